	.target	sm_90a

	.elftype	@"ET_EXEC"


//--------------------- .note.nv.tkinfo           --------------------------
	.section	.note.nv.tkinfo,"",@"SHT_NOTE"
	.sectionflags	@"SHF_NOTE_NV_TKINFO"
	.tkinfo
        /*0018*/ 	.word	0x00000002
        /*0030*/ 	.string	""
        /*0030*/ 	.string	"ptxas"
        /*0030*/ 	.string	"Cuda compilation tools, release 13.0, V13.0.88"
        /*0030*/ 	.string	"Build cuda_13.0.r13.0/compiler.36424714_0"
        /*0030*/ 	.string	"-v  -suppress-debug-info  -lineinfo  -arch sm_90a "



//--------------------- .note.nv.cuinfo           --------------------------
	.section	.note.nv.cuinfo,"",@"SHT_NOTE"
	.sectionflags	@"SHF_NOTE_NV_CUINFO"
        /*0018*/ 	.short	0x0002
        /*001a*/ 	.short	0x005a
        /*001c*/ 	.short	0x0082
	.zero		2


//--------------------- .nv.info                  --------------------------
	.section	.nv.info,"",@"SHT_CUDA_INFO"
	.align	4


	//----- nvinfo : EIATTR_REGCOUNT
	.align		4
        /*0000*/ 	.byte	0x04, 0x2f
        /*0002*/ 	.short	(.L_1 - .L_0)
	.align		4
.L_0:
        /*0004*/ 	.word	index@(matmul_kernel)
        /*0008*/ 	.word	0x000000ff


	//----- nvinfo : EIATTR_FRAME_SIZE
	.align		4
.L_1:
        /*000c*/ 	.byte	0x04, 0x11
        /*000e*/ 	.short	(.L_3 - .L_2)
	.align		4
.L_2:
        /*0010*/ 	.word	index@(matmul_kernel)
        /*0014*/ 	.word	0x000050d8


	//----- nvinfo : EIATTR_MIN_STACK_SIZE
	.align		4
.L_3:
        /*0018*/ 	.byte	0x04, 0x12
        /*001a*/ 	.short	(.L_5 - .L_4)
	.align		4
.L_4:
        /*001c*/ 	.word	index@(matmul_kernel)
        /*0020*/ 	.word	0x000050d8
.L_5:


//--------------------- .nv.compat                --------------------------
	.section	.nv.compat,"",@"SHT_CUDA_COMPAT_INFO"
	.align	4
        /*0000*/ 	.byte	0x02, 0x09, 0x01, 0x00, 0x02, 0x02, 0x01, 0x00, 0x02, 0x05, 0x05, 0x00, 0x03, 0x07, 0x01, 0x01
        /*0010*/ 	.byte	0x02, 0x03, 0x00, 0x00, 0x02, 0x06, 0x01, 0x00, 0x04, 0x0b, 0x08, 0x00, 0x00, 0x00, 0x00, 0x00
        /*0020*/ 	.byte	0x00, 0x00, 0x00, 0x00


//--------------------- .nv.info.matmul_kernel    --------------------------
	.section	.nv.info.matmul_kernel,"",@"SHT_CUDA_INFO"
	.sectionflags	@""
	.align	4


	//----- nvinfo : EIATTR_CUDA_API_VERSION
	.align		4
        /*0000*/ 	.byte	0x04, 0x37
        /*0002*/ 	.short	(.L_7 - .L_6)
.L_6:
        /*0004*/ 	.word	0x00000082


	//----- nvinfo : EIATTR_KPARAM_INFO
	.align		4
.L_7:
        /*0008*/ 	.byte	0x04, 0x17
        /*000a*/ 	.short	(.L_9 - .L_8)
.L_8:
        /*000c*/ 	.word	0x00000000
        /*0010*/ 	.short	0x000d
        /*0012*/ 	.short	0x0048
        /*0014*/ 	.byte	0x00, 0xf4, 0x21, 0x00


	//----- nvinfo : EIATTR_KPARAM_INFO
	.align		4
.L_9:
        /*0018*/ 	.byte	0x04, 0x17
        /*001a*/ 	.short	(.L_11 - .L_10)
.L_10:
        /*001c*/ 	.word	0x00000000
        /*0020*/ 	.short	0x000c
        /*0022*/ 	.short	0x0040
        /*0024*/ 	.byte	0x00, 0xf4, 0x21, 0x00


	//----- nvinfo : EIATTR_KPARAM_INFO
	.align		4
.L_11:
        /*0028*/ 	.byte	0x04, 0x17
        /*002a*/ 	.short	(.L_13 - .L_12)
.L_12:
        /*002c*/ 	.word	0x00000000
        /*0030*/ 	.short	0x000b
        /*0032*/ 	.short	0x0038
        /*0034*/ 	.byte	0x00, 0xf0, 0x11, 0x00


	//----- nvinfo : EIATTR_KPARAM_INFO
	.align		4
.L_13:
        /*0038*/ 	.byte	0x04, 0x17
        /*003a*/ 	.short	(.L_15 - .L_14)
.L_14:
        /*003c*/ 	.word	0x00000000
        /*0040*/ 	.short	0x000a
        /*0042*/ 	.short	0x0034
        /*0044*/ 	.byte	0x00, 0xf0, 0x11, 0x00


	//----- nvinfo : EIATTR_KPARAM_INFO
	.align		4
.L_15:
        /*0048*/ 	.byte	0x04, 0x17
        /*004a*/ 	.short	(.L_17 - .L_16)
.L_16:
        /*004c*/ 	.word	0x00000000
        /*0050*/ 	.short	0x0009
        /*0052*/ 	.short	0x0030
        /*0054*/ 	.byte	0x00, 0xf0, 0x11, 0x00


	//----- nvinfo : EIATTR_KPARAM_INFO
	.align		4
.L_17:
        /*0058*/ 	.byte	0x04, 0x17
        /*005a*/ 	.short	(.L_19 - .L_18)
.L_18:
        /*005c*/ 	.word	0x00000000
        /*0060*/ 	.short	0x0008
        /*0062*/ 	.short	0x002c
        /*0064*/ 	.byte	0x00, 0xf0, 0x11, 0x00


	//----- nvinfo : EIATTR_KPARAM_INFO
	.align		4
.L_19:
        /*0068*/ 	.byte	0x04, 0x17
        /*006a*/ 	.short	(.L_21 - .L_20)
.L_20:
        /*006c*/ 	.word	0x00000000
        /*0070*/ 	.short	0x0007
        /*0072*/ 	.short	0x0028
        /*0074*/ 	.byte	0x00, 0xf0, 0x11, 0x00


	//----- nvinfo : EIATTR_KPARAM_INFO
	.align		4
.L_21:
        /*0078*/ 	.byte	0x04, 0x17
        /*007a*/ 	.short	(.L_23 - .L_22)
.L_22:
        /*007c*/ 	.word	0x00000000
        /*0080*/ 	.short	0x0006
        /*0082*/ 	.short	0x0024
        /*0084*/ 	.byte	0x00, 0xf0, 0x11, 0x00


	//----- nvinfo : EIATTR_KPARAM_INFO
	.align		4
.L_23:
        /*0088*/ 	.byte	0x04, 0x17
        /*008a*/ 	.short	(.L_25 - .L_24)
.L_24:
        /*008c*/ 	.word	0x00000000
        /*0090*/ 	.short	0x0005
        /*0092*/ 	.short	0x0020
        /*0094*/ 	.byte	0x00, 0xf0, 0x11, 0x00


	//----- nvinfo : EIATTR_KPARAM_INFO
	.align		4
.L_25:
        /*0098*/ 	.byte	0x04, 0x17
        /*009a*/ 	.short	(.L_27 - .L_26)
.L_26:
        /*009c*/ 	.word	0x00000000
        /*00a0*/ 	.short	0x0004
        /*00a2*/ 	.short	0x001c
        /*00a4*/ 	.byte	0x00, 0xf0, 0x11, 0x00


	//----- nvinfo : EIATTR_KPARAM_INFO
	.align		4
.L_27:
        /*00a8*/ 	.byte	0x04, 0x17
        /*00aa*/ 	.short	(.L_29 - .L_28)
.L_28:
        /*00ac*/ 	.word	0x00000000
        /*00b0*/ 	.short	0x0003
        /*00b2*/ 	.short	0x0018
        /*00b4*/ 	.byte	0x00, 0xf0, 0x11, 0x00


	//----- nvinfo : EIATTR_KPARAM_INFO
	.align		4
.L_29:
        /*00b8*/ 	.byte	0x04, 0x17
        /*00ba*/ 	.short	(.L_31 - .L_30)
.L_30:
        /*00bc*/ 	.word	0x00000000
        /*00c0*/ 	.short	0x0002
        /*00c2*/ 	.short	0x0010
        /*00c4*/ 	.byte	0x00, 0xf4, 0x21, 0x00


	//----- nvinfo : EIATTR_KPARAM_INFO
	.align		4
.L_31:
        /*00c8*/ 	.byte	0x04, 0x17
        /*00ca*/ 	.short	(.L_33 - .L_32)
.L_32:
        /*00cc*/ 	.word	0x00000000
        /*00d0*/ 	.short	0x0001
        /*00d2*/ 	.short	0x0008
        /*00d4*/ 	.byte	0x00, 0xf4, 0x21, 0x00


	//----- nvinfo : EIATTR_KPARAM_INFO
	.align		4
.L_33:
        /*00d8*/ 	.byte	0x04, 0x17
        /*00da*/ 	.short	(.L_35 - .L_34)
.L_34:
        /*00dc*/ 	.word	0x00000000
        /*00e0*/ 	.short	0x0000
        /*00e2*/ 	.short	0x0000
        /*00e4*/ 	.byte	0x00, 0xf4, 0x21, 0x00


	//----- nvinfo : EIATTR_SPARSE_MMA_MASK
	.align		4
.L_35:
        /*00e8*/ 	.byte	0x03, 0x50
        /*00ea*/ 	.short	0x0000


	//----- nvinfo : EIATTR_MAXREG_COUNT
	.align		4
        /*00ec*/ 	.byte	0x03, 0x1b
        /*00ee*/ 	.short	0x00ff


	//----- nvinfo : EIATTR_NUM_BARRIERS
	.align		4
        /*00f0*/ 	.byte	0x02, 0x4c
        /*00f2*/ 	.byte	0x01
	.zero		1


	//----- nvinfo : EIATTR_ANNOTATIONS
	.align		4
        /*00f4*/ 	.byte	0x04, 0x55
        /*00f6*/ 	.short	(.L_37 - .L_36)


	//   ....[0]....
.L_36:
        /*00f8*/ 	.word	0x00000001
        /*00fc*/ 	.byte	0xb0, 0x0b, 0x00, 0x00, 0x01, 0x00, 0x00, 0x00, 0xf0, 0x0b, 0x00, 0x00, 0x01, 0x00, 0x00, 0x00
        /* <DEDUP_REMOVED lines=3051> */
        /*bfbc*/ 	.byte	0xa0, 0x3d, 0x03, 0x00, 0x01, 0x00, 0x00, 0x00, 0xb0, 0x3d, 0x03, 0x00


	//----- nvinfo : EIATTR_MERCURY_ISA_VERSION
	.align		4
.L_37:
        /*bfc8*/ 	.byte	0x03, 0x5f
        /*bfca*/ 	.short	0x0101


	//----- nvinfo : EIATTR_EXIT_INSTR_OFFSETS
	.align		4
        /*bfcc*/ 	.byte	0x04, 0x1c
        /*bfce*/ 	.short	(.L_39 - .L_38)


	//   ....[0]....
.L_38:
        /*bfd0*/ 	.word	0x000afb80


	//   ....[1]....
        /*bfd4*/ 	.word	0x000afba0


	//----- nvinfo : EIATTR_REQNTID
	.align		4
.L_39:
        /*bfd8*/ 	.byte	0x04, 0x10
        /*bfda*/ 	.short	(.L_41 - .L_40)
.L_40:
        /*bfdc*/ 	.word	0x00000040
        /*bfe0*/ 	.word	0x00000001
        /*bfe4*/ 	.word	0x00000001


	//----- nvinfo : EIATTR_CBANK_PARAM_SIZE
	.align		4
.L_41:
        /*bfe8*/ 	.byte	0x03, 0x19
        /*bfea*/ 	.short	0x0050


	//----- nvinfo : EIATTR_PARAM_CBANK
	.align		4
        /*bfec*/ 	.byte	0x04, 0x0a
        /*bfee*/ 	.short	(.L_43 - .L_42)
	.align		4
.L_42:
        /*bff0*/ 	.word	index@(.nv.constant0.matmul_kernel)
        /*bff4*/ 	.short	0x0210
        /*bff6*/ 	.short	0x0050


	//----- nvinfo : EIATTR_SW_WAR
	.align		4
.L_43:
        /*bff8*/ 	.byte	0x04, 0x36
        /*bffa*/ 	.short	(.L_45 - .L_44)
.L_44:
        /*bffc*/ 	.word	0x00000008
.L_45:


//--------------------- .nv.callgraph             --------------------------
	.section	.nv.callgraph,"",@"SHT_CUDA_CALLGRAPH"
	.align	4
	.sectionentsize	8
	.align		4
        /*0000*/ 	.word	0x00000000
	.align		4
        /*0004*/ 	.word	0xffffffff
	.align		4
        /*0008*/ 	.word	0x00000000
	.align		4
        /*000c*/ 	.word	0xfffffffe
	.align		4
        /*0010*/ 	.word	0x00000000
	.align		4
        /*0014*/ 	.word	0xfffffffd
	.align		4
        /*0018*/ 	.word	0x00000000
	.align		4
        /*001c*/ 	.word	0xfffffffc


//--------------------- .text.matmul_kernel       --------------------------
	.section	.text.matmul_kernel,"ax",@progbits
	.align	128
        .global         matmul_kernel
        .type           matmul_kernel,@function
        .size           matmul_kernel,(.L_x_3 - matmul_kernel)
        .other          matmul_kernel,@"STO_CUDA_ENTRY STV_DEFAULT"
matmul_kernel:
.text.matmul_kernel:
[----:B------:R-:W1:Y:S08]  /*0000*/  LDC R1, c[0x0][0x28] ;  /* 0x00000a00ff017b82 */ /* 0x000e700000000800 */
[----:B------:R-:W2:Y:S01]  /*0010*/  LDC.64 R6, c[0x0][0x228] ;  /* 0x00008a00ff067b82 */ /* 0x000ea20000000a00 */
[----:B------:R-:W3:Y:S01]  /*0020*/  S2R R5, SR_CTAID.X ;  /* 0x0000000000057919 */ /* 0x000ee20000002500 */
[----:B------:R-:W-:Y:S01]  /*0030*/  UMOV UR5, 0x400 ;  /* 0x0000040000057882 */ /* 0x000fe20000000000 */
[----:B-1----:R-:W-:Y:S01]  /*0040*/  VIADD R1, R1, 0xffffaf28 ;  /* 0xffffaf2801017836 */ /* 0x002fe20000000000 */
[----:B------:R-:W-:Y:S01]  /*0050*/  ULDC UR7, c[0x0][0x230] ;  /* 0x00008c0000077ab9 */ /* 0x000fe20000000800 */
[----:B------:R-:W1:Y:S01]  /*0060*/  S2R R73, SR_TID.X ;  /* 0x0000000000497919 */ /* 0x000e620000002100 */
[----:B------:R-:W-:-:S02]  /*0070*/  UIADD3 UR7, UR7, 0x7f, URZ ;  /* 0x0000007f07077890 */ /* 0x000fc4000fffe03f */
[----:B------:R-:W4:Y:S01]  /*0080*/  S2UR UR4, SR_CgaCtaId ;  /* 0x00000000000479c3 */ /* 0x000f220000008800 */
[----:B------:R-:W-:Y:S01]  /*0090*/  ULDC UR6, c[0x0][0x230] ;  /* 0x00008c0000067ab9 */ /* 0x000fe20000000800 */
[----:B------:R-:W-:Y:S01]  /*00a0*/  UISETP.GT.AND UP0, UPT, UR7, 0x7f, UPT ;  /* 0x0000007f0700788c */ /* 0x000fe2000bf04270 */
[----:B------:R-:W-:Y:S01]  /*00b0*/  ULDC.64 UR8, c[0x0][0x218] ;  /* 0x0000860000087ab9 */ /* 0x000fe20000000a00 */
[----:B------:R-:W-:Y:S01]  /*00c0*/  ULDC.64 UR10, c[0x0][0x218] ;  /* 0x00008600000a7ab9 */ /* 0x000fe20000000a00 */
[----:B------:R-:W-:Y:S01]  /*00d0*/  ULDC UR58, c[0x0][0x240] ;  /* 0x00009000003a7ab9 */ /* 0x000fe20000000800 */
        /* <DEDUP_REMOVED lines=9> */
[----:B--2---:R-:W-:Y:S01]  /*0170*/  VIADD R0, R7, 0x3f ;  /* 0x0000003f07007836 */ /* 0x004fe20000000000 */
[----:B------:R-:W-:Y:S01]  /*0180*/  ULDC UR16, c[0x0][0x240] ;  /* 0x0000900000107ab9 */ /* 0x000fe20000000800 */
[----:B------:R-:W-:Y:S01]  /*0190*/  ULDC UR23, c[0x0][0x240] ;  /* 0x0000900000177ab9 */ /* 0x000fe20000000800 */
[----:B------:R-:W-:Y:S01]  /*01a0*/  ULDC UR38, c[0x0][0x240] ;  /* 0x0000900000267ab9 */ /* 0x000fe20000000800 */
[----:B------:R-:W-:Y:S01]  /*01b0*/  ULDC UR43, c[0x0][0x240] ;  /* 0x00009000002b7ab9 */ /* 0x000fe20000000800 */
[----:B------:R-:W-:Y:S01]  /*01c0*/  SHF.R.S32.HI R3, RZ, 0x1f, R0 ;  /* 0x0000001fff037819 */ /* 0x000fe20000011400 */
[----:B------:R-:W-:Y:S01]  /*01d0*/  ULDC UR48, c[0x0][0x240] ;  /* 0x0000900000307ab9 */ /* 0x000fe20000000800 */
[----:B------:R-:W-:Y:S01]  /*01e0*/  ULDC UR46, c[0x0][0x240] ;  /* 0x00009000002e7ab9 */ /* 0x000fe20000000800 */
[----:B----4-:R-:W-:Y:S01]  /*01f0*/  ULEA UR5, UR4, UR5, 0x18 ;  /* 0x0000000504057291 */ /* 0x010fe2000f8ec03f */
[----:B------:R-:W-:Y:S01]  /*0200*/  LEA.HI R3, R3, R0, RZ, 0x6 ;  /* 0x0000000003037211 */ /* 0x000fe200078f30ff */
[----:B------:R-:W-:Y:S01]  /*0210*/  ULDC UR51, c[0x0][0x240] ;  /* 0x0000900000337ab9 */ /* 0x000fe20000000800 */
[----:B---3--:R-:W-:Y:S01]  /*0220*/  IABS R10, R5 ;  /* 0x00000005000a7213 */ /* 0x008fe20000000000 */
[----:B------:R-:W-:Y:S01]  /*0230*/  ULDC UR4, c[0x0][0x230] ;  /* 0x00008c0000047ab9 */ /* 0x000fe20000000800 */
[----:B------:R-:W-:Y:S01]  /*0240*/  SHF.R.S32.HI R3, RZ, 0x6, R3 ;  /* 0x00000006ff037819 */ /* 0x000fe20000011403 */
[----:B------:R-:W-:Y:S01]  /*0250*/  ULDC UR60, c[0x0][0x240] ;  /* 0x00009000003c7ab9 */ /* 0x000fe20000000800 */
[----:B-1----:R-:W-:Y:S01]  /*0260*/  LOP3.LUT R167, R73, 0x3f, RZ, 0xc0, !PT ;  /* 0x0000003f49a77812 */ /* 0x002fe200078ec0ff */
[----:B------:R-:W-:Y:S01]  /*0270*/  ULDC UR12, c[0x0][0x240] ;  /* 0x00009000000c7ab9 */ /* 0x000fe20000000800 */
[----:B------:R-:W-:Y:S01]  /*0280*/  SHF.L.U32 R4, R3, 0x3, RZ ;  /* 0x0000000303047819 */ /* 0x000fe200000006ff */
[----:B------:R-:W-:Y:S01]  /*0290*/  ULDC UR20, c[0x0][0x240] ;  /* 0x0000900000147ab9 */ /* 0x000fe20000000800 */
[----:B------:R-:W-:Y:S01]  /*02a0*/  LOP3.LUT R151, R167, 0x40, RZ, 0xfc, !PT ;  /* 0x00000040a7977812 */ /* 0x000fe200078efcff */
[----:B------:R-:W-:Y:S01]  /*02b0*/  ULDC UR28, c[0x0][0x240] ;  /* 0x00009000001c7ab9 */ /* 0x000fe20000000800 */
[-C--:B------:R-:W-:Y:S01]  /*02c0*/  IABS R9, R4.reuse ;  /* 0x0000000400097213 */ /* 0x080fe20000000000 */
[----:B------:R-:W-:Y:S01]  /*02d0*/  ULDC UR36, c[0x0][0x240] ;  /* 0x0000900000247ab9 */ /* 0x000fe20000000800 */
[----:B------:R-:W-:Y:S01]  /*02e0*/  IABS R12, R4 ;  /* 0x00000004000c7213 */ /* 0x000fe20000000000 */
[----:B------:R-:W-:Y:S01]  /*02f0*/  ULDC UR44, c[0x0][0x240] ;  /* 0x00009000002c7ab9 */ /* 0x000fe20000000800 */
[----:B------:R-:W1:Y:S01]  /*0300*/  I2F.RP R0, R9 ;  /* 0x0000000900007306 */ /* 0x000e620000209400 */
        /* <DEDUP_REMOVED lines=14> */
[----:B-1----:R-:W1:Y:S01]  /*03f0*/  MUFU.RCP R0, R0 ;  /* 0x0000000000007308 */ /* 0x002e620000001000 */
        /* <DEDUP_REMOVED lines=13> */
[----:B------:R-:W2:Y:S01]  /*04d0*/  LDC R222, c[0x0][0x238] ;  /* 0x00008e00ffde7b82 */ /* 0x000ea20000000800 */
[----:B-1----:R-:W-:-:S02]  /*04e0*/  VIADD R2, R0, 0xffffffe ;  /* 0x0ffffffe00027836 */ /* 0x002fc40000000000 */
[----:B------:R-:W-:Y:S02]  /*04f0*/  IMAD.MOV R0, RZ, RZ, -R12 ;  /* 0x000000ffff007224 */ /* 0x000fe400078e0a0c */
[----:B------:R1:W3:Y:S03]  /*0500*/  F2I.FTZ.U32.TRUNC.NTZ R3, R2 ;  /* 0x0000000200037305 */ /* 0x0002e6000021f000 */
[----:B------:R-:W4:Y:S01]  /*0510*/  LDC R119, c[0x0][0x230] ;  /* 0x00008c00ff777b82 */ /* 0x000f220000000800 */
[----:B-1----:R-:W-:-:S07]  /*0520*/  IMAD.MOV.U32 R2, RZ, RZ, RZ ;  /* 0x000000ffff027224 */ /* 0x002fce00078e00ff */
[----:B------:R-:W1:Y:S01]  /*0530*/  LDC R135, c[0x0][0x230] ;  /* 0x00008c00ff877b82 */ /* 0x000e620000000800 */
[----:B---3--:R-:W-:Y:S02]  /*0540*/  IMAD.MOV R8, RZ, RZ, -R3 ;  /* 0x000000ffff087224 */ /* 0x008fe400078e0a03 */
[----:B--2---:R-:W-:-:S05]  /*0550*/  IMAD R118, R222, 0x5f, RZ ;  /* 0x0000005fde767824 */ /* 0x004fca00078e02ff */
[----:B------:R-:W2:Y:S01]  /*0560*/  LDC R220, c[0x0][0x230] ;  /* 0x00008c00ffdc7b82 */ /* 0x000ea20000000800 */
[----:B------:R-:W-:Y:S01]  /*0570*/  IMAD R11, R8, R9, RZ ;  /* 0x00000009080b7224 */ /* 0x000fe200078e02ff */
[----:B------:R-:W-:Y:S01]  /*0580*/  MOV R8, R10 ;  /* 0x0000000a00087202 */ /* 0x000fe20000000f00 */
[----:B------:R-:W-:Y:S02]  /*0590*/  IMAD R134, R222, 0x63, RZ ;  /* 0x00000063de867824 */ /* 0x000fe400078e02ff */
[----:B------:R-:W-:-:S03]  /*05a0*/  IMAD.HI.U32 R3, R3, R11, R2 ;  /* 0x0000000b03037227 */ /* 0x000fc600078e0002 */
[----:B------:R-:W3:Y:S01]  /*05b0*/  LDC R219, c[0x0][0x230] ;  /* 0x00008c00ffdb7b82 */ /* 0x000ee20000000800 */
[----:B----4-:R-:W-:Y:S02]  /*05c0*/  VIADD R119, R119, 0xffffff8c ;  /* 0xffffff8c77777836 */ /* 0x010fe40000000000 */
[----:B------:R-:W-:-:S04]  /*05d0*/  IMAD.HI.U32 R3, R3, R8, RZ ;  /* 0x0000000803037227 */ /* 0x000fc800078e00ff */
[----:B------:R-:W-:Y:S02]  /*05e0*/  IMAD R0, R3, R0, R8 ;  /* 0x0000000003007224 */ /* 0x000fe400078e0208 */
[----:B-1----:R-:W-:Y:S02]  /*05f0*/  VIADD R135, R135, 0xffffff88 ;  /* 0xffffff8887877836 */ /* 0x002fe40000000000 */
[C---:B------:R-:W-:Y:S01]  /*0600*/  IMAD R150, R222.reuse, 0x67, RZ ;  /* 0x00000067de967824 */ /* 0x040fe200078e02ff */
[----:B------:R-:W-:Y:S01]  /*0610*/  ISETP.GT.U32.AND P1, PT, R9, R0, PT ;  /* 0x000000000900720c */ /* 0x000fe20003f24070 */
[C---:B------:R-:W-:Y:S02]  /*0620*/  IMAD R166, R222.reuse, 0x6b, RZ ;  /* 0x0000006bdea67824 */ /* 0x040fe400078e02ff */
[----:B------:R-:W-:Y:S01]  /*0630*/  IMAD R218, R222, 0x6f, RZ ;  /* 0x0000006fdeda7824 */ /* 0x000fe200078e02ff */
[----:B--2---:R-:W-:Y:S01]  /*0640*/  IADD3 R220, R220, -0x80, RZ ;  /* 0xffffff80dcdc7810 */ /* 0x004fe20007ffe0ff */
[----:B------:R-:W-:-:S02]  /*0650*/  IMAD R225, R222, 0x73, RZ ;  /* 0x00000073dee17824 */ /* 0x000fc400078e02ff */
[----:B---3--:R-:W-:-:S06]  /*0660*/  VIADD R219, R219, 0xffffff84 ;  /* 0xffffff84dbdb7836 */ /* 0x008fcc0000000000 */
[-C--:B------:R-:W-:Y:S01]  /*0670*/  @!P1 IADD3 R0, R0, -R9.reuse, RZ ;  /* 0x8000000900009210 */ /* 0x080fe20007ffe0ff */
[----:B------:R-:W-:Y:S01]  /*0680*/  @!P1 VIADD R3, R3, 0x1 ;  /* 0x0000000103039836 */ /* 0x000fe20000000000 */
[----:B------:R-:W-:Y:S02]  /*0690*/  ISETP.NE.AND P1, PT, R4, RZ, PT ;  /* 0x000000ff0400720c */ /* 0x000fe40003f25270 */
[----:B------:R-:W-:Y:S02]  /*06a0*/  ISETP.GE.U32.AND P0, PT, R0, R9, PT ;  /* 0x000000090000720c */ /* 0x000fe40003f06070 */
[----:B------:R-:W-:Y:S02]  /*06b0*/  LOP3.LUT R0, R5, R4, RZ, 0x3c, !PT ;  /* 0x0000000405007212 */ /* 0x000fe400078e3cff */
[----:B------:R-:W-:Y:S02]  /*06c0*/  IABS R9, R7 ;  /* 0x0000000700097213 */ /* 0x000fe40000000000 */
[----:B------:R-:W-:Y:S01]  /*06d0*/  ISETP.GE.AND P2, PT, R0, RZ, PT ;  /* 0x000000ff0000720c */ /* 0x000fe20003f46270 */
[----:B------:R-:W-:Y:S01]  /*06e0*/  VIADD R0, R6, 0x1ff ;  /* 0x000001ff06007836 */ /* 0x000fe20000000000 */
[----:B------:R-:W1:Y:S05]  /*06f0*/  I2F.RP R8, R9 ;  /* 0x0000000900087306 */ /* 0x000e6a0000209400 */
[----:B------:R-:W-:-:S05]  /*0700*/  @P0 VIADD R3, R3, 0x1 ;  /* 0x0000000103030836 */ /* 0x000fca0000000000 */
[----:B------:R-:W-:Y:S02]  /*0710*/  MOV R2, R3 ;  /* 0x0000000300027202 */ /* 0x000fe40000000f00 */
[----:B------:R-:W-:-:S03]  /*0720*/  SHF.R.S32.HI R3, RZ, 0x1f, R0 ;  /* 0x0000001fff037819 */ /* 0x000fc60000011400 */
[----:B------:R-:W-:Y:S01]  /*0730*/  @!P2 IMAD.MOV R2, RZ, RZ, -R2 ;  /* 0x000000ffff02a224 */ /* 0x000fe200078e0a02 */
[----:B------:R-:W-:Y:S01]  /*0740*/  @!P1 LOP3.LUT R2, RZ, R4, RZ, 0x33, !PT ;  /* 0x00000004ff029212 */ /* 0x000fe200078e33ff */
[----:B-1----:R-:W1:Y:S01]  /*0750*/  MUFU.RCP R8, R8 ;  /* 0x0000000800087308 */ /* 0x002e620000001000 */
[----:B------:R-:W-:Y:S02]  /*0760*/  LEA.HI R3, R3, R0, RZ, 0x9 ;  /* 0x0000000003037211 */ /* 0x000fe400078f48ff */
[----:B------:R-:W-:Y:S01]  /*0770*/  SHF.L.U32 R22, R2, 0x3, RZ ;  /* 0x0000000302167819 */ /* 0x000fe200000006ff */
[----:B------:R-:W-:-:S03]  /*0780*/  IMAD.MOV R2, RZ, RZ, -R2 ;  /* 0x000000ffff027224 */ /* 0x000fc600078e0a02 */
[----:B------:R-:W-:Y:S01]  /*0790*/  LEA.HI.SX32 R3, R3, -R22, 0x17 ;  /* 0x8000001603037211 */ /* 0x000fe200078fbaff */
[----:B------:R-:W-:Y:S02]  /*07a0*/  IMAD R15, R4, R2, R5 ;  /* 0x00000002040f7224 */ /* 0x000fe400078e0205 */
[----:B------:R-:W-:Y:S01]  /*07b0*/  IMAD.MOV.U32 R2, RZ, RZ, RZ ;  /* 0x000000ffff027224 */ /* 0x000fe200078e00ff */
[----:B------:R-:W-:-:S04]  /*07c0*/  VIMNMX R14, R3, 0x8, PT ;  /* 0x00000008030e7848 */ /* 0x000fc80003fe0100 */
[-C--:B------:R-:W-:Y:S02]  /*07d0*/  IABS R11, R14.reuse ;  /* 0x0000000e000b7213 */ /* 0x080fe40000000000 */
[----:B------:R-:W-:Y:S01]  /*07e0*/  IABS R4, R14 ;  /* 0x0000000e00047213 */ /* 0x000fe20000000000 */
[----:B-1----:R-:W-:Y:S01]  /*07f0*/  VIADD R20, R8, 0xffffffe ;  /* 0x0ffffffe08147836 */ /* 0x002fe20000000000 */
[----:B------:R-:W1:Y:S01]  /*0800*/  I2F.RP R0, R11 ;  /* 0x0000000b00007306 */ /* 0x000e620000209400 */
[----:B------:R-:W-:-:S04]  /*0810*/  SHF.L.U32 R8, R167, 0x2, RZ ;  /* 0x00000002a7087819 */ /* 0x000fc800000006ff */
[----:B------:R-:W-:-:S03]  /*0820*/  LOP3.LUT R246, R8, 0x60, RZ, 0x3c, !PT ;  /* 0x0000006008f67812 */ /* 0x000fc600078e3cff */
[----:B------:R2:W-:Y:S02]  /*0830*/  F2I.FTZ.U32.TRUNC.NTZ R21, R20 ;  /* 0x0000001400157305 */ /* 0x0005e4000021f000 */
[----:B------:R-:W-:-:S06]  /*0840*/  VIADD R246, R246, UR5 ;  /* 0x00000005f6f67c36 */ /* 0x000fcc0008000000 */
[----:B-1----:R-:W1:Y:S01]  /*0850*/  MUFU.RCP R0, R0 ;  /* 0x0000000000007308 */ /* 0x002e620000001000 */
[----:B--2---:R-:W-:Y:S02]  /*0860*/  IMAD.MOV.U32 R20, RZ, RZ, RZ ;  /* 0x000000ffff147224 */ /* 0x004fe400078e00ff */
[----:B-1----:R-:W-:Y:S01]  /*0870*/  VIADD R3, R0, 0xffffffe ;  /* 0x0ffffffe00037836 */ /* 0x002fe20000000000 */
[----:B------:R-:W-:-:S05]  /*0880*/  IABS R0, R15 ;  /* 0x0000000f00007213 */ /* 0x000fca0000000000 */
[----:B------:R-:W1:Y:S02]  /*0890*/  F2I.FTZ.U32.TRUNC.NTZ R3, R3 ;  /* 0x0000000300037305 */ /* 0x000e64000021f000 */
[----:B-1----:R-:W-:-:S05]  /*08a0*/  IADD3 R10, RZ, -R3, RZ ;  /* 0x80000003ff0a7210 */ /* 0x002fca0007ffe0ff */
[----:B------:R-:W-:-:S04]  /*08b0*/  IMAD R5, R10, R11, RZ ;  /* 0x0000000b0a057224 */ /* 0x000fc800078e02ff */
[----:B------:R-:W-:Y:S01]  /*08c0*/  IMAD.HI.U32 R2, R3, R5, R2 ;  /* 0x0000000503027227 */ /* 0x000fe200078e0002 */
[----:B------:R-:W-:-:S03]  /*08d0*/  IABS R5, R6 ;  /* 0x0000000600057213 */ /* 0x000fc60000000000 */
[----:B------:R-:W-:Y:S01]  /*08e0*/  IMAD.MOV.U32 R3, RZ, RZ, R0 ;  /* 0x000000ffff037224 */ /* 0x000fe200078e0000 */
[----:B------:R-:W-:Y:S02]  /*08f0*/  IADD3 R0, RZ, -R4, RZ ;  /* 0x80000004ff007210 */ /* 0x000fe40007ffe0ff */
[----:B------:R-:W-:Y:S01]  /*0900*/  LOP3.LUT R4, R8, 0x50, RZ, 0x3c, !PT ;  /* 0x0000005008047812 */ /* 0x000fe200078e3cff */
[----:B------:R-:W-:-:S04]  /*0910*/  IMAD.HI.U32 R2, R2, R3, RZ ;  /* 0x0000000302027227 */ /* 0x000fc800078e00ff */
[----:B------:R-:W-:Y:S02]  /*0920*/  IMAD R0, R2, R0, R3 ;  /* 0x0000000002007224 */ /* 0x000fe400078e0203 */
[----:B------:R-:W1:Y:S03]  /*0930*/  I2F.RP R3, R5 ;  /* 0x0000000500037306 */ /* 0x000e660000209400 */
[----:B------:R-:W-:-:S05]  /*0940*/  ISETP.GT.U32.AND P1, PT, R11, R0, PT ;  /* 0x000000000b00720c */ /* 0x000fca0003f24070 */
[----:B-1----:R-:W1:Y:S08]  /*0950*/  MUFU.RCP R3, R3 ;  /* 0x0000000300037308 */ /* 0x002e700000001000 */
[----:B------:R-:W-:Y:S01]  /*0960*/  @!P1 IMAD.IADD R0, R0, 0x1, -R11 ;  /* 0x0000000100009824 */ /* 0x000fe200078e0a0b */
[----:B------:R-:W-:Y:S02]  /*0970*/  @!P1 IADD3 R2, R2, 0x1, RZ ;  /* 0x0000000102029810 */ /* 0x000fe40007ffe0ff */
[----:B------:R-:W-:-:S02]  /*0980*/  ISETP.NE.AND P1, PT, R14, RZ, PT ;  /* 0x000000ff0e00720c */ /* 0x000fc40003f25270 */
[----:B------:R-:W-:Y:S02]  /*0990*/  ISETP.GE.U32.AND P0, PT, R0, R11, PT ;  /* 0x0000000b0000720c */ /* 0x000fe40003f06070 */
[----:B------:R-:W-:-:S04]  /*09a0*/  LOP3.LUT R0, R15, R14, RZ, 0x3c, !PT ;  /* 0x0000000e0f007212 */ /* 0x000fc800078e3cff */
[----:B------:R-:W-:Y:S01]  /*09b0*/  ISETP.GE.AND P2, PT, R0, RZ, PT ;  /* 0x000000ff0000720c */ /* 0x000fe20003f46270 */
[----:B------:R-:W-:-:S04]  /*09c0*/  IMAD.MOV R0, RZ, RZ, -R21 ;  /* 0x000000ffff007224 */ /* 0x000fc800078e0a15 */
[----:B------:R-:W-:Y:S01]  /*09d0*/  IMAD R11, R0, R9, RZ ;  /* 0x00000009000b7224 */ /* 0x000fe200078e02ff */
[----:B------:R-:W-:Y:S01]  /*09e0*/  LOP3.LUT R0, R8, 0x70, RZ, 0x3c, !PT ;  /* 0x0000007008007812 */ /* 0x000fe200078e3cff */
[----:B------:R-:W-:Y:S02]  /*09f0*/  @P0 VIADD R2, R2, 0x1 ;  /* 0x0000000102020836 */ /* 0x000fe40000000000 */
[----:B------:R-:W-:Y:S01]  /*0a00*/  IMAD.HI.U32 R20, R21, R11, R20 ;  /* 0x0000000b15147227 */ /* 0x000fe200078e0014 */
[----:B------:R-:W-:Y:S02]  /*0a10*/  MOV R11, UR5 ;  /* 0x00000005000b7c02 */ /* 0x000fe40008000f00 */
[----:B------:R-:W-:Y:S01]  /*0a20*/  MOV R23, R2 ;  /* 0x0000000200177202 */ /* 0x000fe20000000f00 */
[----:B-1----:R-:W-:Y:S01]  /*0a30*/  VIADD R12, R3, 0xffffffe ;  /* 0x0ffffffe030c7836 */ /* 0x002fe20000000000 */
[C---:B------:R-:W-:Y:S02]  /*0a40*/  LOP3.LUT R2, R8.reuse, 0x10, RZ, 0x3c, !PT ;  /* 0x0000001008027812 */ /* 0x040fe400078e3cff */
[----:B------:R-:W-:Y:S01]  /*0a50*/  LOP3.LUT R3, R8, 0x30, RZ, 0x3c, !PT ;  /* 0x0000003008037812 */ /* 0x000fe200078e3cff */
[----:B------:R-:W-:Y:S01]  /*0a60*/  @!P2 IMAD.MOV R23, RZ, RZ, -R23 ;  /* 0x000000ffff17a224 */ /* 0x000fe200078e0a17 */
[----:B------:R-:W-:Y:S01]  /*0a70*/  @!P1 LOP3.LUT R23, RZ, R14, RZ, 0x33, !PT ;  /* 0x0000000eff179212 */ /* 0x000fe200078e33ff */
[----:B------:R-:W1:Y:S01]  /*0a80*/  F2I.FTZ.U32.TRUNC.NTZ R13, R12 ;  /* 0x0000000c000d7305 */ /* 0x000e62000021f000 */
[----:B------:R-:W-:-:S02]  /*0a90*/  IADD3 R2, R11, 0x100000, R2 ;  /* 0x001000000b027810 */ /* 0x000fc40007ffe002 */
[----:B------:R-:W-:Y:S01]  /*0aa0*/  IADD3 R3, R11, 0x100000, R3 ;  /* 0x001000000b037810 */ /* 0x000fe20007ffe003 */
[----:B------:R-:W-:Y:S01]  /*0ab0*/  IMAD.SHL.U32 R75, R23, 0x40, RZ ;  /* 0x00000040174b7824 */ /* 0x000fe200078e00ff */
[C---:B------:R-:W-:Y:S01]  /*0ac0*/  IADD3 R4, R11.reuse, 0x100000, R4 ;  /* 0x001000000b047810 */ /* 0x040fe20007ffe004 */
[----:B------:R-:W-:Y:S01]  /*0ad0*/  IMAD.MOV R23, RZ, RZ, -R23 ;  /* 0x000000ffff177224 */ /* 0x000fe200078e0a17 */
[----:B------:R-:W-:Y:S01]  /*0ae0*/  IADD3 R0, R11, 0x100000, R0 ;  /* 0x001000000b007810 */ /* 0x000fe20007ffe000 */
[C---:B------:R-:W-:Y:S01]  /*0af0*/  VIADD R24, R75.reuse, 0x3f ;  /* 0x0000003f4b187836 */ /* 0x040fe20000000000 */
[C---:B------:R-:W-:Y:S01]  /*0b00*/  IADD3 R25, R75.reuse, 0x1, RZ ;  /* 0x000000014b197810 */ /* 0x040fe20007ffe0ff */
[C---:B------:R-:W-:Y:S01]  /*0b10*/  VIADD R26, R75.reuse, 0x2 ;  /* 0x000000024b1a7836 */ /* 0x040fe20000000000 */
[C---:B------:R-:W-:Y:S01]  /*0b20*/  IADD3 R35, R75.reuse, 0x10, RZ ;  /* 0x000000104b237810 */ /* 0x040fe20007ffe0ff */
[----:B------:R-:W-:Y:S01]  /*0b30*/  IMAD R23, R14, R23, R15 ;  /* 0x000000170e177224 */ /* 0x000fe200078e020f */
[----:B------:R-:W-:Y:S01]  /*0b40*/  IABS R16, R24 ;  /* 0x0000001800107213 */ /* 0x000fe20000000000 */
[----:B------:R-:W-:Y:S01]  /*0b50*/  VIADD R27, R75, 0x3 ;  /* 0x000000034b1b7836 */ /* 0x000fe20000000000 */
[----:B------:R-:W-:Y:S01]  /*0b60*/  IABS R14, R25 ;  /* 0x00000019000e7213 */ /* 0x000fe20000000000 */
[----:B-1----:R-:W-:Y:S01]  /*0b70*/  IMAD.MOV R12, RZ, RZ, -R13 ;  /* 0x000000ffff0c7224 */ /* 0x002fe200078e0a0d */
[----:B------:R-:W-:Y:S01]  /*0b80*/  IABS R18, R26 ;  /* 0x0000001a00127213 */ /* 0x000fe20000000000 */
[C---:B------:R-:W-:Y:S01]  /*0b90*/  IMAD.HI.U32 R10, R20.reuse, R16, RZ ;  /* 0x00000010140a7227 */ /* 0x040fe200078e00ff */
[----:B------:R-:W-:Y:S01]  /*0ba0*/  IABS R21, R27 ;  /* 0x0000001b00157213 */ /* 0x000fe20000000000 */
[----:B------:R-:W-:Y:S01]  /*0bb0*/  STL [R1+0x9a0], R75 ;  /* 0x0009a04b01007387 */ /* 0x000fe20000100800 */
[----:B------:R-:W-:Y:S01]  /*0bc0*/  ISETP.GE.AND P0, PT, R25, RZ, PT ;  /* 0x000000ff1900720c */ /* 0x000fe20003f06270 */
[----:B------:R-:W-:Y:S01]  /*0bd0*/  IMAD.HI.U32 R11, R20, R18, RZ ;  /* 0x00000012140b7227 */ /* 0x000fe200078e00ff */
[----:B------:R-:W-:Y:S01]  /*0be0*/  IADD3 R10, -R10, RZ, RZ ;  /* 0x000000ff0a0a7210 */ /* 0x000fe20007ffe1ff */
[----:B------:R1:W-:Y:S01]  /*0bf0*/  STL.64 [R1+0x37a8], R2 ;  /* 0x0037a80201007387 */ /* 0x0003e20000100a00 */
[----:B------:R-:W-:Y:S01]  /*0c00*/  ISETP.GE.AND P5, PT, R26, RZ, PT ;  /* 0x000000ff1a00720c */ /* 0x000fe20003fa6270 */
[----:B------:R-:W-:Y:S01]  /*0c10*/  IMAD R15, R12, R5, RZ ;  /* 0x000000050c0f7224 */ /* 0x000fe200078e02ff */
[----:B------:R-:W-:Y:S01]  /*0c20*/  MOV R12, RZ ;  /* 0x000000ff000c7202 */ /* 0x000fe20000000f00 */
[----:B------:R-:W-:Y:S01]  /*0c30*/  IMAD R16, R9, R10, R16 ;  /* 0x0000000a09107224 */ /* 0x000fe200078e0210 */
[----:B------:R-:W-:Y:S01]  /*0c40*/  IADD3 R25, R75, 0x7, RZ ;  /* 0x000000074b197810 */ /* 0x000fe20007ffe0ff */
[----:B------:R-:W-:Y:S01]  /*0c50*/  IMAD.HI.U32 R10, R20, R14, RZ ;  /* 0x0000000e140a7227 */ /* 0x000fe200078e00ff */
[----:B------:R-:W-:-:S02]  /*0c60*/  ISETP.GE.AND P2, PT, R27, RZ, PT ;  /* 0x000000ff1b00720c */ /* 0x000fc40003f46270 */
[----:B------:R-:W-:Y:S01]  /*0c70*/  ISETP.GT.U32.AND P1, PT, R9, R16, PT ;  /* 0x000000100900720c */ /* 0x000fe20003f24070 */
[----:B------:R-:W-:Y:S01]  /*0c80*/  IMAD.MOV R17, RZ, RZ, -R10 ;  /* 0x000000ffff117224 */ /* 0x000fe200078e0a0a */
[C---:B------:R-:W-:Y:S01]  /*0c90*/  IADD3 R37, R75.reuse, 0x12, RZ ;  /* 0x000000124b257810 */ /* 0x040fe20007ffe0ff */
[----:B------:R-:W-:Y:S01]  /*0ca0*/  IMAD.MOV R19, RZ, RZ, -R11 ;  /* 0x000000ffff137224 */ /* 0x000fe200078e0a0b */
[----:B------:R-:W-:Y:S01]  /*0cb0*/  IADD3 R39, R75, 0x15, RZ ;  /* 0x000000154b277810 */ /* 0x000fe20007ffe0ff */
[----:B------:R-:W-:Y:S01]  /*0cc0*/  IMAD R11, R9, R17, R14 ;  /* 0x00000011090b7224 */ /* 0x000fe200078e020e */
[----:B------:R-:W-:Y:S01]  /*0cd0*/  IADD3 R46, R75, 0x17, RZ ;  /* 0x000000174b2e7810 */ /* 0x000fe20007ffe0ff */
[----:B------:R-:W-:Y:S01]  /*0ce0*/  IMAD.HI.U32 R12, R13, R15, R12 ;  /* 0x0000000f0d0c7227 */ /* 0x000fe200078e000c */
[----:B------:R-:W-:Y:S02]  /*0cf0*/  IADD3 R48, R75, 0x19, RZ ;  /* 0x000000194b307810 */ /* 0x000fe40007ffe0ff */
[----:B------:R-:W-:Y:S01]  /*0d00*/  ISETP.GT.U32.AND P6, PT, R9, R11, PT ;  /* 0x0000000b0900720c */ /* 0x000fe20003fc4070 */
[----:B------:R-:W-:Y:S01]  /*0d10*/  IMAD.HI.U32 R10, R20, R21, RZ ;  /* 0x00000015140a7227 */ /* 0x000fe200078e00ff */
[----:B------:R-:W-:-:S02]  /*0d20*/  IABS R43, R48 ;  /* 0x00000030002b7213 */ /* 0x000fc40000000000 */
[----:B------:R-:W-:Y:S01]  /*0d30*/  IADD3 R56, R75, 0x25, RZ ;  /* 0x000000254b387810 */ /* 0x000fe20007ffe0ff */
[----:B------:R-:W-:Y:S01]  /*0d40*/  IMAD R13, R9, R19, R18 ;  /* 0x00000013090d7224 */ /* 0x000fe200078e0212 */
[----:B------:R-:W-:Y:S01]  /*0d50*/  IADD3 R19, R75, 0x4, RZ ;  /* 0x000000044b137810 */ /* 0x000fe20007ffe0ff */
[----:B------:R-:W-:Y:S01]  /*0d60*/  IMAD.MOV R10, RZ, RZ, -R10 ;  /* 0x000000ffff0a7224 */ /* 0x000fe200078e0a0a */
[----:B------:R-:W-:Y:S01]  /*0d70*/  IABS R53, R56 ;  /* 0x0000003800357213 */ /* 0x000fe20000000000 */
[----:B------:R-:W-:Y:S01]  /*0d80*/  @!P1 IMAD.IADD R16, R16, 0x1, -R9 ;  /* 0x0000000110109824 */ /* 0x000fe200078e0a09 */
[C---:B------:R-:W-:Y:S01]  /*0d90*/  ISETP.GT.U32.AND P1, PT, R9.reuse, R13, PT ;  /* 0x0000000d0900720c */ /* 0x040fe20003f24070 */
[----:B------:R-:W-:Y:S01]  /*0da0*/  IMAD R14, R9, R10, R21 ;  /* 0x0000000a090e7224 */ /* 0x000fe200078e0215 */
[----:B------:R-:W-:Y:S01]  /*0db0*/  IABS R15, R19 ;  /* 0x00000013000f7213 */ /* 0x000fe20000000000 */
[----:B------:R-:W-:Y:S01]  /*0dc0*/  @!P6 IMAD.IADD R11, R11, 0x1, -R9 ;  /* 0x000000010b0be824 */ /* 0x000fe200078e0a09 */
[----:B------:R-:W-:Y:S01]  /*0dd0*/  ISETP.GT.U32.AND P3, PT, R9, R16, PT ;  /* 0x000000100900720c */ /* 0x000fe20003f64070 */
[----:B------:R-:W-:Y:S01]  /*0de0*/  VIADD R26, R75, 0x8 ;  /* 0x000000084b1a7836 */ /* 0x000fe20000000000 */
[----:B------:R-:W-:Y:S01]  /*0df0*/  ISETP.GT.U32.AND P4, PT, R9, R14, PT ;  /* 0x0000000e0900720c */ /* 0x000fe20003f84070 */
[----:B------:R-:W-:Y:S01]  /*0e00*/  IMAD.HI.U32 R10, R20, R15, RZ ;  /* 0x0000000f140a7227 */ /* 0x000fe200078e00ff */
[----:B------:R-:W-:-:S02]  /*0e10*/  IADD3 R21, R75, 0x5, RZ ;  /* 0x000000054b157810 */ /* 0x000fc40007ffe0ff */
[----:B------:R-:W-:Y:S01]  /*0e20*/  ISETP.GE.AND P6, PT, R24, RZ, PT ;  /* 0x000000ff1800720c */ /* 0x000fe20003fc6270 */
[----:B------:R-:W-:Y:S01]  /*0e30*/  VIADD R24, R75, 0x6 ;  /* 0x000000064b187836 */ /* 0x000fe20000000000 */
[----:B------:R-:W-:Y:S01]  /*0e40*/  IADD3 R10, -R10, RZ, RZ ;  /* 0x000000ff0a0a7210 */ /* 0x000fe20007ffe1ff */
[----:B------:R-:W-:Y:S01]  /*0e50*/  @!P1 IMAD.IADD R13, R13, 0x1, -R9 ;  /* 0x000000010d0d9824 */ /* 0x000fe200078e0a09 */
[C---:B------:R-:W-:Y:S01]  /*0e60*/  ISETP.GT.U32.AND P1, PT, R9.reuse, R11, PT ;  /* 0x0000000b0900720c */ /* 0x040fe20003f24070 */
[----:B------:R-:W-:Y:S01]  /*0e70*/  IMAD.IADD R23, R22, 0x1, R23 ;  /* 0x0000000116177824 */ /* 0x000fe200078e0217 */
[----:B------:R-:W-:Y:S01]  /*0e80*/  IABS R17, R21 ;  /* 0x0000001500117213 */ /* 0x000fe20000000000 */
[----:B------:R-:W-:Y:S01]  /*0e90*/  @!P3 IMAD.IADD R16, R16, 0x1, -R9 ;  /* 0x000000011010b824 */ /* 0x000fe200078e0a09 */
[C---:B------:R-:W-:Y:S01]  /*0ea0*/  ISETP.GT.U32.AND P3, PT, R9.reuse, R13, PT ;  /* 0x0000000d0900720c */ /* 0x040fe20003f64070 */
[C---:B------:R-:W-:Y:S01]  /*0eb0*/  IMAD R15, R9.reuse, R10, R15 ;  /* 0x0000000a090f7224 */ /* 0x040fe200078e020f */
[----:B------:R-:W-:Y:S01]  /*0ec0*/  @!P4 IADD3 R14, R14, -R9, RZ ;  /* 0x800000090e0ec210 */ /* 0x000fe20007ffe0ff */
[----:B------:R-:W-:Y:S01]  /*0ed0*/  IMAD.MOV.U32 R10, RZ, RZ, R16 ;  /* 0x000000ffff0a7224 */ /* 0x000fe200078e0010 */
[----:B------:R-:W-:Y:S01]  /*0ee0*/  IABS R18, R24 ;  /* 0x0000001800127213 */ /* 0x000fe20000000000 */
[----:B------:R-:W-:Y:S01]  /*0ef0*/  IMAD.HI.U32 R16, R20, R17, RZ ;  /* 0x0000001114107227 */ /* 0x000fe200078e00ff */
[----:B------:R-:W-:-:S02]  /*0f00*/  ISETP.GT.U32.AND P4, PT, R9, R14, PT ;  /* 0x0000000e0900720c */ /* 0x000fc40003f84070 */
[----:B------:R-:W-:Y:S01]  /*0f10*/  IABS R22, R26 ;  /* 0x0000001a00167213 */ /* 0x000fe20000000000 */
[----:B------:R-:W-:Y:S01]  /*0f20*/  @!P1 IMAD.IADD R11, R11, 0x1, -R9 ;  /* 0x000000010b0b9824 */ /* 0x000fe200078e0a09 */
[----:B------:R-:W-:Y:S01]  /*0f30*/  IADD3 R16, -R16, RZ, RZ ;  /* 0x000000ff10107210 */ /* 0x000fe20007ffe1ff */
[----:B------:R-:W-:Y:S01]  /*0f40*/  @!P6 IMAD.MOV R10, RZ, RZ, -R10 ;  /* 0x000000ffff0ae224 */ /* 0x000fe200078e0a0a */
[----:B------:R-:W-:Y:S01]  /*0f50*/  ISETP.GT.U32.AND P1, PT, R9, R15, PT ;  /* 0x0000000f0900720c */ /* 0x000fe20003f24070 */
[----:B------:R-:W-:Y:S01]  /*0f60*/  @!P0 IMAD.MOV R11, RZ, RZ, -R11 ;  /* 0x000000ffff0b8224 */ /* 0x000fe200078e0a0b */
[----:B------:R-:W-:Y:S01]  /*0f70*/  ISETP.GE.AND P6, PT, R19, RZ, PT ;  /* 0x000000ff1300720c */ /* 0x000fe20003fc6270 */
[----:B------:R-:W-:Y:S01]  /*0f80*/  IMAD R16, R9, R16, R17 ;  /* 0x0000001009107224 */ /* 0x000fe200078e0211 */
[C---:B------:R-:W-:Y:S01]  /*0f90*/  IADD3 R59, R75.reuse, 0x29, RZ ;  /* 0x000000294b3b7810 */ /* 0x040fe20007ffe0ff */
[----:B------:R-:W-:Y:S01]  /*0fa0*/  IMAD.HI.U32 R17, R20, R18, RZ ;  /* 0x0000001214117227 */ /* 0x000fe200078e00ff */
[----:B------:R-:W-:-:S02]  /*0fb0*/  IADD3 R62, R75, 0x2b, RZ ;  /* 0x0000002b4b3e7810 */ /* 0x000fc40007ffe0ff */
[----:B------:R-:W-:Y:S01]  /*0fc0*/  IADD3 R69, R75, 0x35, RZ ;  /* 0x000000354b457810 */ /* 0x000fe20007ffe0ff */
[--C-:B------:R-:W-:Y:S01]  /*0fd0*/  @!P4 IMAD.IADD R14, R14, 0x1, -R9.reuse ;  /* 0x000000010e0ec824 */ /* 0x100fe200078e0a09 */
[----:B------:R-:W-:Y:S01]  /*0fe0*/  ISETP.GT.U32.AND P4, PT, R9, R16, PT ;  /* 0x000000100900720c */ /* 0x000fe20003f84070 */
[--C-:B------:R-:W-:Y:S01]  /*0ff0*/  @!P3 IMAD.IADD R13, R13, 0x1, -R9.reuse ;  /* 0x000000010d0db824 */ /* 0x100fe200078e0a09 */
[----:B------:R-:W-:Y:S01]  /*1000*/  ISETP.GE.AND P3, PT, R21, RZ, PT ;  /* 0x000000ff1500720c */ /* 0x000fe20003f66270 */
[----:B------:R-:W-:Y:S01]  /*1010*/  @!P1 IMAD.IADD R15, R15, 0x1, -R9 ;  /* 0x000000010f0f9824 */ /* 0x000fe200078e0a09 */
[----:B------:R-:W-:Y:S01]  /*1020*/  IADD3 R17, -R17, RZ, RZ ;  /* 0x000000ff11117210 */ /* 0x000fe20007ffe1ff */
[----:B------:R-:W-:Y:S01]  /*1030*/  IMAD.HI.U32 R19, R20, R22, RZ ;  /* 0x0000001614137227 */ /* 0x000fe200078e00ff */
[----:B------:R-:W-:Y:S02]  /*1040*/  IABS R21, R25 ;  /* 0x0000001900157213 */ /* 0x000fe40000000000 */
[C---:B------:R-:W-:Y:S01]  /*1050*/  ISETP.GT.U32.AND P0, PT, R9.reuse, R15, PT ;  /* 0x0000000f0900720c */ /* 0x040fe20003f04070 */
[----:B------:R-:W-:Y:S01]  /*1060*/  IMAD R17, R9, R17, R18 ;  /* 0x0000001109117224 */ /* 0x000fe200078e0212 */
[----:B------:R-:W-:Y:S01]  /*1070*/  ISETP.GE.AND P1, PT, R24, RZ, PT ;  /* 0x000000ff1800720c */ /* 0x000fe20003f26270 */
[----:B------:R-:W-:Y:S01]  /*1080*/  IMAD.HI.U32 R18, R20, R21, RZ ;  /* 0x0000001514127227 */ /* 0x000fe200078e00ff */
[----:B------:R-:W-:-:S02]  /*1090*/  IADD3 R24, R75, 0x9, RZ ;  /* 0x000000094b187810 */ /* 0x000fc40007ffe0ff */
[----:B------:R-:W-:Y:S01]  /*10a0*/  @!P4 IADD3 R16, R16, -R9, RZ ;  /* 0x800000091010c210 */ /* 0x000fe20007ffe0ff */
[----:B------:R-:W-:Y:S01]  /*10b0*/  IMAD.MOV R19, RZ, RZ, -R19 ;  /* 0x000000ffff137224 */ /* 0x000fe200078e0a13 */
[----:B------:R-:W-:Y:S01]  /*10c0*/  IADD3 R18, -R18, RZ, RZ ;  /* 0x000000ff12127210 */ /* 0x000fe20007ffe1ff */
[----:B------:R-:W-:Y:S01]  /*10d0*/  @!P5 IMAD.MOV R13, RZ, RZ, -R13 ;  /* 0x000000ffff0dd224 */ /* 0x000fe200078e0a0d */
[C---:B------:R-:W-:Y:S01]  /*10e0*/  ISETP.GT.U32.AND P4, PT, R9.reuse, R16, PT ;  /* 0x000000100900720c */ /* 0x040fe20003f84070 */
[C---:B------:R-:W-:Y:S01]  /*10f0*/  IMAD R19, R9.reuse, R19, R22 ;  /* 0x0000001309137224 */ /* 0x040fe200078e0216 */
[----:B------:R-:W-:Y:S01]  /*1100*/  ISETP.GT.U32.AND P5, PT, R9, R17, PT ;  /* 0x000000110900720c */ /* 0x000fe20003fa4070 */
[----:B------:R-:W-:Y:S01]  /*1110*/  @!P0 IMAD.IADD R15, R15, 0x1, -R9 ;  /* 0x000000010f0f8824 */ /* 0x000fe200078e0a09 */
[----:B------:R-:W-:Y:S01]  /*1120*/  ISETP.GE.AND P0, PT, R26, RZ, PT ;  /* 0x000000ff1a00720c */ /* 0x000fe20003f06270 */
[C---:B------:R-:W-:Y:S01]  /*1130*/  IMAD R18, R9.reuse, R18, R21 ;  /* 0x0000001209127224 */ /* 0x040fe200078e0215 */
[----:B------:R-:W-:Y:S01]  /*1140*/  IABS R60, R62 ;  /* 0x0000003e003c7213 */ /* 0x000fe20000000000 */
[----:B------:R-:W-:Y:S01]  /*1150*/  @!P6 IMAD.MOV R15, RZ, RZ, -R15 ;  /* 0x000000ffff0fe224 */ /* 0x000fe200078e0a0f */
[----:B------:R-:W-:Y:S01]  /*1160*/  ISETP.GT.U32.AND P6, PT, R9, R19, PT ;  /* 0x000000130900720c */ /* 0x000fe20003fc4070 */
[----:B------:R-:W-:Y:S01]  /*1170*/  VIADD R29, R75, 0xb ;  /* 0x0000000b4b1d7836 */ /* 0x000fe20000000000 */
[----:B------:R-:W-:Y:S01]  /*1180*/  IABS R70, R69 ;  /* 0x0000004500467213 */ /* 0x000fe20000000000 */
[----:B------:R-:W-:Y:S01]  /*1190*/  @!P2 IMAD.MOV R14, RZ, RZ, -R14 ;  /* 0x000000ffff0ea224 */ /* 0x000fe200078e0a0e */
[----:B------:R-:W-:Y:S01]  /*11a0*/  ISETP.GE.AND P2, PT, R25, RZ, PT ;  /* 0x000000ff1900720c */ /* 0x000fe20003f46270 */
[--C-:B------:R-:W-:Y:S01]  /*11b0*/  @!P4 IMAD.IADD R16, R16, 0x1, -R9.reuse ;  /* 0x000000011010c824 */ /* 0x100fe200078e0a09 */
[----:B------:R-:W-:Y:S01]  /*11c0*/  ISETP.GT.U32.AND P4, PT, R9, R18, PT ;  /* 0x000000120900720c */ /* 0x000fe20003f84070 */
[----:B------:R-:W-:Y:S01]  /*11d0*/  VIADD R22, R75, 0xa ;  /* 0x0000000a4b167836 */ /* 0x000fe20000000000 */
[----:B------:R-:W-:Y:S01]  /*11e0*/  @!P5 IADD3 R17, R17, -R9, RZ ;  /* 0x800000091111d210 */ /* 0x000fe20007ffe0ff */
[C---:B------:R-:W-:Y:S01]  /*11f0*/  VIADD R34, R75.reuse, 0xf ;  /* 0x0000000f4b227836 */ /* 0x040fe20000000000 */
[----:B------:R-:W-:Y:S01]  /*1200*/  IABS R28, R29 ;  /* 0x0000001d001c7213 */ /* 0x000fe20000000000 */
[----:B------:R-:W-:Y:S01]  /*1210*/  VIADD R32, R75, 0xd ;  /* 0x0000000d4b207836 */ /* 0x000fe20000000000 */
[----:B------:R-:W-:Y:S01]  /*1220*/  ISETP.GT.U32.AND P5, PT, R9, R17, PT ;  /* 0x000000110900720c */ /* 0x000fe20003fa4070 */
[--C-:B------:R-:W-:Y:S01]  /*1230*/  @!P6 IMAD.IADD R19, R19, 0x1, -R9.reuse ;  /* 0x000000011313e824 */ /* 0x100fe200078e0a09 */
[----:B------:R-:W-:Y:S01]  /*1240*/  IABS R25, R24 ;  /* 0x0000001800197213 */ /* 0x000fe20000000000 */
[C---:B------:R-:W-:Y:S01]  /*1250*/  VIADD R33, R75.reuse, 0xe ;  /* 0x0000000e4b217836 */ /* 0x040fe20000000000 */
[----:B------:R-:W-:Y:S01]  /*1260*/  @!P3 IADD3 R16, -R16, RZ, RZ ;  /* 0x000000ff1010b210 */ /* 0x000fe20007ffe1ff */
[----:B------:R-:W-:Y:S01]  /*1270*/  VIADD R36, R75, 0x11 ;  /* 0x000000114b247836 */ /* 0x000fe20000000000 */
[----:B------:R-:W-:Y:S01]  /*1280*/  ISETP.GT.U32.AND P6, PT, R9, R19, PT ;  /* 0x000000130900720c */ /* 0x000fe20003fc4070 */
[----:B------:R-:W-:Y:S01]  /*1290*/  @!P4 IMAD.IADD R18, R18, 0x1, -R9 ;  /* 0x000000011212c824 */ /* 0x000fe200078e0a09 */
[----:B------:R-:W-:Y:S01]  /*12a0*/  ISETP.GE.AND P3, PT, R24, RZ, PT ;  /* 0x000000ff1800720c */ /* 0x000fe20003f66270 */
[----:B------:R-:W-:Y:S01]  /*12b0*/  IMAD.HI.U32 R24, R20, R28, RZ ;  /* 0x0000001c14187227 */ /* 0x000fe200078e00ff */
[----:B------:R-:W-:-:S02]  /*12c0*/  IABS R27, R22 ;  /* 0x00000016001b7213 */ /* 0x000fc40000000000 */
[----:B------:R-:W-:Y:S01]  /*12d0*/  ISETP.GT.U32.AND P4, PT, R9, R18, PT ;  /* 0x000000120900720c */ /* 0x000fe20003f84070 */
[----:B------:R-:W-:Y:S01]  /*12e0*/  IMAD.HI.U32 R21, R20, R25, RZ ;  /* 0x0000001914157227 */ /* 0x000fe200078e00ff */
[----:B------:R-:W-:Y:S02]  /*12f0*/  IADD3 R24, -R24, RZ, RZ ;  /* 0x000000ff18187210 */ /* 0x000fe40007ffe1ff */
[----:B------:R-:W-:Y:S01]  /*1300*/  @!P5 IADD3 R17, R17, -R9, RZ ;  /* 0x800000091111d210 */ /* 0x000fe20007ffe0ff */
[----:B------:R-:W-:Y:S01]  /*1310*/  IMAD.MOV R26, RZ, RZ, -R21 ;  /* 0x000000ffff1a7224 */ /* 0x000fe200078e0a15 */
[----:B------:R-:W-:Y:S01]  /*1320*/  ISETP.GE.AND P5, PT, R22, RZ, PT ;  /* 0x000000ff1600720c */ /* 0x000fe20003fa6270 */
[----:B------:R-:W-:Y:S01]  /*1330*/  IMAD R24, R9, R24, R28 ;  /* 0x0000001809187224 */ /* 0x000fe200078e021c */
[----:B------:R-:W-:Y:S01]  /*1340*/  IABS R31, R34 ;  /* 0x00000022001f7213 */ /* 0x000fe20000000000 */
[----:B------:R-:W-:Y:S01]  /*1350*/  @!P6 IMAD.IADD R19, R19, 0x1, -R9 ;  /* 0x000000011313e824 */ /* 0x000fe200078e0a09 */
[----:B------:R-:W-:Y:S01]  /*1360*/  IABS R30, R33 ;  /* 0x00000021001e7213 */ /* 0x000fe20000000000 */
[----:B------:R-:W-:Y:S01]  /*1370*/  IMAD R21, R9, R26, R25 ;  /* 0x0000001a09157224 */ /* 0x000fe200078e0219 */
[----:B------:R-:W-:Y:S01]  /*1380*/  IADD3 R25, R75, 0xc, RZ ;  /* 0x0000000c4b197810 */ /* 0x000fe20007ffe0ff */
[----:B------:R-:W-:Y:S01]  /*1390*/  IMAD.HI.U32 R22, R20, R27, RZ ;  /* 0x0000001b14167227 */ /* 0x000fe200078e00ff */
[----:B------:R-:W-:-:S02]  /*13a0*/  IABS R74, R75 ;  /* 0x0000004b004a7213 */ /* 0x000fc40000000000 */
[----:B------:R-:W-:Y:S01]  /*13b0*/  IABS R28, R25 ;  /* 0x00000019001c7213 */ /* 0x000fe20000000000 */
[----:B------:R-:W-:Y:S01]  /*13c0*/  @!P0 IMAD.MOV R19, RZ, RZ, -R19 ;  /* 0x000000ffff138224 */ /* 0x000fe200078e0a13 */
[C---:B------:R-:W-:Y:S01]  /*13d0*/  ISETP.GT.U32.AND P0, PT, R9.reuse, R24, PT ;  /* 0x000000180900720c */ /* 0x040fe20003f04070 */
[----:B------:R-:W-:Y:S01]  /*13e0*/  @!P4 IMAD.IADD R18, R18, 0x1, -R9 ;  /* 0x000000011212c824 */ /* 0x000fe200078e0a09 */
[----:B------:R-:W-:Y:S01]  /*13f0*/  ISETP.GT.U32.AND P4, PT, R9, R21, PT ;  /* 0x000000150900720c */ /* 0x000fe20003f84070 */
[----:B------:R-:W-:Y:S01]  /*1400*/  IMAD.MOV R22, RZ, RZ, -R22 ;  /* 0x000000ffff167224 */ /* 0x000fe200078e0a16 */
[----:B------:R-:W-:Y:S01]  /*1410*/  ISETP.GE.AND P6, PT, R25, RZ, PT ;  /* 0x000000ff1900720c */ /* 0x000fe20003fc6270 */
[----:B------:R-:W-:Y:S01]  /*1420*/  IMAD.HI.U32 R25, R20, R28, RZ ;  /* 0x0000001c14197227 */ /* 0x000fe200078e00ff */
[----:B------:R-:W-:Y:S02]  /*1430*/  @!P2 IADD3 R18, -R18, RZ, RZ ;  /* 0x000000ff1212a210 */ /* 0x000fe40007ffe1ff */
[----:B------:R-:W-:Y:S01]  /*1440*/  SHF.L.U32 R23, R23, 0x9, RZ ;  /* 0x0000000917177819 */ /* 0x000fe200000006ff */
[----:B------:R-:W-:Y:S01]  /*1450*/  IMAD R22, R9, R22, R27 ;  /* 0x0000001609167224 */ /* 0x000fe200078e021b */
[----:B------:R-:W-:Y:S01]  /*1460*/  IADD3 R25, -R25, RZ, RZ ;  /* 0x000000ff19197210 */ /* 0x000fe20007ffe1ff */
[----:B------:R-:W-:Y:S01]  /*1470*/  @!P1 IMAD.MOV R17, RZ, RZ, -R17 ;  /* 0x000000ffff119224 */ /* 0x000fe200078e0a11 */
[----:B------:R-:W-:Y:S01]  /*1480*/  ISETP.GE.AND P1, PT, R29, RZ, PT ;  /* 0x000000ff1d00720c */ /* 0x000fe20003f26270 */
[----:B------:R-:W-:Y:S01]  /*1490*/  @!P0 IMAD.IADD R24, R24, 0x1, -R9 ;  /* 0x0000000118188824 */ /* 0x000fe200078e0a09 */
[C---:B------:R-:W-:Y:S01]  /*14a0*/  ISETP.GT.U32.AND P2, PT, R9.reuse, R22, PT ;  /* 0x000000160900720c */ /* 0x040fe20003f44070 */
[----:B------:R-:W-:Y:S01]  /*14b0*/  IMAD R25, R9, R25, R28 ;  /* 0x0000001909197224 */ /* 0x000fe200078e021c */
[----:B------:R-:W-:Y:S01]  /*14c0*/  @!P4 IADD3 R21, R21, -R9, RZ ;  /* 0x800000091515c210 */ /* 0x000fe20007ffe0ff */
[----:B------:R-:W-:Y:S01]  /*14d0*/  IMAD.HI.U32 R28, R20, R31, RZ ;  /* 0x0000001f141c7227 */ /* 0x000fe200078e00ff */
[----:B------:R-:W-:-:S02]  /*14e0*/  IABS R29, R32 ;  /* 0x00000020001d7213 */ /* 0x000fc40000000000 */
[C---:B------:R-:W-:Y:S01]  /*14f0*/  ISETP.GT.U32.AND P4, PT, R9.reuse, R21, PT ;  /* 0x000000150900720c */ /* 0x040fe20003f84070 */
[----:B------:R-:W-:Y:S01]  /*1500*/  IMAD.HI.U32 R27, R20, R30, RZ ;  /* 0x0000001e141b7227 */ /* 0x000fe200078e00ff */
[----:B------:R-:W-:Y:S02]  /*1510*/  ISETP.GT.U32.AND P0, PT, R9, R24, PT ;  /* 0x000000180900720c */ /* 0x000fe40003f04070 */
[----:B------:R-:W-:Y:S01]  /*1520*/  IADD3 R28, -R28, RZ, RZ ;  /* 0x000000ff1c1c7210 */ /* 0x000fe20007ffe1ff */
[----:B------:R-:W-:Y:S01]  /*1530*/  IMAD.HI.U32 R26, R20, R29, RZ ;  /* 0x0000001d141a7227 */ /* 0x000fe200078e00ff */
[----:B------:R-:W-:Y:S02]  /*1540*/  IADD3 R27, -R27, RZ, RZ ;  /* 0x000000ff1b1b7210 */ /* 0x000fe40007ffe1ff */
[C---:B------:R-:W-:Y:S01]  /*1550*/  LOP3.LUT R115, R23.reuse, 0x40, R167, 0xfe, !PT ;  /* 0x0000004017737812 */ /* 0x040fe200078efea7 */
[----:B------:R-:W-:Y:S01]  /*1560*/  @!P2 IMAD.IADD R22, R22, 0x1, -R9 ;  /* 0x000000011616a824 */ /* 0x000fe200078e0a09 */
[----:B------:R-:W-:Y:S01]  /*1570*/  LOP3.LUT R116, R23, 0x3f, R73, 0xf8, !PT ;  /* 0x0000003f17747812 */ /* 0x000fe200078ef849 */
[----:B------:R-:W-:-:S02]  /*1580*/  IMAD.MOV R26, RZ, RZ, -R26 ;  /* 0x000000ffff1a7224 */ /* 0x000fc400078e0a1a */
[----:B------:R-:W-:Y:S01]  /*1590*/  @!P4 IMAD.IADD R21, R21, 0x1, -R9 ;  /* 0x000000011515c824 */ /* 0x000fe200078e0a09 */
[C---:B------:R-:W-:Y:S01]  /*15a0*/  ISETP.GT.U32.AND P2, PT, R9.reuse, R22, PT ;  /* 0x000000160900720c */ /* 0x040fe20003f44070 */
[C---:B------:R-:W-:Y:S01]  /*15b0*/  IMAD R26, R9.reuse, R26, R29 ;  /* 0x0000001a091a7224 */ /* 0x040fe200078e021d */
[----:B------:R-:W-:Y:S01]  /*15c0*/  ISETP.GE.AND P4, PT, R32, RZ, PT ;  /* 0x000000ff2000720c */ /* 0x000fe20003f86270 */
[----:B------:R-:W-:Y:S01]  /*15d0*/  @!P0 IMAD.IADD R24, R24, 0x1, -R9 ;  /* 0x0000000118188824 */ /* 0x000fe200078e0a09 */
[----:B------:R-:W-:Y:S01]  /*15e0*/  IABS R32, R36 ;  /* 0x0000002400207213 */ /* 0x000fe20000000000 */
[C---:B------:R-:W-:Y:S01]  /*15f0*/  IMAD R28, R9.reuse, R28, R31 ;  /* 0x0000001c091c7224 */ /* 0x040fe200078e021f */
[----:B------:R-:W-:Y:S01]  /*1600*/  LOP3.LUT R114, R116, 0x80, RZ, 0xfc, !PT ;  /* 0x0000008074727812 */ /* 0x000fe200078efcff */
[----:B------:R-:W-:Y:S01]  /*1610*/  @!P3 IMAD.MOV R21, RZ, RZ, -R21 ;  /* 0x000000ffff15b224 */ /* 0x000fe200078e0a15 */
[C---:B------:R-:W-:Y:S01]  /*1620*/  ISETP.GT.U32.AND P3, PT, R9.reuse, R26, PT ;  /* 0x0000001a0900720c */ /* 0x040fe20003f64070 */
[----:B------:R-:W-:Y:S01]  /*1630*/  IMAD R27, R9, R27, R30 ;  /* 0x0000001b091b7224 */ /* 0x000fe200078e021e */
[----:B------:R-:W-:Y:S01]  /*1640*/  @!P1 IADD3 R24, -R24, RZ, RZ ;  /* 0x000000ff18189210 */ /* 0x000fe20007ffe1ff */
[----:B------:R-:W-:Y:S01]  /*1650*/  VIADD R40, R75, 0x16 ;  /* 0x000000164b287836 */ /* 0x000fe20000000000 */
[C---:B------:R-:W-:Y:S01]  /*1660*/  ISETP.GT.U32.AND P1, PT, R9.reuse, R28, PT ;  /* 0x0000001c0900720c */ /* 0x040fe20003f24070 */
[--C-:B------:R-:W-:Y:S01]  /*1670*/  @!P2 IMAD.IADD R22, R22, 0x1, -R9.reuse ;  /* 0x000000011616a824 */ /* 0x100fe200078e0a09 */
[----:B------:R-:W-:Y:S01]  /*1680*/  ISETP.GT.U32.AND P2, PT, R9, R25, PT ;  /* 0x000000190900720c */ /* 0x000fe20003f44070 */
[----:B------:R-:W-:Y:S01]  /*1690*/  VIADD R47, R75, 0x18 ;  /* 0x000000184b2f7836 */ /* 0x000fe20000000000 */
[----:B------:R-:W-:Y:S01]  /*16a0*/  IABS R30, R35 ;  /* 0x00000023001e7213 */ /* 0x000fe20000000000 */
[----:B------:R-:W-:Y:S01]  /*16b0*/  @!P5 IMAD.MOV R22, RZ, RZ, -R22 ;  /* 0x000000ffff16d224 */ /* 0x000fe200078e0a16 */
[----:B------:R-:W-:Y:S01]  /*16c0*/  ISETP.GT.U32.AND P0, PT, R9, R27, PT ;  /* 0x0000001b0900720c */ /* 0x000fe20003f04070 */
[----:B------:R-:W-:Y:S01]  /*16d0*/  VIADD R50, R75, 0x1b ;  /* 0x0000001b4b327836 */ /* 0x000fe20000000000 */
[----:B------:R-:W-:Y:S01]  /*16e0*/  ISETP.GE.AND P5, PT, R33, RZ, PT ;  /* 0x000000ff2100720c */ /* 0x000fe20003fa6270 */
[----:B------:R-:W-:Y:S01]  /*16f0*/  IMAD.HI.U32 R29, R20, R30, RZ ;  /* 0x0000001e141d7227 */ /* 0x000fe200078e00ff */
[----:B------:R-:W-:Y:S01]  /*1700*/  IABS R33, R37 ;  /* 0x0000002500217213 */ /* 0x000fe20000000000 */
[----:B------:R2:W-:Y:S01]  /*1710*/  STL [R1+0x9a4], R116 ;  /* 0x0009a47401007387 */ /* 0x0005e20000100800 */
[----:B------:R-:W-:Y:S01]  /*1720*/  IABS R38, R40 ;  /* 0x0000002800267213 */ /* 0x000fe20000000000 */
[--C-:B------:R-:W-:Y:S01]  /*1730*/  @!P3 IMAD.IADD R26, R26, 0x1, -R9.reuse ;  /* 0x000000011a1ab824 */ /* 0x100fe200078e0a09 */
[----:B------:R-:W-:Y:S01]  /*1740*/  IABS R41, R47 ;  /* 0x0000002f00297213 */ /* 0x000fe20000000000 */
[----:B------:R-:W-:Y:S01]  /*1750*/  @!P1 IMAD.IADD R28, R28, 0x1, -R9 ;  /* 0x000000011c1c9824 */ /* 0x000fe200078e0a09 */
[----:B------:R-:W-:Y:S01]  /*1760*/  IABS R45, R50 ;  /* 0x00000032002d7213 */ /* 0x000fe20000000000 */
[----:B------:R-:W-:Y:S01]  /*1770*/  IMAD.MOV R29, RZ, RZ, -R29 ;  /* 0x000000ffff1d7224 */ /* 0x000fe200078e0a1d */
[----:B------:R-:W-:Y:S01]  /*1780*/  ISETP.GT.U32.AND P3, PT, R9, R26, PT ;  /* 0x0000001a0900720c */ /* 0x000fe20003f64070 */
[--C-:B------:R-:W-:Y:S01]  /*1790*/  @!P2 IMAD.IADD R25, R25, 0x1, -R9.reuse ;  /* 0x000000011919a824 */ /* 0x100fe200078e0a09 */
[C---:B------:R-:W-:Y:S01]  /*17a0*/  ISETP.GT.U32.AND P1, PT, R9.reuse, R28, PT ;  /* 0x0000001c0900720c */ /* 0x040fe20003f24070 */
[----:B------:R-:W-:Y:S01]  /*17b0*/  IMAD R29, R9, R29, R30 ;  /* 0x0000001d091d7224 */ /* 0x000fe200078e021e */
[----:B------:R-:W-:Y:S01]  /*17c0*/  @!P0 IADD3 R27, R27, -R9, RZ ;  /* 0x800000091b1b8210 */ /* 0x000fe20007ffe0ff */
[----:B------:R-:W-:Y:S01]  /*17d0*/  IMAD.HI.U32 R30, R20, R32, RZ ;  /* 0x00000020141e7227 */ /* 0x000fe200078e00ff */
[C---:B------:R-:W-:Y:S01]  /*17e0*/  ISETP.GT.U32.AND P2, PT, R9.reuse, R25, PT ;  /* 0x000000190900720c */ /* 0x040fe20003f44070 */
[----:B------:R-:W-:Y:S01]  /*17f0*/  STL [R1+0x1788], R115 ;  /* 0x0017887301007387 */ /* 0x000fe20000100800 */
[C---:B------:R-:W-:Y:S01]  /*1800*/  ISETP.GT.U32.AND P0, PT, R9.reuse, R27, PT ;  /* 0x0000001b0900720c */ /* 0x040fe20003f04070 */
[----:B------:R-:W-:Y:S01]  /*1810*/  IMAD.MOV R30, RZ, RZ, -R30 ;  /* 0x000000ffff1e7224 */ /* 0x000fe200078e0a1e */
[----:B------:R-:W-:Y:S01]  /*1820*/  LOP3.LUT R110, R116, 0x100, RZ, 0xfc, !PT ;  /* 0x00000100746e7812 */ /* 0x000fe200078efcff */
[----:B------:R-:W-:Y:S01]  /*1830*/  IMAD.HI.U32 R31, R20, R33, RZ ;  /* 0x00000021141f7227 */ /* 0x000fe200078e00ff */
[C---:B------:R-:W-:Y:S01]  /*1840*/  LOP3.LUT R112, R116.reuse, 0xc0, RZ, 0xfc, !PT ;  /* 0x000000c074707812 */ /* 0x040fe200078efcff */
[----:B------:R-:W-:Y:S01]  /*1850*/  STL [R1+0x17a0], R114 ;  /* 0x0017a07201007387 */ /* 0x000fe20000100800 */
[----:B------:R-:W-:Y:S01]  /*1860*/  LOP3.LUT R108, R116, 0x140, RZ, 0xfc, !PT ;  /* 0x00000140746c7812 */ /* 0x000fe200078efcff */
[----:B------:R-:W-:Y:S01]  /*1870*/  IMAD R30, R9, R30, R32 ;  /* 0x0000001e091e7224 */ /* 0x000fe200078e0220 */
[----:B------:R-:W-:Y:S01]  /*1880*/  IADD3 R32, R75, 0x13, RZ ;  /* 0x000000134b207810 */ /* 0x000fe20007ffe0ff */
[--C-:B------:R-:W-:Y:S01]  /*1890*/  @!P3 IMAD.IADD R26, R26, 0x1, -R9.reuse ;  /* 0x000000011a1ab824 */ /* 0x100fe200078e0a09 */
[C---:B------:R-:W-:Y:S01]  /*18a0*/  ISETP.GT.U32.AND P3, PT, R9.reuse, R29, PT ;  /* 0x0000001d0900720c */ /* 0x040fe20003f64070 */
[--C-:B------:R-:W-:Y:S01]  /*18b0*/  @!P1 IMAD.IADD R28, R28, 0x1, -R9.reuse ;  /* 0x000000011c1c9824 */ /* 0x100fe200078e0a09 */
[----:B------:R-:W-:Y:S01]  /*18c0*/  ISETP.GT.U32.AND P1, PT, R9, R30, PT ;  /* 0x0000001e0900720c */ /* 0x000fe20003f24070 */
[--C-:B------:R-:W-:Y:S01]  /*18d0*/  @!P2 IMAD.IADD R25, R25, 0x1, -R9.reuse ;  /* 0x000000011919a824 */ /* 0x100fe200078e0a09 */
[----:B------:R-:W-:Y:S01]  /*18e0*/  ISETP.GE.AND P2, PT, R34, RZ, PT ;  /* 0x000000ff2200720c */ /* 0x000fe20003f46270 */
[----:B------:R-:W-:Y:S01]  /*18f0*/  @!P0 IMAD.IADD R27, R27, 0x1, -R9 ;  /* 0x000000011b1b8824 */ /* 0x000fe200078e0a09 */
[----:B------:R-:W-:Y:S01]  /*1900*/  IADD3 R34, -R31, RZ, RZ ;  /* 0x000000ff1f227210 */ /* 0x000fe20007ffe1ff */
[----:B------:R-:W-:Y:S01]  /*1910*/  @!P4 IMAD.MOV R26, RZ, RZ, -R26 ;  /* 0x000000ffff1ac224 */ /* 0x000fe200078e0a1a */
[----:B------:R-:W-:Y:S01]  /*1920*/  @!P6 IADD3 R25, -R25, RZ, RZ ;  /* 0x000000ff1919e210 */ /* 0x000fe20007ffe1ff */
[----:B------:R-:W-:Y:S01]  /*1930*/  VIADD R49, R75, 0x1a ;  /* 0x0000001a4b317836 */ /* 0x000fe20000000000 */
[----:B------:R-:W-:Y:S01]  /*1940*/  @!P5 IADD3 R27, -R27, RZ, RZ ;  /* 0x000000ff1b1bd210 */ /* 0x000fe20007ffe1ff */
[----:B------:R-:W-:Y:S01]  /*1950*/  IMAD R31, R9, R34, R33 ;  /* 0x00000022091f7224 */ /* 0x000fe200078e0221 */
[----:B------:R-:W-:Y:S01]  /*1960*/  IABS R34, R32 ;  /* 0x0000002000227213 */ /* 0x000fe20000000000 */
[--C-:B------:R-:W-:Y:S01]  /*1970*/  @!P3 IMAD.IADD R29, R29, 0x1, -R9.reuse ;  /* 0x000000011d1db824 */ /* 0x100fe200078e0a09 */
[----:B------:R-:W-:Y:S01]  /*1980*/  ISETP.GE.AND P5, PT, R32, RZ, PT ;  /* 0x000000ff2000720c */ /* 0x000fe20003fa6270 */
[----:B------:R-:W-:Y:S01]  /*1990*/  VIADD R33, R75, 0x14 ;  /* 0x000000144b217836 */ /* 0x000fe20000000000 */
[----:B------:R-:W-:Y:S01]  /*19a0*/  ISETP.GE.AND P6, PT, R35, RZ, PT ;  /* 0x000000ff2300720c */ /* 0x000fe20003fc6270 */
[----:B------:R-:W-:Y:S01]  /*19b0*/  @!P1 IMAD.IADD R30, R30, 0x1, -R9 ;  /* 0x000000011e1e9824 */ /* 0x000fe200078e0a09 */
[C---:B------:R-:W-:Y:S01]  /*19c0*/  ISETP.GT.U32.AND P3, PT, R9.reuse, R29, PT ;  /* 0x0000001d0900720c */ /* 0x040fe20003f64070 */
[C---:B------:R-:W-:Y:S01]  /*19d0*/  IMAD.HI.U32 R32, R20.reuse, R34, RZ ;  /* 0x0000002214207227 */ /* 0x040fe200078e00ff */
[----:B------:R-:W-:Y:S01]  /*19e0*/  IABS R35, R33 ;  /* 0x0000002100237213 */ /* 0x000fe20000000000 */
[----:B------:R-:W-:Y:S01]  /*19f0*/  STL [R1+0x178c], R112 ;  /* 0x00178c7001007387 */ /* 0x000fe20000100800 */
[----:B------:R-:W-:Y:S01]  /*1a00*/  ISETP.GT.U32.AND P1, PT, R9, R30, PT ;  /* 0x0000001e0900720c */ /* 0x000fe20003f24070 */
[----:B------:R-:W-:Y:S01]  /*1a10*/  @!P2 IMAD.MOV R28, RZ, RZ, -R28 ;  /* 0x000000ffff1ca224 */ /* 0x000fe200078e0a1c */
[----:B------:R-:W-:Y:S01]  /*1a20*/  ISETP.GE.AND P2, PT, R33, RZ, PT ;  /* 0x000000ff2100720c */ /* 0x000fe20003f46270 */
[----:B------:R-:W-:Y:S01]  /*1a30*/  IMAD.HI.U32 R33, R20, R35, RZ ;  /* 0x0000002314217227 */ /* 0x000fe200078e00ff */
[----:B------:R-:W-:Y:S01]  /*1a40*/  IADD3 R32, -R32, RZ, RZ ;  /* 0x000000ff20207210 */ /* 0x000fe20007ffe1ff */
[----:B------:R-:W-:Y:S01]  /*1a50*/  STL [R1+0x179c], R110 ;  /* 0x00179c6e01007387 */ /* 0x000fe20000100800 */
[----:B------:R-:W-:Y:S01]  /*1a60*/  ISETP.GE.AND P4, PT, R36, RZ, PT ;  /* 0x000000ff2400720c */ /* 0x000fe20003f86270 */
[----:B------:R-:W-:Y:S01]  /*1a70*/  IMAD.MOV R36, RZ, RZ, -R33 ;  /* 0x000000ffff247224 */ /* 0x000fe200078e0a21 */
[----:B------:R-:W-:Y:S01]  /*1a80*/  ISETP.GE.AND P0, PT, R37, RZ, PT ;  /* 0x000000ff2500720c */ /* 0x000fe20003f06270 */
[----:B------:R-:W-:Y:S01]  /*1a90*/  IMAD R32, R9, R32, R34 ;  /* 0x0000002009207224 */ /* 0x000fe200078e0222 */
[----:B------:R-:W-:Y:S01]  /*1aa0*/  IABS R37, R39 ;  /* 0x0000002700257213 */ /* 0x000fe20000000000 */
[----:B------:R-:W-:Y:S01]  /*1ab0*/  @!P3 IMAD.IADD R29, R29, 0x1, -R9 ;  /* 0x000000011d1db824 */ /* 0x000fe200078e0a09 */
[C---:B------:R-:W-:Y:S01]  /*1ac0*/  ISETP.GT.U32.AND P3, PT, R9.reuse, R31, PT ;  /* 0x0000001f0900720c */ /* 0x040fe20003f64070 */
[C---:B------:R-:W-:Y:S01]  /*1ad0*/  IMAD R33, R9.reuse, R36, R35 ;  /* 0x0000002409217224 */ /* 0x040fe200078e0223 */
[----:B------:R-:W-:Y:S01]  /*1ae0*/  @!P1 IADD3 R30, R30, -R9, RZ ;  /* 0x800000091e1e9210 */ /* 0x000fe20007ffe0ff */
[C---:B------:R-:W-:Y:S01]  /*1af0*/  IMAD.HI.U32 R34, R20.reuse, R37, RZ ;  /* 0x0000002514227227 */ /* 0x040fe200078e00ff */
[----:B------:R-:W-:Y:S01]  /*1b00*/  ISETP.GT.U32.AND P1, PT, R9, R32, PT ;  /* 0x000000200900720c */ /* 0x000fe20003f24070 */
[----:B------:R-:W-:Y:S01]  /*1b10*/  STL [R1+0x1798], R108 ;  /* 0x0017986c01007387 */ /* 0x000fe20000100800 */
[----:B------:R-:W-:Y:S01]  /*1b20*/  @!P6 IADD3 R29, -R29, RZ, RZ ;  /* 0x000000ff1d1de210 */ /* 0x000fe20007ffe1ff */
[----:B------:R-:W-:Y:S01]  /*1b30*/  IMAD.HI.U32 R35, R20, R38, RZ ;  /* 0x0000002614237227 */ /* 0x000fe200078e00ff */
[----:B------:R-:W-:-:S02]  /*1b40*/  ISETP.GT.U32.AND P6, PT, R9, R33, PT ;  /* 0x000000210900720c */ /* 0x000fc40003fc4070 */
[----:B------:R-:W-:Y:S01]  /*1b50*/  IABS R44, R49 ;  /* 0x00000031002c7213 */ /* 0x000fe20000000000 */
[----:B------:R-:W-:Y:S01]  /*1b60*/  IMAD.MOV R34, RZ, RZ, -R34 ;  /* 0x000000ffff227224 */ /* 0x000fe200078e0a22 */
[C---:B-1----:R-:W-:Y:S01]  /*1b70*/  LOP3.LUT R3, R116.reuse, 0x180, RZ, 0xfc, !PT ;  /* 0x0000018074037812 */ /* 0x042fe200078efcff */
[----:B------:R-:W-:Y:S01]  /*1b80*/  IMAD.MOV R35, RZ, RZ, -R35 ;  /* 0x000000ffff237224 */ /* 0x000fe200078e0a23 */
[----:B------:R-:W-:Y:S01]  /*1b90*/  LOP3.LUT R2, R116, 0x1c0, RZ, 0xfc, !PT ;  /* 0x000001c074027812 */ /* 0x000fe200078efcff */
[----:B------:R-:W-:Y:S01]  /*1ba0*/  @!P4 IMAD.MOV R30, RZ, RZ, -R30 ;  /* 0x000000ffff1ec224 */ /* 0x000fe200078e0a1e */
[----:B------:R-:W-:Y:S01]  /*1bb0*/  ISETP.GE.AND P4, PT, R39, RZ, PT ;  /* 0x000000ff2700720c */ /* 0x000fe20003f86270 */
[----:B------:R-:W-:Y:S01]  /*1bc0*/  @!P1 IMAD.IADD R32, R32, 0x1, -R9 ;  /* 0x0000000120209824 */ /* 0x000fe200078e0a09 */
[----:B------:R-:W-:Y:S01]  /*1bd0*/  IABS R39, R46 ;  /* 0x0000002e00277213 */ /* 0x000fe20000000000 */
[C---:B------:R-:W-:Y:S01]  /*1be0*/  IMAD R34, R9.reuse, R34, R37 ;  /* 0x0000002209227224 */ /* 0x040fe200078e0225 */
[----:B------:R-:W-:Y:S01]  /*1bf0*/  IABS R73, R2 ;  /* 0x0000000200497213 */ /* 0x000fe20000000000 */
[----:B------:R-:W-:Y:S01]  /*1c00*/  IMAD R35, R9, R35, R38 ;  /* 0x0000002309237224 */ /* 0x000fe200078e0226 */
[----:B------:R-:W-:Y:S01]  /*1c10*/  @!P6 IADD3 R33, R33, -R9, RZ ;  /* 0x800000092121e210 */ /* 0x000fe20007ffe0ff */
[C---:B------:R-:W-:Y:S01]  /*1c20*/  IMAD.HI.U32 R36, R20.reuse, R39, RZ ;  /* 0x0000002714247227 */ /* 0x040fe200078e00ff */
[C---:B------:R-:W-:Y:S01]  /*1c30*/  ISETP.GT.U32.AND P1, PT, R9.reuse, R32, PT ;  /* 0x000000200900720c */ /* 0x040fe20003f24070 */
[----:B------:R-:W-:Y:S01]  /*1c40*/  STL [R1+0x1794], R3 ;  /* 0x0017940301007387 */ /* 0x000fe20000100800 */
[----:B------:R-:W-:Y:S01]  /*1c50*/  ISETP.GT.U32.AND P6, PT, R9, R33, PT ;  /* 0x000000210900720c */ /* 0x000fe20003fc4070 */
[----:B------:R-:W-:-:S02]  /*1c60*/  IMAD.HI.U32 R37, R20, R41, RZ ;  /* 0x0000002914257227 */ /* 0x000fc400078e00ff */
[----:B------:R1:W-:Y:S02]  /*1c70*/  STL [R1+0x1790], R2 ;  /* 0x0017900201007387 */ /* 0x0003e40000100800 */
[----:B------:R-:W-:Y:S02]  /*1c80*/  IMAD.MOV R36, RZ, RZ, -R36 ;  /* 0x000000ffff247224 */ /* 0x000fe400078e0a24 */
[----:B------:R-:W-:Y:S02]  /*1c90*/  IMAD.MOV R42, RZ, RZ, -R37 ;  /* 0x000000ffff2a7224 */ /* 0x000fe400078e0a25 */
[C---:B------:R-:W-:Y:S02]  /*1ca0*/  IMAD R36, R9.reuse, R36, R39 ;  /* 0x0000002409247224 */ /* 0x040fe400078e0227 */
[--C-:B------:R-:W-:Y:S01]  /*1cb0*/  @!P1 IMAD.IADD R32, R32, 0x1, -R9.reuse ;  /* 0x0000000120209824 */ /* 0x100fe200078e0a09 */
[----:B------:R-:W-:Y:S01]  /*1cc0*/  ISETP.GT.U32.AND P1, PT, R9, R34, PT ;  /* 0x000000220900720c */ /* 0x000fe20003f24070 */
[----:B------:R-:W-:Y:S01]  /*1cd0*/  @!P3 IMAD.IADD R31, R31, 0x1, -R9 ;  /* 0x000000011f1fb824 */ /* 0x000fe200078e0a09 */
[----:B------:R-:W-:Y:S01]  /*1ce0*/  @!P6 IADD3 R33, R33, -R9, RZ ;  /* 0x800000092121e210 */ /* 0x000fe20007ffe0ff */
[C---:B------:R-:W-:Y:S01]  /*1cf0*/  IMAD R37, R9.reuse, R42, R41 ;  /* 0x0000002a09257224 */ /* 0x040fe200078e0229 */
[C---:B------:R-:W-:Y:S01]  /*1d00*/  ISETP.GT.U32.AND P6, PT, R9.reuse, R35, PT ;  /* 0x000000230900720c */ /* 0x040fe20003fc4070 */
[----:B------:R-:W-:Y:S01]  /*1d10*/  IMAD.HI.U32 R38, R20, R43, RZ ;  /* 0x0000002b14267227 */ /* 0x000fe200078e00ff */
[----:B------:R-:W-:-:S02]  /*1d20*/  ISETP.GT.U32.AND P3, PT, R9, R31, PT ;  /* 0x0000001f0900720c */ /* 0x000fc40003f64070 */
[----:B------:R-:W-:Y:S01]  /*1d30*/  @!P5 IADD3 R32, -R32, RZ, RZ ;  /* 0x000000ff2020d210 */ /* 0x000fe20007ffe1ff */
[----:B------:R-:W-:Y:S02]  /*1d40*/  IMAD.MOV R38, RZ, RZ, -R38 ;  /* 0x000000ffff267224 */ /* 0x000fe400078e0a26 */
[----:B------:R-:W-:Y:S02]  /*1d50*/  VIADD R51, R75, 0x1c ;  /* 0x0000001c4b337836 */ /* 0x000fe40000000000 */
[-C--:B------:R-:W-:Y:S01]  /*1d60*/  @!P1 IADD3 R34, R34, -R9.reuse, RZ ;  /* 0x8000000922229210 */ /* 0x080fe20007ffe0ff */
[C---:B------:R-:W-:Y:S01]  /*1d70*/  IMAD R38, R9.reuse, R38, R43 ;  /* 0x0000002609267224 */ /* 0x040fe200078e022b */
[----:B------:R-:W-:Y:S01]  /*1d80*/  ISETP.GT.U32.AND P1, PT, R9, R36, PT ;  /* 0x000000240900720c */ /* 0x000fe20003f24070 */
[----:B------:R-:W-:Y:S01]  /*1d90*/  @!P2 IMAD.MOV R33, RZ, RZ, -R33 ;  /* 0x000000ffff21a224 */ /* 0x000fe200078e0a21 */
[----:B------:R-:W-:Y:S01]  /*1da0*/  @!P6 IADD3 R35, R35, -R9, RZ ;  /* 0x800000092323e210 */ /* 0x000fe20007ffe0ff */
[----:B------:R-:W-:Y:S01]  /*1db0*/  IMAD.HI.U32 R39, R20, R44, RZ ;  /* 0x0000002c14277227 */ /* 0x000fe200078e00ff */
[----:B------:R-:W-:-:S02]  /*1dc0*/  ISETP.GT.U32.AND P6, PT, R9, R37, PT ;  /* 0x000000250900720c */ /* 0x000fc40003fc4070 */
[----:B------:R-:W-:Y:S01]  /*1dd0*/  ISETP.GT.U32.AND P2, PT, R9, R38, PT ;  /* 0x000000260900720c */ /* 0x000fe20003f44070 */
[----:B------:R-:W-:Y:S01]  /*1de0*/  @!P3 IMAD.IADD R31, R31, 0x1, -R9 ;  /* 0x000000011f1fb824 */ /* 0x000fe200078e0a09 */
[----:B------:R-:W-:Y:S01]  /*1df0*/  ISETP.GE.AND P3, PT, R40, RZ, PT ;  /* 0x000000ff2800720c */ /* 0x000fe20003f66270 */
[----:B------:R-:W-:Y:S01]  /*1e00*/  IMAD.HI.U32 R40, R20, R45, RZ ;  /* 0x0000002d14287227 */ /* 0x000fe200078e00ff */
[----:B------:R-:W-:-:S03]  /*1e10*/  IABS R43, R51 ;  /* 0x00000033002b7213 */ /* 0x000fc60000000000 */
[----:B------:R-:W-:Y:S01]  /*1e20*/  @!P1 IADD3 R36, R36, -R9, RZ ;  /* 0x8000000924249210 */ /* 0x000fe20007ffe0ff */
[----:B------:R-:W-:Y:S01]  /*1e30*/  @!P0 IMAD.MOV R31, RZ, RZ, -R31 ;  /* 0x000000ffff1f8224 */ /* 0x000fe200078e0a1f */
[C---:B------:R-:W-:Y:S01]  /*1e40*/  ISETP.GT.U32.AND P0, PT, R9.reuse, R35, PT ;  /* 0x000000230900720c */ /* 0x040fe20003f04070 */
[----:B------:R-:W-:Y:S01]  /*1e50*/  IMAD.MOV R40, RZ, RZ, -R40 ;  /* 0x000000ffff287224 */ /* 0x000fe200078e0a28 */
[----:B------:R-:W-:Y:S01]  /*1e60*/  ISETP.GT.U32.AND P1, PT, R9, R34, PT ;  /* 0x000000220900720c */ /* 0x000fe20003f24070 */
[----:B------:R-:W-:Y:S01]  /*1e70*/  @!P6 IMAD.IADD R37, R37, 0x1, -R9 ;  /* 0x000000012525e824 */ /* 0x000fe200078e0a09 */
[C---:B------:R-:W-:Y:S01]  /*1e80*/  ISETP.GT.U32.AND P6, PT, R9.reuse, R36, PT ;  /* 0x000000240900720c */ /* 0x040fe20003fc4070 */
[----:B------:R-:W-:Y:S02]  /*1e90*/  IMAD R40, R9, R40, R45 ;  /* 0x0000002809287224 */ /* 0x000fe400078e022d */
[----:B------:R-:W-:Y:S01]  /*1ea0*/  VIADD R52, R75, 0x1d ;  /* 0x0000001d4b347836 */ /* 0x000fe20000000000 */
[----:B------:R-:W-:Y:S01]  /*1eb0*/  ISETP.GT.U32.AND P5, PT, R9, R37, PT ;  /* 0x000000250900720c */ /* 0x000fe20003fa4070 */
[----:B------:R-:W-:-:S02]  /*1ec0*/  IMAD.MOV R39, RZ, RZ, -R39 ;  /* 0x000000ffff277224 */ /* 0x000fc400078e0a27 */
[----:B------:R-:W-:Y:S01]  /*1ed0*/  IMAD.HI.U32 R41, R20, R43, RZ ;  /* 0x0000002b14297227 */ /* 0x000fe200078e00ff */
[----:B------:R-:W-:Y:S02]  /*1ee0*/  IABS R45, R52 ;  /* 0x00000034002d7213 */ /* 0x000fe40000000000 */
[----:B------:R-:W-:Y:S01]  /*1ef0*/  @!P0 IADD3 R35, R35, -R9, RZ ;  /* 0x8000000923238210 */ /* 0x000fe20007ffe0ff */
[C---:B------:R-:W-:Y:S01]  /*1f00*/  IMAD R39, R9.reuse, R39, R44 ;  /* 0x0000002709277224 */ /* 0x040fe200078e022c */
[----:B------:R-:W-:Y:S01]  /*1f10*/  ISETP.GE.AND P0, PT, R46, RZ, PT ;  /* 0x000000ff2e00720c */ /* 0x000fe20003f06270 */
[--C-:B------:R-:W-:Y:S01]  /*1f20*/  @!P6 IMAD.IADD R36, R36, 0x1, -R9.reuse ;  /* 0x000000012424e824 */ /* 0x100fe200078e0a09 */
[----:B------:R-:W-:Y:S01]  /*1f30*/  ISETP.GT.U32.AND P6, PT, R9, R40, PT ;  /* 0x000000280900720c */ /* 0x000fe20003fc4070 */
[--C-:B------:R-:W-:Y:S01]  /*1f40*/  @!P1 IMAD.IADD R34, R34, 0x1, -R9.reuse ;  /* 0x0000000122229824 */ /* 0x100fe200078e0a09 */
[----:B------:R-:W-:Y:S01]  /*1f50*/  IADD3 R44, -R41, RZ, RZ ;  /* 0x000000ff292c7210 */ /* 0x000fe20007ffe1ff */
[----:B------:R-:W-:Y:S01]  /*1f60*/  @!P2 IMAD.IADD R38, R38, 0x1, -R9 ;  /* 0x000000012626a824 */ /* 0x000fe200078e0a09 */
[----:B------:R-:W-:Y:S01]  /*1f70*/  ISETP.GT.U32.AND P1, PT, R9, R39, PT ;  /* 0x000000270900720c */ /* 0x000fe20003f24070 */
[----:B------:R-:W-:Y:S01]  /*1f80*/  IMAD.HI.U32 R42, R20, R45, RZ ;  /* 0x0000002d142a7227 */ /* 0x000fe200078e00ff */
[----:B------:R-:W-:-:S02]  /*1f90*/  @!P4 IADD3 R34, -R34, RZ, RZ ;  /* 0x000000ff2222c210 */ /* 0x000fc40007ffe1ff */
[----:B------:R-:W-:Y:S01]  /*1fa0*/  ISETP.GT.U32.AND P4, PT, R9, R38, PT ;  /* 0x000000260900720c */ /* 0x000fe20003f84070 */
[----:B------:R-:W-:Y:S01]  /*1fb0*/  @!P5 IMAD.IADD R37, R37, 0x1, -R9 ;  /* 0x000000012525d824 */ /* 0x000fe200078e0a09 */
[----:B------:R-:W-:Y:S01]  /*1fc0*/  ISETP.GE.AND P5, PT, R47, RZ, PT ;  /* 0x000000ff2f00720c */ /* 0x000fe20003fa6270 */
[----:B------:R-:W-:Y:S01]  /*1fd0*/  IMAD R41, R9, R44, R43 ;  /* 0x0000002c09297224 */ /* 0x000fe200078e022b */
[----:B------:R-:W-:Y:S01]  /*1fe0*/  @!P0 IADD3 R36, -R36, RZ, RZ ;  /* 0x000000ff24248210 */ /* 0x000fe20007ffe1ff */
[----:B------:R-:W-:Y:S01]  /*1ff0*/  IMAD.MOV R42, RZ, RZ, -R42 ;  /* 0x000000ffff2a7224 */ /* 0x000fe200078e0a2a */
[----:B------:R-:W-:Y:S01]  /*2000*/  ISETP.GE.AND P2, PT, R48, RZ, PT ;  /* 0x000000ff3000720c */ /* 0x000fe20003f46270 */
[----:B------:R-:W-:Y:S01]  /*2010*/  VIADD R44, R75, 0x1e ;  /* 0x0000001e4b2c7836 */ /* 0x000fe20000000000 */
[----:B------:R-:W-:Y:S01]  /*2020*/  ISETP.GT.U32.AND P0, PT, R9, R41, PT ;  /* 0x000000290900720c */ /* 0x000fe20003f04070 */
[----:B------:R-:W-:Y:S01]  /*2030*/  @!P6 IMAD.IADD R40, R40, 0x1, -R9 ;  /* 0x000000012828e824 */ /* 0x000fe200078e0a09 */
[----:B------:R-:W-:Y:S01]  /*2040*/  @!P1 IADD3 R39, R39, -R9, RZ ;  /* 0x8000000927279210 */ /* 0x000fe20007ffe0ff */
[C---:B------:R-:W-:Y:S01]  /*2050*/  IMAD R42, R9.reuse, R42, R45 ;  /* 0x0000002a092a7224 */ /* 0x040fe200078e022d */
[----:B------:R-:W-:Y:S01]  /*2060*/  IABS R45, R44 ;  /* 0x0000002c002d7213 */ /* 0x000fe20000000000 */
[----:B------:R-:W-:Y:S01]  /*2070*/  @!P4 IMAD.IADD R38, R38, 0x1, -R9 ;  /* 0x000000012626c824 */ /* 0x000fe200078e0a09 */
[C---:B------:R-:W-:Y:S01]  /*2080*/  ISETP.GT.U32.AND P6, PT, R9.reuse, R40, PT ;  /* 0x000000280900720c */ /* 0x040fe20003fc4070 */
[----:B------:R-:W-:Y:S01]  /*2090*/  @!P5 IMAD.MOV R37, RZ, RZ, -R37 ;  /* 0x000000ffff25d224 */ /* 0x000fe200078e0a25 */
[----:B------:R-:W-:Y:S01]  /*20a0*/  ISETP.GE.AND P5, PT, R50, RZ, PT ;  /* 0x000000ff3200720c */ /* 0x000fe20003fa6270 */
[----:B------:R-:W-:Y:S01]  /*20b0*/  IMAD.HI.U32 R43, R20, R45, RZ ;  /* 0x0000002d142b7227 */ /* 0x000fe200078e00ff */
[----:B------:R-:W-:-:S02]  /*20c0*/  ISETP.GT.U32.AND P4, PT, R9, R42, PT ;  /* 0x0000002a0900720c */ /* 0x000fc40003f84070 */
[----:B------:R-:W-:Y:S01]  /*20d0*/  ISETP.GE.AND P1, PT, R49, RZ, PT ;  /* 0x000000ff3100720c */ /* 0x000fe20003f26270 */
[----:B------:R-:W-:Y:S01]  /*20e0*/  @!P3 IMAD.MOV R35, RZ, RZ, -R35 ;  /* 0x000000ffff23b224 */ /* 0x000fe200078e0a23 */
[----:B------:R-:W-:Y:S01]  /*20f0*/  ISETP.GT.U32.AND P3, PT, R9, R39, PT ;  /* 0x000000270900720c */ /* 0x000fe20003f64070 */
[--C-:B------:R-:W-:Y:S01]  /*2100*/  @!P0 IMAD.IADD R41, R41, 0x1, -R9.reuse ;  /* 0x0000000129298824 */ /* 0x100fe200078e0a09 */
[----:B------:R-:W-:Y:S01]  /*2110*/  IADD3 R46, -R43, RZ, RZ ;  /* 0x000000ff2b2e7210 */ /* 0x000fe20007ffe1ff */
[----:B------:R-:W-:Y:S01]  /*2120*/  VIADD R48, R75, 0x1f ;  /* 0x0000001f4b307836 */ /* 0x000fe20000000000 */
[----:B------:R-:W-:Y:S01]  /*2130*/  ISETP.GE.AND P0, PT, R44, RZ, PT ;  /* 0x000000ff2c00720c */ /* 0x000fe20003f06270 */
[----:B------:R-:W-:Y:S01]  /*2140*/  @!P6 IMAD.IADD R40, R40, 0x1, -R9 ;  /* 0x000000012828e824 */ /* 0x000fe200078e0a09 */
[----:B------:R-:W-:Y:S01]  /*2150*/  ISETP.GE.AND P6, PT, R52, RZ, PT ;  /* 0x000000ff3400720c */ /* 0x000fe20003fc6270 */
[C---:B------:R-:W-:Y:S01]  /*2160*/  IMAD R43, R9.reuse, R46, R45 ;  /* 0x0000002e092b7224 */ /* 0x040fe200078e022d */
[----:B------:R-:W-:Y:S01]  /*2170*/  IABS R47, R48 ;  /* 0x00000030002f7213 */ /* 0x000fe20000000000 */
[----:B------:R-:W-:Y:S01]  /*2180*/  @!P2 IMAD.MOV R38, RZ, RZ, -R38 ;  /* 0x000000ffff26a224 */ /* 0x000fe200078e0a26 */
[C---:B------:R-:W-:Y:S01]  /*2190*/  ISETP.GT.U32.AND P2, PT, R9.reuse, R41, PT ;  /* 0x000000290900720c */ /* 0x040fe20003f44070 */
[----:B------:R-:W-:Y:S01]  /*21a0*/  @!P5 IMAD.MOV R40, RZ, RZ, -R40 ;  /* 0x000000ffff28d224 */ /* 0x000fe200078e0a28 */
[----:B------:R-:W-:Y:S01]  /*21b0*/  ISETP.GT.U32.AND P5, PT, R9, R43, PT ;  /* 0x0000002b0900720c */ /* 0x000fe20003fa4070 */
[----:B------:R-:W-:Y:S01]  /*21c0*/  @!P4 IMAD.IADD R42, R42, 0x1, -R9 ;  /* 0x000000012a2ac824 */ /* 0x000fe200078e0a09 */
[----:B------:R-:W-:Y:S01]  /*21d0*/  @!P3 IADD3 R39, R39, -R9, RZ ;  /* 0x800000092727b210 */ /* 0x000fe20007ffe0ff */
[----:B------:R-:W-:Y:S01]  /*21e0*/  IMAD.HI.U32 R44, R20, R47, RZ ;  /* 0x0000002f142c7227 */ /* 0x000fe200078e00ff */
[----:B------:R-:W-:-:S02]  /*21f0*/  ISETP.GE.AND P3, PT, R51, RZ, PT ;  /* 0x000000ff3300720c */ /* 0x000fc40003f66270 */
[----:B------:R-:W-:Y:S01]  /*2200*/  ISETP.GT.U32.AND P4, PT, R9, R42, PT ;  /* 0x0000002a0900720c */ /* 0x000fe20003f84070 */
[C---:B------:R-:W-:Y:S01]  /*2210*/  VIADD R45, R75.reuse, 0x20 ;  /* 0x000000204b2d7836 */ /* 0x040fe20000000000 */
[----:B------:R-:W-:Y:S01]  /*2220*/  IADD3 R44, -R44, RZ, RZ ;  /* 0x000000ff2c2c7210 */ /* 0x000fe20007ffe1ff */
[----:B------:R-:W-:Y:S01]  /*2230*/  @!P1 IMAD.MOV R39, RZ, RZ, -R39 ;  /* 0x000000ffff279224 */ /* 0x000fe200078e0a27 */
[----:B------:R-:W-:Y:S01]  /*2240*/  ISETP.GE.AND P1, PT, R48, RZ, PT ;  /* 0x000000ff3000720c */ /* 0x000fe20003f26270 */
[----:B------:R-:W-:Y:S01]  /*2250*/  VIADD R51, R75, 0x22 ;  /* 0x000000224b337836 */ /* 0x000fe20000000000 */
[----:B------:R-:W-:Y:S01]  /*2260*/  @!P2 IADD3 R41, R41, -R9, RZ ;  /* 0x800000092929a210 */ /* 0x000fe20007ffe0ff */
[----:B------:R-:W-:Y:S01]  /*2270*/  @!P5 IMAD.IADD R43, R43, 0x1, -R9 ;  /* 0x000000012b2bd824 */ /* 0x000fe200078e0a09 */
[----:B------:R-:W-:Y:S01]  /*2280*/  IABS R48, R45 ;  /* 0x0000002d00307213 */ /* 0x000fe20000000000 */
[----:B------:R-:W-:Y:S01]  /*2290*/  IMAD R44, R9, R44, R47 ;  /* 0x0000002c092c7224 */ /* 0x000fe200078e022f */
[----:B------:R-:W-:Y:S01]  /*22a0*/  ISETP.GE.AND P2, PT, R45, RZ, PT ;  /* 0x000000ff2d00720c */ /* 0x000fe20003f46270 */
[----:B------:R-:W-:Y:S01]  /*22b0*/  VIADD R55, R75, 0x24 ;  /* 0x000000244b377836 */ /* 0x000fe20000000000 */
[----:B------:R-:W-:Y:S01]  /*22c0*/  @!P3 IADD3 R41, -R41, RZ, RZ ;  /* 0x000000ff2929b210 */ /* 0x000fe20007ffe1ff */
[----:B------:R-:W-:Y:S01]  /*22d0*/  IMAD.HI.U32 R45, R20, R48, RZ ;  /* 0x00000030142d7227 */ /* 0x000fe200078e00ff */
[----:B------:R-:W-:-:S02]  /*22e0*/  ISETP.GT.U32.AND P3, PT, R9, R43, PT ;  /* 0x0000002b0900720c */ /* 0x000fc40003f64070 */
[----:B------:R-:W-:Y:S01]  /*22f0*/  IADD3 R46, R75, 0x21, RZ ;  /* 0x000000214b2e7810 */ /* 0x000fe20007ffe0ff */
[----:B------:R-:W-:Y:S01]  /*2300*/  @!P4 IMAD.IADD R42, R42, 0x1, -R9 ;  /* 0x000000012a2ac824 */ /* 0x000fe200078e0a09 */
[C---:B------:R-:W-:Y:S01]  /*2310*/  ISETP.GT.U32.AND P4, PT, R9.reuse, R44, PT ;  /* 0x0000002c0900720c */ /* 0x040fe20003f84070 */
[----:B------:R-:W-:Y:S01]  /*2320*/  IMAD.MOV R45, RZ, RZ, -R45 ;  /* 0x000000ffff2d7224 */ /* 0x000fe200078e0a2d */
[----:B------:R-:W-:Y:S01]  /*2330*/  IABS R49, R46 ;  /* 0x0000002e00317213 */ /* 0x000fe20000000000 */
[----:B------:R-:W-:Y:S01]  /*2340*/  @!P6 IMAD.MOV R42, RZ, RZ, -R42 ;  /* 0x000000ffff2ae224 */ /* 0x000fe200078e0a2a */
[----:B------:R-:W-:Y:S01]  /*2350*/  ISETP.GE.AND P5, PT, R46, RZ, PT ;  /* 0x000000ff2e00720c */ /* 0x000fe20003fa6270 */
[----:B------:R-:W-:Y:S01]  /*2360*/  IMAD R45, R9, R45, R48 ;  /* 0x0000002d092d7224 */ /* 0x000fe200078e0230 */
[----:B------:R-:W-:Y:S01]  /*2370*/  IABS R50, R51 ;  /* 0x0000003300327213 */ /* 0x000fe20000000000 */
[----:B------:R-:W-:Y:S01]  /*2380*/  IMAD.HI.U32 R46, R20, R49, RZ ;  /* 0x00000031142e7227 */ /* 0x000fe200078e00ff */
[----:B------:R-:W-:-:S02]  /*2390*/  ISETP.GE.AND P6, PT, R51, RZ, PT ;  /* 0x000000ff3300720c */ /* 0x000fc40003fc6270 */
[----:B------:R-:W-:Y:S01]  /*23a0*/  IADD3 R51, R75, 0x23, RZ ;  /* 0x000000234b337810 */ /* 0x000fe20007ffe0ff */
[--C-:B------:R-:W-:Y:S01]  /*23b0*/  @!P3 IMAD.IADD R43, R43, 0x1, -R9.reuse ;  /* 0x000000012b2bb824 */ /* 0x100fe200078e0a09 */
[C---:B------:R-:W-:Y:S01]  /*23c0*/  ISETP.GT.U32.AND P3, PT, R9.reuse, R45, PT ;  /* 0x0000002d0900720c */ /* 0x040fe20003f64070 */
[----:B------:R-:W-:Y:S01]  /*23d0*/  @!P4 IMAD.IADD R44, R44, 0x1, -R9 ;  /* 0x000000012c2cc824 */ /* 0x000fe200078e0a09 */
[----:B------:R-:W-:Y:S01]  /*23e0*/  IADD3 R46, -R46, RZ, RZ ;  /* 0x000000ff2e2e7210 */ /* 0x000fe20007ffe1ff */
[----:B------:R-:W-:Y:S01]  /*23f0*/  IMAD.HI.U32 R47, R20, R50, RZ ;  /* 0x00000032142f7227 */ /* 0x000fe200078e00ff */
[----:B------:R-:W-:Y:S02]  /*2400*/  IABS R52, R55 ;  /* 0x0000003700347213 */ /* 0x000fe40000000000 */
[C---:B------:R-:W-:Y:S01]  /*2410*/  ISETP.GT.U32.AND P4, PT, R9.reuse, R44, PT ;  /* 0x0000002c0900720c */ /* 0x040fe20003f84070 */
[----:B------:R-:W-:Y:S02]  /*2420*/  IMAD.MOV R47, RZ, RZ, -R47 ;  /* 0x000000ffff2f7224 */ /* 0x000fe400078e0a2f */
[C---:B------:R-:W-:Y:S01]  /*2430*/  IMAD R46, R9.reuse, R46, R49 ;  /* 0x0000002e092e7224 */ /* 0x040fe200078e0231 */
[----:B------:R-:W-:Y:S01]  /*2440*/  IABS R49, R51 ;  /* 0x0000003300317213 */ /* 0x000fe20000000000 */
[----:B------:R-:W-:-:S02]  /*2450*/  IMAD R47, R9, R47, R50 ;  /* 0x0000002f092f7224 */ /* 0x000fc400078e0232 */
[----:B------:R-:W-:Y:S01]  /*2460*/  @!P3 IADD3 R45, R45, -R9, RZ ;  /* 0x800000092d2db210 */ /* 0x000fe20007ffe0ff */
[----:B------:R-:W-:Y:S02]  /*2470*/  @!P0 IMAD.MOV R43, RZ, RZ, -R43 ;  /* 0x000000ffff2b8224 */ /* 0x000fe400078e0a2b */
[----:B------:R-:W-:Y:S01]  /*2480*/  IMAD.HI.U32 R48, R20, R49, RZ ;  /* 0x0000003114307227 */ /* 0x000fe200078e00ff */
[C---:B------:R-:W-:Y:S02]  /*2490*/  ISETP.GT.U32.AND P3, PT, R9.reuse, R45, PT ;  /* 0x0000002d0900720c */ /* 0x040fe40003f64070 */
[C---:B------:R-:W-:Y:S01]  /*24a0*/  ISETP.GT.U32.AND P0, PT, R9.reuse, R47, PT ;  /* 0x0000002f0900720c */ /* 0x040fe20003f04070 */
[----:B------:R-:W-:Y:S01]  /*24b0*/  @!P4 IMAD.IADD R44, R44, 0x1, -R9 ;  /* 0x000000012c2cc824 */ /* 0x000fe200078e0a09 */
[----:B------:R-:W-:Y:S01]  /*24c0*/  ISETP.GT.U32.AND P4, PT, R9, R46, PT ;  /* 0x0000002e0900720c */ /* 0x000fe20003f84070 */
[----:B------:R-:W-:Y:S01]  /*24d0*/  VIADD R57, R75, 0x26 ;  /* 0x000000264b397836 */ /* 0x000fe20000000000 */
[----:B------:R-:W-:Y:S01]  /*24e0*/  IADD3 R48, -R48, RZ, RZ ;  /* 0x000000ff30307210 */ /* 0x000fe20007ffe1ff */
[----:B------:R-:W-:-:S03]  /*24f0*/  IMAD.HI.U32 R50, R20, R53, RZ ;  /* 0x0000003514327227 */ /* 0x000fc600078e00ff */
[----:B------:R-:W-:Y:S01]  /*2500*/  IABS R54, R57 ;  /* 0x0000003900367213 */ /* 0x000fe20000000000 */
[----:B------:R-:W-:Y:S02]  /*2510*/  IMAD R48, R9, R48, R49 ;  /* 0x0000003009307224 */ /* 0x000fe400078e0231 */
[--C-:B------:R-:W-:Y:S02]  /*2520*/  @!P3 IMAD.IADD R45, R45, 0x1, -R9.reuse ;  /* 0x000000012d2db824 */ /* 0x100fe400078e0a09 */
[----:B------:R-:W-:Y:S01]  /*2530*/  @!P0 IADD3 R47, R47, -R9, RZ ;  /* 0x800000092f2f8210 */ /* 0x000fe20007ffe0ff */
[----:B------:R-:W-:Y:S01]  /*2540*/  IMAD.HI.U32 R49, R20, R52, RZ ;  /* 0x0000003414317227 */ /* 0x000fe200078e00ff */
[C---:B------:R-:W-:Y:S02]  /*2550*/  ISETP.GT.U32.AND P3, PT, R9.reuse, R48, PT ;  /* 0x000000300900720c */ /* 0x040fe40003f64070 */
[----:B------:R-:W-:Y:S01]  /*2560*/  ISETP.GT.U32.AND P0, PT, R9, R47, PT ;  /* 0x0000002f0900720c */ /* 0x000fe20003f04070 */
[----:B------:R-:W-:-:S02]  /*2570*/  @!P4 IMAD.IADD R46, R46, 0x1, -R9 ;  /* 0x000000012e2ec824 */ /* 0x000fc400078e0a09 */
[----:B------:R-:W-:Y:S02]  /*2580*/  IMAD.MOV R49, RZ, RZ, -R49 ;  /* 0x000000ffff317224 */ /* 0x000fe400078e0a31 */
[----:B------:R-:W-:Y:S01]  /*2590*/  IMAD.MOV R50, RZ, RZ, -R50 ;  /* 0x000000ffff327224 */ /* 0x000fe200078e0a32 */
[C---:B------:R-:W-:Y:S01]  /*25a0*/  ISETP.GT.U32.AND P4, PT, R9.reuse, R46, PT ;  /* 0x0000002e0900720c */ /* 0x040fe20003f84070 */
[----:B------:R-:W-:Y:S02]  /*25b0*/  IMAD R49, R9, R49, R52 ;  /* 0x0000003109317224 */ /* 0x000fe400078e0234 */
[----:B------:R-:W-:Y:S01]  /*25c0*/  @!P1 IMAD.MOV R44, RZ, RZ, -R44 ;  /* 0x000000ffff2c9224 */ /* 0x000fe200078e0a2c */
[----:B------:R-:W-:Y:S01]  /*25d0*/  ISETP.GE.AND P1, PT, R51, RZ, PT ;  /* 0x000000ff3300720c */ /* 0x000fe20003f26270 */
[C---:B------:R-:W-:Y:S01]  /*25e0*/  IMAD R50, R9.reuse, R50, R53 ;  /* 0x0000003209327224 */ /* 0x040fe200078e0235 */
[----:B------:R-:W-:Y:S01]  /*25f0*/  @!P3 IADD3 R48, R48, -R9, RZ ;  /* 0x800000093030b210 */ /* 0x000fe20007ffe0ff */
[----:B------:R-:W-:Y:S01]  /*2600*/  IMAD.HI.U32 R51, R20, R54, RZ ;  /* 0x0000003614337227 */ /* 0x000fe200078e00ff */
[----:B------:R-:W-:-:S03]  /*2610*/  ISETP.GT.U32.AND P3, PT, R9, R49, PT ;  /* 0x000000310900720c */ /* 0x000fc60003f64070 */
[----:B------:R-:W-:Y:S01]  /*2620*/  @!P0 IMAD.IADD R47, R47, 0x1, -R9 ;  /* 0x000000012f2f8824 */ /* 0x000fe200078e0a09 */
[----:B------:R-:W-:Y:S01]  /*2630*/  ISETP.GT.U32.AND P0, PT, R9, R50, PT ;  /* 0x000000320900720c */ /* 0x000fe20003f04070 */
[----:B------:R-:W-:Y:S01]  /*2640*/  IMAD.MOV R51, RZ, RZ, -R51 ;  /* 0x000000ffff337224 */ /* 0x000fe200078e0a33 */
[----:B------:R-:W-:Y:S01]  /*2650*/  @!P4 IADD3 R46, R46, -R9, RZ ;  /* 0x800000092e2ec210 */ /* 0x000fe20007ffe0ff */
[----:B------:R-:W-:Y:S01]  /*2660*/  @!P2 IMAD.MOV R45, RZ, RZ, -R45 ;  /* 0x000000ffff2da224 */ /* 0x000fe200078e0a2d */
[----:B------:R-:W-:Y:S01]  /*2670*/  ISETP.GE.AND P4, PT, R55, RZ, PT ;  /* 0x000000ff3700720c */ /* 0x000fe20003f86270 */
[C---:B------:R-:W-:Y:S01]  /*2680*/  IMAD R51, R9.reuse, R51, R54 ;  /* 0x0000003309337224 */ /* 0x040fe200078e0236 */
[----:B------:R-:W-:Y:S01]  /*2690*/  ISETP.GT.U32.AND P2, PT, R9, R48, PT ;  /* 0x000000300900720c */ /* 0x000fe20003f44070 */
[----:B------:R-:W-:Y:S01]  /*26a0*/  VIADD R55, R75, 0x27 ;  /* 0x000000274b377836 */ /* 0x000fe20000000000 */
[----:B------:R-:W-:Y:S01]  /*26b0*/  @!P5 IADD3 R46, -R46, RZ, RZ ;  /* 0x000000ff2e2ed210 */ /* 0x000fe20007ffe1ff */
[----:B------:R-:W-:Y:S01]  /*26c0*/  @!P6 IMAD.MOV R47, RZ, RZ, -R47 ;  /* 0x000000ffff2fe224 */ /* 0x000fe200078e0a2f */
[----:B------:R-:W-:Y:S01]  /*26d0*/  ISETP.GT.U32.AND P6, PT, R9, R51, PT ;  /* 0x000000330900720c */ /* 0x000fe20003fc4070 */
[----:B------:R-:W-:Y:S01]  /*26e0*/  @!P3 IMAD.IADD R49, R49, 0x1, -R9 ;  /* 0x000000013131b824 */ /* 0x000fe200078e0a09 */
[----:B------:R-:W-:Y:S01]  /*26f0*/  IABS R53, R55 ;  /* 0x0000003700357213 */ /* 0x000fe20000000000 */
[C---:B------:R-:W-:Y:S01]  /*2700*/  VIADD R61, R75.reuse, 0x2a ;  /* 0x0000002a4b3d7836 */ /* 0x040fe20000000000 */
[----:B------:R-:W-:Y:S01]  /*2710*/  ISETP.GE.AND P5, PT, R56, RZ, PT ;  /* 0x000000ff3800720c */ /* 0x000fe20003fa6270 */
[----:B------:R-:W-:Y:S01]  /*2720*/  VIADD R56, R75, 0x28 ;  /* 0x000000284b387836 */ /* 0x000fe20000000000 */
[----:B------:R-:W-:Y:S01]  /*2730*/  @!P0 IADD3 R50, R50, -R9, RZ ;  /* 0x8000000932328210 */ /* 0x000fe20007ffe0ff */
[----:B------:R-:W-:Y:S01]  /*2740*/  IMAD.HI.U32 R52, R20, R53, RZ ;  /* 0x0000003514347227 */ /* 0x000fe200078e00ff */
[----:B------:R-:W-:-:S02]  /*2750*/  ISETP.GT.U32.AND P0, PT, R9, R49, PT ;  /* 0x000000310900720c */ /* 0x000fc40003f04070 */
[----:B------:R-:W-:Y:S01]  /*2760*/  IABS R54, R56 ;  /* 0x0000003800367213 */ /* 0x000fe20000000000 */
[----:B------:R-:W-:Y:S01]  /*2770*/  IMAD.MOV R52, RZ, RZ, -R52 ;  /* 0x000000ffff347224 */ /* 0x000fe200078e0a34 */
[----:B------:R-:W-:Y:S01]  /*2780*/  @!P2 IADD3 R48, R48, -R9, RZ ;  /* 0x800000093030a210 */ /* 0x000fe20007ffe0ff */
[----:B------:R-:W-:Y:S01]  /*2790*/  @!P6 IMAD.IADD R51, R51, 0x1, -R9 ;  /* 0x000000013333e824 */ /* 0x000fe200078e0a09 */
[C---:B------:R-:W-:Y:S01]  /*27a0*/  ISETP.GT.U32.AND P6, PT, R9.reuse, R50, PT ;  /* 0x000000320900720c */ /* 0x040fe20003fc4070 */
[----:B------:R-:W-:Y:S01]  /*27b0*/  IMAD R52, R9, R52, R53 ;  /* 0x0000003409347224 */ /* 0x000fe200078e0235 */
[----:B------:R-:W-:Y:S01]  /*27c0*/  ISETP.GE.AND P2, PT, R57, RZ, PT ;  /* 0x000000ff3900720c */ /* 0x000fe20003f46270 */
[----:B------:R-:W-:Y:S01]  /*27d0*/  IMAD.HI.U32 R53, R20, R54, RZ ;  /* 0x0000003614357227 */ /* 0x000fe200078e00ff */
[----:B------:R-:W-:Y:S02]  /*27e0*/  IABS R57, R59 ;  /* 0x0000003b00397213 */ /* 0x000fe40000000000 */
[----:B------:R-:W-:Y:S01]  /*27f0*/  IABS R58, R61 ;  /* 0x0000003d003a7213 */ /* 0x000fe20000000000 */
[----:B------:R-:W-:Y:S01]  /*2800*/  @!P1 IMAD.MOV R48, RZ, RZ, -R48 ;  /* 0x000000ffff309224 */ /* 0x000fe200078e0a30 */
[----:B------:R-:W-:Y:S01]  /*2810*/  ISETP.GT.U32.AND P1, PT, R9, R51, PT ;  /* 0x000000330900720c */ /* 0x000fe20003f24070 */
[----:B------:R-:W-:Y:S01]  /*2820*/  @!P0 IMAD.IADD R49, R49, 0x1, -R9 ;  /* 0x0000000131318824 */ /* 0x000fe200078e0a09 */
[----:B------:R-:W-:Y:S01]  /*2830*/  ISETP.GT.U32.AND P0, PT, R9, R52, PT ;  /* 0x000000340900720c */ /* 0x000fe20003f04070 */
[----:B------:R-:W-:Y:S01]  /*2840*/  IMAD.MOV R53, RZ, RZ, -R53 ;  /* 0x000000ffff357224 */ /* 0x000fe200078e0a35 */
[----:B------:R-:W-:Y:S01]  /*2850*/  ISETP.GE.AND P3, PT, R55, RZ, PT ;  /* 0x000000ff3700720c */ /* 0x000fe20003f66270 */
[----:B------:R-:W-:-:S02]  /*2860*/  @!P6 IMAD.IADD R50, R50, 0x1, -R9 ;  /* 0x000000013232e824 */ /* 0x000fc400078e0a09 */
[----:B------:R-:W-:Y:S02]  /*2870*/  IMAD R53, R9, R53, R54 ;  /* 0x0000003509357224 */ /* 0x000fe400078e0236 */
[----:B------:R-:W-:-:S03]  /*2880*/  IMAD.HI.U32 R54, R20, R57, RZ ;  /* 0x0000003914367227 */ /* 0x000fc600078e00ff */
[----:B------:R-:W-:Y:S01]  /*2890*/  ISETP.GT.U32.AND P6, PT, R9, R53, PT ;  /* 0x000000350900720c */ /* 0x000fe20003fc4070 */
[----:B------:R-:W-:Y:S01]  /*28a0*/  IMAD.HI.U32 R55, R20, R58, RZ ;  /* 0x0000003a14377227 */ /* 0x000fe200078e00ff */
[----:B------:R-:W-:Y:S02]  /*28b0*/  @!P1 IADD3 R51, R51, -R9, RZ ;  /* 0x8000000933339210 */ /* 0x000fe40007ffe0ff */
[----:B------:R-:W-:Y:S01]  /*28c0*/  ISETP.GE.AND P1, PT, R56, RZ, PT ;  /* 0x000000ff3800720c */ /* 0x000fe20003f26270 */
[----:B------:R-:W-:Y:S01]  /*28d0*/  @!P0 IMAD.IADD R52, R52, 0x1, -R9 ;  /* 0x0000000134348824 */ /* 0x000fe200078e0a09 */
[----:B------:R-:W-:Y:S01]  /*28e0*/  ISETP.GE.AND P0, PT, R59, RZ, PT ;  /* 0x000000ff3b00720c */ /* 0x000fe20003f06270 */
[----:B------:R-:W-:Y:S01]  /*28f0*/  IMAD.HI.U32 R56, R20, R60, RZ ;  /* 0x0000003c14387227 */ /* 0x000fe200078e00ff */
[----:B------:R-:W-:Y:S02]  /*2900*/  IADD3 R59, -R55, RZ, RZ ;  /* 0x000000ff373b7210 */ /* 0x000fe40007ffe1ff */
[----:B------:R-:W-:Y:S01]  /*2910*/  @!P2 IADD3 R51, -R51, RZ, RZ ;  /* 0x000000ff3333a210 */ /* 0x000fe20007ffe1ff */
[----:B------:R-:W-:-:S02]  /*2920*/  IMAD.MOV R54, RZ, RZ, -R54 ;  /* 0x000000ffff367224 */ /* 0x000fc400078e0a36 */
[----:B------:R-:W-:Y:S01]  /*2930*/  @!P6 IMAD.IADD R53, R53, 0x1, -R9 ;  /* 0x000000013535e824 */ /* 0x000fe200078e0a09 */
[C---:B------:R-:W-:Y:S01]  /*2940*/  ISETP.GT.U32.AND P6, PT, R9.reuse, R52, PT ;  /* 0x000000340900720c */ /* 0x040fe20003fc4070 */
[C---:B------:R-:W-:Y:S01]  /*2950*/  IMAD R55, R9.reuse, R54, R57 ;  /* 0x0000003609377224 */ /* 0x040fe200078e0239 */
[----:B------:R-:W-:Y:S01]  /*2960*/  IADD3 R54, -R56, RZ, RZ ;  /* 0x000000ff38367210 */ /* 0x000fe20007ffe1ff */
[C---:B------:R-:W-:Y:S02]  /*2970*/  IMAD R56, R9.reuse, R59, R58 ;  /* 0x0000003b09387224 */ /* 0x040fe400078e023a */
[----:B------:R-:W-:Y:S01]  /*2980*/  @!P5 IMAD.MOV R50, RZ, RZ, -R50 ;  /* 0x000000ffff32d224 */ /* 0x000fe200078e0a32 */
[----:B------:R-:W-:Y:S01]  /*2990*/  ISETP.GT.U32.AND P5, PT, R9, R55, PT ;  /* 0x000000370900720c */ /* 0x000fe20003fa4070 */
[----:B------:R-:W-:Y:S01]  /*29a0*/  VIADD R65, R75, 0x2d ;  /* 0x0000002d4b417836 */ /* 0x000fe20000000000 */
[----:B------:R-:W-:Y:S01]  /*29b0*/  ISETP.GT.U32.AND P2, PT, R9, R56, PT ;  /* 0x000000380900720c */ /* 0x000fe20003f44070 */
[----:B------:R-:W-:-:S02]  /*29c0*/  VIADD R64, R75, 0x2c ;  /* 0x0000002c4b407836 */ /* 0x000fc40000000000 */
[----:B------:R-:W-:Y:S01]  /*29d0*/  @!P4 IMAD.MOV R49, RZ, RZ, -R49 ;  /* 0x000000ffff31c224 */ /* 0x000fe200078e0a31 */
[----:B------:R-:W-:Y:S01]  /*29e0*/  ISETP.GT.U32.AND P4, PT, R9, R53, PT ;  /* 0x000000350900720c */ /* 0x000fe20003f84070 */
[--C-:B------:R-:W-:Y:S01]  /*29f0*/  @!P6 IMAD.IADD R52, R52, 0x1, -R9.reuse ;  /* 0x000000013434e824 */ /* 0x100fe200078e0a09 */
[----:B------:R-:W-:Y:S01]  /*2a00*/  ISETP.GE.AND P6, PT, R61, RZ, PT ;  /* 0x000000ff3d00720c */ /* 0x000fe20003fc6270 */
[----:B------:R-:W-:Y:S01]  /*2a10*/  VIADD R66, R75, 0x2e ;  /* 0x0000002e4b427836 */ /* 0x000fe20000000000 */
[----:B------:R-:W-:Y:S01]  /*2a20*/  IABS R61, R65 ;  /* 0x00000041003d7213 */ /* 0x000fe20000000000 */
[----:B------:R-:W-:Y:S01]  /*2a30*/  IMAD R54, R9, R54, R60 ;  /* 0x0000003609367224 */ /* 0x000fe200078e023c */
[----:B------:R-:W-:Y:S01]  /*2a40*/  @!P3 IADD3 R52, -R52, RZ, RZ ;  /* 0x000000ff3434b210 */ /* 0x000fe20007ffe1ff */
[----:B------:R-:W-:Y:S01]  /*2a50*/  @!P5 IMAD.IADD R55, R55, 0x1, -R9 ;  /* 0x000000013737d824 */ /* 0x000fe200078e0a09 */
[----:B------:R-:W-:Y:S01]  /*2a60*/  IABS R59, R64 ;  /* 0x00000040003b7213 */ /* 0x000fe20000000000 */
[----:B------:R-:W-:Y:S01]  /*2a70*/  IMAD.HI.U32 R58, R20, R61, RZ ;  /* 0x0000003d143a7227 */ /* 0x000fe200078e00ff */
[----:B------:R-:W-:-:S02]  /*2a80*/  @!P2 IADD3 R56, R56, -R9, RZ ;  /* 0x800000093838a210 */ /* 0x000fc40007ffe0ff */
[C---:B------:R-:W-:Y:S01]  /*2a90*/  ISETP.GT.U32.AND P2, PT, R9.reuse, R55, PT ;  /* 0x000000370900720c */ /* 0x040fe20003f44070 */
[----:B------:R-:W-:Y:S01]  /*2aa0*/  IMAD.MOV R58, RZ, RZ, -R58 ;  /* 0x000000ffff3a7224 */ /* 0x000fe200078e0a3a */
[C---:B------:R-:W-:Y:S01]  /*2ab0*/  ISETP.GT.U32.AND P3, PT, R9.reuse, R56, PT ;  /* 0x000000380900720c */ /* 0x040fe20003f64070 */
[----:B------:R-:W-:Y:S01]  /*2ac0*/  IMAD.HI.U32 R57, R20, R59, RZ ;  /* 0x0000003b14397227 */ /* 0x000fe200078e00ff */
[----:B------:R-:W-:Y:S02]  /*2ad0*/  ISETP.GE.AND P5, PT, R62, RZ, PT ;  /* 0x000000ff3e00720c */ /* 0x000fe40003fa6270 */
[----:B------:R-:W-:Y:S01]  /*2ae0*/  IABS R62, R66 ;  /* 0x00000042003e7213 */ /* 0x000fe20000000000 */
[----:B------:R-:W-:Y:S01]  /*2af0*/  IMAD R58, R9, R58, R61 ;  /* 0x0000003a093a7224 */ /* 0x000fe200078e023d */
[-C--:B------:R-:W-:Y:S01]  /*2b00*/  @!P4 IADD3 R53, R53, -R9.reuse, RZ ;  /* 0x800000093535c210 */ /* 0x080fe20007ffe0ff */
[----:B------:R-:W-:Y:S01]  /*2b10*/  IMAD.MOV R60, RZ, RZ, -R57 ;  /* 0x000000ffff3c7224 */ /* 0x000fe200078e0a39 */
[----:B------:R-:W-:Y:S01]  /*2b20*/  ISETP.GT.U32.AND P4, PT, R9, R54, PT ;  /* 0x000000360900720c */ /* 0x000fe20003f84070 */
[----:B------:R-:W-:Y:S01]  /*2b30*/  VIADD R67, R75, 0x2f ;  /* 0x0000002f4b437836 */ /* 0x000fe20000000000 */
[----:B------:R-:W-:Y:S01]  /*2b40*/  @!P1 IADD3 R53, -R53, RZ, RZ ;  /* 0x000000ff35359210 */ /* 0x000fe20007ffe1ff */
[----:B------:R-:W-:Y:S01]  /*2b50*/  IMAD R57, R9, R60, R59 ;  /* 0x0000003c09397224 */ /* 0x000fe200078e023b */
[----:B------:R-:W-:Y:S01]  /*2b60*/  @!P2 IADD3 R55, R55, -R9, RZ ;  /* 0x800000093737a210 */ /* 0x000fe20007ffe0ff */
[----:B------:R-:W-:Y:S01]  /*2b70*/  @!P3 IMAD.IADD R56, R56, 0x1, -R9 ;  /* 0x000000013838b824 */ /* 0x000fe200078e0a09 */
[C---:B------:R-:W-:Y:S01]  /*2b80*/  ISETP.GT.U32.AND P3, PT, R9.reuse, R58, PT ;  /* 0x0000003a0900720c */ /* 0x040fe20003f64070 */
[----:B------:R-:W-:Y:S01]  /*2b90*/  IMAD.HI.U32 R59, R20, R62, RZ ;  /* 0x0000003e143b7227 */ /* 0x000fe200078e00ff */
[----:B------:R-:W-:-:S02]  /*2ba0*/  ISETP.GT.U32.AND P2, PT, R9, R57, PT ;  /* 0x000000390900720c */ /* 0x000fc40003f44070 */
[----:B------:R-:W-:Y:S01]  /*2bb0*/  IABS R63, R67 ;  /* 0x00000043003f7213 */ /* 0x000fe20000000000 */
[----:B------:R-:W-:Y:S02]  /*2bc0*/  IMAD.MOV R59, RZ, RZ, -R59 ;  /* 0x000000ffff3b7224 */ /* 0x000fe400078e0a3b */
[----:B------:R-:W-:Y:S02]  /*2bd0*/  VIADD R68, R75, 0x30 ;  /* 0x000000304b447836 */ /* 0x000fe40000000000 */
[C---:B------:R-:W-:Y:S02]  /*2be0*/  IMAD R59, R9.reuse, R59, R62 ;  /* 0x0000003b093b7224 */ /* 0x040fe400078e023e */
[--C-:B------:R-:W-:Y:S01]  /*2bf0*/  @!P4 IMAD.IADD R54, R54, 0x1, -R9.reuse ;  /* 0x000000013636c824 */ /* 0x100fe200078e0a09 */
[----:B------:R-:W-:Y:S01]  /*2c00*/  IABS R61, R68 ;  /* 0x00000044003d7213 */ /* 0x000fe20000000000 */
[----:B------:R-:W-:Y:S02]  /*2c10*/  @!P3 IMAD.IADD R58, R58, 0x1, -R9 ;  /* 0x000000013a3ab824 */ /* 0x000fe400078e0a09 */
[----:B------:R-:W-:Y:S01]  /*2c20*/  @!P0 IMAD.MOV R55, RZ, RZ, -R55 ;  /* 0x000000ffff378224 */ /* 0x000fe200078e0a37 */
[C---:B------:R-:W-:Y:S01]  /*2c30*/  ISETP.GT.U32.AND P0, PT, R9.reuse, R59, PT ;  /* 0x0000003b0900720c */ /* 0x040fe20003f04070 */
[----:B------:R-:W-:Y:S01]  /*2c40*/  IMAD.HI.U32 R60, R20, R63, RZ ;  /* 0x0000003f143c7227 */ /* 0x000fe200078e00ff */
[----:B------:R-:W-:-:S02]  /*2c50*/  ISETP.GT.U32.AND P1, PT, R9, R58, PT ;  /* 0x0000003a0900720c */ /* 0x000fc40003f24070 */
[----:B------:R-:W-:Y:S01]  /*2c60*/  ISETP.GT.U32.AND P4, PT, R9, R54, PT ;  /* 0x000000360900720c */ /* 0x000fe20003f84070 */
[----:B------:R-:W-:Y:S01]  /*2c70*/  @!P2 IMAD.IADD R57, R57, 0x1, -R9 ;  /* 0x000000013939a824 */ /* 0x000fe200078e0a09 */
[----:B------:R-:W-:Y:S01]  /*2c80*/  MOV R62, R61 ;  /* 0x0000003d003e7202 */ /* 0x000fe20000000f00 */
[----:B------:R-:W-:Y:S01]  /*2c90*/  IMAD.MOV R60, RZ, RZ, -R60 ;  /* 0x000000ffff3c7224 */ /* 0x000fe200078e0a3c */
[----:B------:R-:W-:Y:S01]  /*2ca0*/  ISETP.GE.AND P2, PT, R65, RZ, PT ;  /* 0x000000ff4100720c */ /* 0x000fe20003f46270 */
[----:B------:R-:W-:Y:S01]  /*2cb0*/  @!P6 IMAD.MOV R56, RZ, RZ, -R56 ;  /* 0x000000ffff38e224 */ /* 0x000fe200078e0a38 */
[----:B------:R-:W-:Y:S01]  /*2cc0*/  ISETP.GT.U32.AND P3, PT, R9, R57, PT ;  /* 0x000000390900720c */ /* 0x000fe20003f64070 */
[----:B------:R-:W-:Y:S01]  /*2cd0*/  IMAD.HI.U32 R61, R20, R62, RZ ;  /* 0x0000003e143d7227 */ /* 0x000fe200078e00ff */
[----:B------:R-:W-:-:S03]  /*2ce0*/  ISETP.GE.AND P6, PT, R66, RZ, PT ;  /* 0x000000ff4200720c */ /* 0x000fc60003fc6270 */
[----:B------:R-:W-:Y:S01]  /*2cf0*/  IMAD R60, R9, R60, R63 ;  /* 0x0000003c093c7224 */ /* 0x000fe200078e023f */
[----:B------:R-:W-:Y:S01]  /*2d00*/  IADD3 R61, -R61, RZ, RZ ;  /* 0x000000ff3d3d7210 */ /* 0x000fe20007ffe1ff */
[--C-:B------:R-:W-:Y:S01]  /*2d10*/  @!P0 IMAD.IADD R59, R59, 0x1, -R9.reuse ;  /* 0x000000013b3b8824 */ /* 0x100fe200078e0a09 */
[----:B------:R-:W-:Y:S01]  /*2d20*/  @!P4 IADD3 R54, R54, -R9, RZ ;  /* 0x800000093636c210 */ /* 0x000fe20007ffe0ff */
[----:B------:R-:W-:Y:S01]  /*2d30*/  VIADD R63, R75, 0x31 ;  /* 0x000000314b3f7836 */ /* 0x000fe20000000000 */
[----:B------:R-:W-:Y:S01]  /*2d40*/  ISETP.GE.AND P4, PT, R64, RZ, PT ;  /* 0x000000ff4000720c */ /* 0x000fe20003f86270 */
[--C-:B------:R-:W-:Y:S01]  /*2d50*/  @!P1 IMAD.IADD R58, R58, 0x1, -R9.reuse ;  /* 0x000000013a3a9824 */ /* 0x100fe200078e0a09 */
[C---:B------:R-:W-:Y:S01]  /*2d60*/  ISETP.GT.U32.AND P1, PT, R9.reuse, R60, PT ;  /* 0x0000003c0900720c */ /* 0x040fe20003f24070 */
[C---:B------:R-:W-:Y:S01]  /*2d70*/  IMAD R62, R9.reuse, R61, R62 ;  /* 0x0000003d093e7224 */ /* 0x040fe200078e023e */
[----:B------:R-:W-:Y:S01]  /*2d80*/  ISETP.GT.U32.AND P0, PT, R9, R59, PT ;  /* 0x0000003b0900720c */ /* 0x000fe20003f04070 */
[----:B------:R-:W-:Y:S01]  /*2d90*/  @!P2 IMAD.MOV R58, RZ, RZ, -R58 ;  /* 0x000000ffff3aa224 */ /* 0x000fe200078e0a3a */
[----:B------:R-:W-:Y:S01]  /*2da0*/  IABS R64, R63 ;  /* 0x0000003f00407213 */ /* 0x000fe20000000000 */
[----:B------:R-:W-:Y:S01]  /*2db0*/  @!P3 IMAD.IADD R57, R57, 0x1, -R9 ;  /* 0x000000013939b824 */ /* 0x000fe200078e0a09 */
[----:B------:R-:W-:Y:S01]  /*2dc0*/  ISETP.GT.U32.AND P2, PT, R9, R62, PT ;  /* 0x0000003e0900720c */ /* 0x000fe20003f44070 */
[----:B------:R-:W-:Y:S01]  /*2dd0*/  VIADD R65, R75, 0x33 ;  /* 0x000000334b417836 */ /* 0x000fe20000000000 */
[----:B------:R-:W-:Y:S01]  /*2de0*/  @!P5 IADD3 R54, -R54, RZ, RZ ;  /* 0x000000ff3636d210 */ /* 0x000fe20007ffe1ff */
[----:B------:R-:W-:Y:S01]  /*2df0*/  IMAD.HI.U32 R61, R20, R64, RZ ;  /* 0x00000040143d7227 */ /* 0x000fe200078e00ff */
[----:B------:R-:W-:-:S02]  /*2e00*/  ISETP.GE.AND P5, PT, R67, RZ, PT ;  /* 0x000000ff4300720c */ /* 0x000fc40003fa6270 */
[----:B------:R-:W-:Y:S01]  /*2e10*/  @!P4 IADD3 R57, -R57, RZ, RZ ;  /* 0x000000ff3939c210 */ /* 0x000fe20007ffe1ff */
[----:B------:R-:W-:Y:S01]  /*2e20*/  IMAD.MOV R61, RZ, RZ, -R61 ;  /* 0x000000ffff3d7224 */ /* 0x000fe200078e0a3d */
[-C--:B------:R-:W-:Y:S01]  /*2e30*/  @!P1 IADD3 R60, R60, -R9.reuse, RZ ;  /* 0x800000093c3c9210 */ /* 0x080fe20007ffe0ff */
[----:B------:R-:W-:Y:S01]  /*2e40*/  VIADD R67, R75, 0x34 ;  /* 0x000000344b437836 */ /* 0x000fe20000000000 */
[----:B------:R-:W-:Y:S01]  /*2e50*/  ISETP.GE.AND P4, PT, R63, RZ, PT ;  /* 0x000000ff3f00720c */ /* 0x000fe20003f86270 */
[----:B------:R-:W-:Y:S01]  /*2e60*/  VIADD R63, R75, 0x32 ;  /* 0x000000324b3f7836 */ /* 0x000fe20000000000 */
[----:B------:R-:W-:Y:S01]  /*2e70*/  @!P0 IADD3 R59, R59, -R9, RZ ;  /* 0x800000093b3b8210 */ /* 0x000fe20007ffe0ff */
[C---:B------:R-:W-:Y:S01]  /*2e80*/  IMAD R64, R9.reuse, R61, R64 ;  /* 0x0000003d09407224 */ /* 0x040fe200078e0240 */
[C---:B------:R-:W-:Y:S01]  /*2e90*/  ISETP.GT.U32.AND P1, PT, R9.reuse, R60, PT ;  /* 0x0000003c0900720c */ /* 0x040fe20003f24070 */
[----:B------:R-:W-:Y:S01]  /*2ea0*/  @!P2 IMAD.IADD R62, R62, 0x1, -R9 ;  /* 0x000000013e3ea824 */ /* 0x000fe200078e0a09 */
[----:B------:R-:W-:Y:S01]  /*2eb0*/  IABS R66, R63 ;  /* 0x0000003f00427213 */ /* 0x000fe20000000000 */
[----:B------:R-:W-:Y:S01]  /*2ec0*/  @!P6 IMAD.MOV R59, RZ, RZ, -R59 ;  /* 0x000000ffff3be224 */ /* 0x000fe200078e0a3b */
[----:B------:R-:W-:Y:S01]  /*2ed0*/  ISETP.GT.U32.AND P6, PT, R9, R64, PT ;  /* 0x000000400900720c */ /* 0x000fe20003fc4070 */
[----:B------:R-:W-:Y:S01]  /*2ee0*/  VIADD R71, R75, 0x36 ;  /* 0x000000364b477836 */ /* 0x000fe20000000000 */
[----:B------:R-:W-:Y:S01]  /*2ef0*/  ISETP.GE.AND P3, PT, R68, RZ, PT ;  /* 0x000000ff4400720c */ /* 0x000fe20003f66270 */
[----:B------:R-:W-:Y:S01]  /*2f00*/  IMAD.HI.U32 R61, R20, R66, RZ ;  /* 0x00000042143d7227 */ /* 0x000fe200078e00ff */
[----:B------:R-:W-:-:S02]  /*2f10*/  ISETP.GT.U32.AND P2, PT, R9, R62, PT ;  /* 0x0000003e0900720c */ /* 0x000fc40003f44070 */
[----:B------:R-:W-:Y:S01]  /*2f20*/  IABS R68, R65 ;  /* 0x0000004100447213 */ /* 0x000fe20000000000 */
[----:B------:R-:W-:Y:S01]  /*2f30*/  VIADD R72, R75, 0x37 ;  /* 0x000000374b487836 */ /* 0x000fe20000000000 */
[----:B------:R-:W-:Y:S01]  /*2f40*/  ISETP.GE.AND P0, PT, R63, RZ, PT ;  /* 0x000000ff3f00720c */ /* 0x000fe20003f06270 */
[--C-:B------:R-:W-:Y:S01]  /*2f50*/  @!P1 IMAD.IADD R60, R60, 0x1, -R9.reuse ;  /* 0x000000013c3c9824 */ /* 0x100fe200078e0a09 */
[----:B------:R-:W-:Y:S01]  /*2f60*/  IADD3 R63, -R61, RZ, RZ ;  /* 0x000000ff3d3f7210 */ /* 0x000fe20007ffe1ff */
[----:B------:R-:W-:Y:S01]  /*2f70*/  IMAD.HI.U32 R61, R20, R68, RZ ;  /* 0x00000044143d7227 */ /* 0x000fe200078e00ff */
[----:B------:R-:W-:Y:S02]  /*2f80*/  ISETP.GE.AND P1, PT, R65, RZ, PT ;  /* 0x000000ff4100720c */ /* 0x000fe40003f26270 */
[----:B------:R-:W-:Y:S01]  /*2f90*/  IABS R65, R67 ;  /* 0x0000004300417213 */ /* 0x000fe20000000000 */
[----:B------:R-:W-:Y:S01]  /*2fa0*/  @!P6 IMAD.IADD R64, R64, 0x1, -R9 ;  /* 0x000000014040e824 */ /* 0x000fe200078e0a09 */
[----:B------:R-:W-:Y:S01]  /*2fb0*/  @!P5 IADD3 R60, -R60, RZ, RZ ;  /* 0x000000ff3c3cd210 */ /* 0x000fe20007ffe1ff */
[----:B------:R-:W-:-:S02]  /*2fc0*/  IMAD R66, R9, R63, R66 ;  /* 0x0000003f09427224 */ /* 0x000fc400078e0242 */
[----:B------:R-:W-:Y:S01]  /*2fd0*/  IMAD.MOV R61, RZ, RZ, -R61 ;  /* 0x000000ffff3d7224 */ /* 0x000fe200078e0a3d */
[C---:B------:R-:W-:Y:S01]  /*2fe0*/  ISETP.GT.U32.AND P6, PT, R9.reuse, R64, PT ;  /* 0x000000400900720c */ /* 0x040fe20003fc4070 */
[----:B------:R-:W-:Y:S01]  /*2ff0*/  IMAD.MOV.U32 R63, RZ, RZ, R65 ;  /* 0x000000ffff3f7224 */ /* 0x000fe200078e0041 */
[C---:B------:R-:W-:Y:S01]  /*3000*/  ISETP.GT.U32.AND P5, PT, R9.reuse, R66, PT ;  /* 0x000000420900720c */ /* 0x040fe20003fa4070 */
[----:B------:R-:W-:Y:S01]  /*3010*/  @!P2 IMAD.IADD R62, R62, 0x1, -R9 ;  /* 0x000000013e3ea824 */ /* 0x000fe200078e0a09 */
[----:B------:R-:W-:Y:S01]  /*3020*/  IABS R65, R71 ;  /* 0x0000004700417213 */ /* 0x000fe20000000000 */
[----:B------:R-:W-:Y:S01]  /*3030*/  IMAD R68, R9, R61, R68 ;  /* 0x0000003d09447224 */ /* 0x000fe200078e0244 */
[----:B------:R-:W-:Y:S01]  /*3040*/  ISETP.GE.AND P2, PT, R67, RZ, PT ;  /* 0x000000ff4300720c */ /* 0x000fe20003f46270 */
[----:B------:R-:W-:Y:S01]  /*3050*/  IMAD.HI.U32 R61, R20, R63, RZ ;  /* 0x0000003f143d7227 */ /* 0x000fe200078e00ff */
[----:B------:R-:W-:Y:S02]  /*3060*/  MOV R76, R62 ;  /* 0x0000003e004c7202 */ /* 0x000fe40000000f00 */
[----:B------:R-:W-:Y:S01]  /*3070*/  IABS R67, R72 ;  /* 0x0000004800437213 */ /* 0x000fe20000000000 */
[----:B------:R-:W-:Y:S01]  /*3080*/  IMAD.MOV R62, RZ, RZ, -R61 ;  /* 0x000000ffff3e7224 */ /* 0x000fe200078e0a3d */
[----:B------:R-:W-:Y:S01]  /*3090*/  @!P3 IADD3 R76, -R76, RZ, RZ ;  /* 0x000000ff4c4cb210 */ /* 0x000fe20007ffe1ff */
[----:B------:R-:W-:Y:S01]  /*30a0*/  IMAD.HI.U32 R61, R20, R70, RZ ;  /* 0x00000046143d7227 */ /* 0x000fe200078e00ff */
[----:B------:R-:W-:-:S03]  /*30b0*/  ISETP.GT.U32.AND P3, PT, R9, R68, PT ;  /* 0x000000440900720c */ /* 0x000fc60003f64070 */
[----:B------:R-:W-:Y:S01]  /*30c0*/  IMAD R62, R9, R62, R63 ;  /* 0x0000003e093e7224 */ /* 0x000fe200078e023f */
[----:B------:R-:W-:Y:S01]  /*30d0*/  IADD3 R61, -R61, RZ, RZ ;  /* 0x000000ff3d3d7210 */ /* 0x000fe20007ffe1ff */
[--C-:B------:R-:W-:Y:S02]  /*30e0*/  @!P6 IMAD.IADD R64, R64, 0x1, -R9.reuse ;  /* 0x000000014040e824 */ /* 0x100fe400078e0a09 */
[----:B------:R-:W-:Y:S01]  /*30f0*/  @!P5 IMAD.IADD R66, R66, 0x1, -R9 ;  /* 0x000000014242d824 */ /* 0x000fe200078e0a09 */
[C---:B------:R-:W-:Y:S01]  /*3100*/  ISETP.GT.U32.AND P6, PT, R9.reuse, R62, PT ;  /* 0x0000003e0900720c */ /* 0x040fe20003fc4070 */
[C---:B------:R-:W-:Y:S01]  /*3110*/  IMAD R70, R9.reuse, R61, R70 ;  /* 0x0000003d09467224 */ /* 0x040fe200078e0246 */
[----:B------:R-:W-:Y:S01]  /*3120*/  MOV R78, R64 ;  /* 0x00000040004e7202 */ /* 0x000fe20000000f00 */
[----:B------:R-:W-:Y:S01]  /*3130*/  IMAD.HI.U32 R61, R20, R65, RZ ;  /* 0x00000041143d7227 */ /* 0x000fe200078e00ff */
[----:B------:R-:W-:-:S03]  /*3140*/  ISETP.GT.U32.AND P5, PT, R9, R66, PT ;  /* 0x000000420900720c */ /* 0x000fc60003fa4070 */
[----:B------:R-:W-:Y:S01]  /*3150*/  @!P4 IMAD.MOV R78, RZ, RZ, -R78 ;  /* 0x000000ffff4ec224 */ /* 0x000fe200078e0a4e */
[C---:B------:R-:W-:Y:S01]  /*3160*/  ISETP.GT.U32.AND P4, PT, R9.reuse, R70, PT ;  /* 0x000000460900720c */ /* 0x040fe20003f84070 */
[----:B------:R-:W-:Y:S02]  /*3170*/  IMAD.MOV R64, RZ, RZ, -R61 ;  /* 0x000000ffff407224 */ /* 0x000fe400078e0a3d */
[----:B------:R-:W-:Y:S02]  /*3180*/  IMAD.HI.U32 R63, R20, R67, RZ ;  /* 0x00000043143f7227 */ /* 0x000fe400078e00ff */
[-C--:B------:R-:W-:Y:S02]  /*3190*/  @!P6 IADD3 R62, R62, -R9.reuse, RZ ;  /* 0x800000093e3ee210 */ /* 0x080fe40007ffe0ff */
[----:B------:R-:W-:Y:S01]  /*31a0*/  IMAD R64, R9, R64, R65 ;  /* 0x0000004009407224 */ /* 0x000fe200078e0241 */
[----:B------:R-:W-:Y:S01]  /*31b0*/  IADD3 R65, R75, 0x3a, RZ ;  /* 0x0000003a4b417810 */ /* 0x000fe20007ffe0ff */
[--C-:B------:R-:W-:Y:S01]  /*31c0*/  @!P5 IMAD.IADD R66, R66, 0x1, -R9.reuse ;  /* 0x000000014242d824 */ /* 0x100fe200078e0a09 */
[----:B------:R-:W-:Y:S01]  /*31d0*/  ISETP.GT.U32.AND P6, PT, R9, R62, PT ;  /* 0x0000003e0900720c */ /* 0x000fe20003fc4070 */
[----:B------:R-:W-:Y:S01]  /*31e0*/  @!P3 IMAD.IADD R68, R68, 0x1, -R9 ;  /* 0x000000014444b824 */ /* 0x000fe200078e0a09 */
[----:B------:R-:W-:Y:S01]  /*31f0*/  ISETP.GE.AND P5, PT, R69, RZ, PT ;  /* 0x000000ff4500720c */ /* 0x000fe20003fa6270 */
[----:B------:R-:W-:Y:S01]  /*3200*/  IMAD.MOV.U32 R80, RZ, RZ, R66 ;  /* 0x000000ffff507224 */ /* 0x000fe200078e0042 */
[----:B------:R-:W-:Y:S01]  /*3210*/  @!P4 IADD3 R70, R70, -R9, RZ ;  /* 0x800000094646c210 */ /* 0x000fe20007ffe0ff */
[----:B------:R-:W-:Y:S01]  /*3220*/  IMAD.MOV R66, RZ, RZ, -R63 ;  /* 0x000000ffff427224 */ /* 0x000fe200078e0a3f */
[----:B------:R-:W-:Y:S01]  /*3230*/  ISETP.GT.U32.AND P3, PT, R9, R68, PT ;  /* 0x000000440900720c */ /* 0x000fe20003f64070 */
[----:B------:R-:W-:Y:S01]  /*3240*/  VIADD R61, R75, 0x38 ;  /* 0x000000384b3d7836 */ /* 0x000fe20000000000 */
[C---:B------:R-:W-:Y:S01]  /*3250*/  ISETP.GT.U32.AND P4, PT, R9.reuse, R70, PT ;  /* 0x000000460900720c */ /* 0x040fe20003f84070 */
[----:B------:R-:W-:Y:S01]  /*3260*/  IMAD R66, R9, R66, R67 ;  /* 0x0000004209427224 */ /* 0x000fe200078e0243 */
[----:B------:R-:W-:Y:S01]  /*3270*/  @!P0 IADD3 R80, -R80, RZ, RZ ;  /* 0x000000ff50508210 */ /* 0x000fe20007ffe1ff */
[----:B------:R-:W-:Y:S01]  /*3280*/  VIADD R63, R75, 0x39 ;  /* 0x000000394b3f7836 */ /* 0x000fe20000000000 */
[----:B------:R-:W-:Y:S01]  /*3290*/  ISETP.GE.AND P0, PT, R71, RZ, PT ;  /* 0x000000ff4700720c */ /* 0x000fe20003f06270 */
[--C-:B------:R-:W-:Y:S01]  /*32a0*/  @!P6 IMAD.IADD R62, R62, 0x1, -R9.reuse ;  /* 0x000000013e3ee824 */ /* 0x100fe200078e0a09 */
[----:B------:R-:W-:Y:S01]  /*32b0*/  ISETP.GE.AND P6, PT, R61, RZ, PT ;  /* 0x000000ff3d00720c */ /* 0x000fe20003fc6270 */
[----:B------:R-:W-:Y:S01]  /*32c0*/  VIADD R69, R75, 0x3b ;  /* 0x0000003b4b457836 */ /* 0x000fe20000000000 */
[----:B------:R-:W-:Y:S01]  /*32d0*/  IABS R61, R61 ;  /* 0x0000003d003d7213 */ /* 0x000fe20000000000 */
[----:B------:R-:W-:Y:S01]  /*32e0*/  IMAD.MOV.U32 R84, RZ, RZ, R62 ;  /* 0x000000ffff547224 */ /* 0x000fe200078e003e */
[----:B------:R-:W-:Y:S01]  /*32f0*/  IABS R96, R65 ;  /* 0x0000004100607213 */ /* 0x000fe20000000000 */
[--C-:B------:R-:W-:Y:S01]  /*3300*/  @!P3 IMAD.IADD R68, R68, 0x1, -R9.reuse ;  /* 0x000000014444b824 */ /* 0x100fe200078e0a09 */
[----:B------:R-:W-:Y:S01]  /*3310*/  ISETP.GE.AND P3, PT, R72, RZ, PT ;  /* 0x000000ff4800720c */ /* 0x000fe20003f66270 */
[----:B------:R-:W-:Y:S01]  /*3320*/  @!P4 IMAD.IADD R70, R70, 0x1, -R9 ;  /* 0x000000014646c824 */ /* 0x000fe200078e0a09 */
[----:B------:R-:W-:Y:S01]  /*3330*/  @!P2 IADD3 R84, -R84, RZ, RZ ;  /* 0x000000ff5454a210 */ /* 0x000fe20007ffe1ff */
[----:B------:R-:W-:Y:S01]  /*3340*/  IMAD.MOV.U32 R62, RZ, RZ, R61 ;  /* 0x000000ffff3e7224 */ /* 0x000fe200078e003d */
[----:B------:R-:W-:-:S02]  /*3350*/  ISETP.GT.U32.AND P2, PT, R9, R64, PT ;  /* 0x000000400900720c */ /* 0x000fc40003f44070 */
[----:B------:R-:W-:Y:S01]  /*3360*/  MOV R86, R70 ;  /* 0x0000004600567202 */ /* 0x000fe20000000f00 */
[C---:B------:R-:W-:Y:S01]  /*3370*/  IMAD.HI.U32 R61, R20.reuse, R62, RZ ;  /* 0x0000003e143d7227 */ /* 0x040fe200078e00ff */
[----:B------:R-:W-:Y:S02]  /*3380*/  IABS R72, R63 ;  /* 0x0000003f00487213 */ /* 0x000fe40000000000 */
[----:B------:R-:W-:Y:S01]  /*3390*/  MOV R82, R68 ;  /* 0x0000004400527202 */ /* 0x000fe20000000f00 */
[----:B------:R-:W-:Y:S01]  /*33a0*/  @!P5 IMAD.MOV R86, RZ, RZ, -R86 ;  /* 0x000000ffff56d224 */ /* 0x000fe200078e0a56 */
[----:B------:R-:W-:Y:S02]  /*33b0*/  ISETP.GT.U32.AND P5, PT, R9, R66, PT ;  /* 0x000000420900720c */ /* 0x000fe40003fa4070 */
[----:B------:R-:W-:Y:S01]  /*33c0*/  IADD3 R67, -R61, RZ, RZ ;  /* 0x000000ff3d437210 */ /* 0x000fe20007ffe1ff */
[----:B------:R-:W-:Y:S01]  /*33d0*/  IMAD.HI.U32 R61, R20, R72, RZ ;  /* 0x00000048143d7227 */ /* 0x000fe200078e00ff */
[----:B------:R-:W-:-:S02]  /*33e0*/  IABS R98, R69 ;  /* 0x0000004500627213 */ /* 0x000fc40000000000 */
[----:B------:R-:W-:Y:S01]  /*33f0*/  ISETP.GE.AND P4, PT, R65, RZ, PT ;  /* 0x000000ff4100720c */ /* 0x000fe20003f86270 */
[--C-:B------:R-:W-:Y:S01]  /*3400*/  @!P2 IMAD.IADD R64, R64, 0x1, -R9.reuse ;  /* 0x000000014040a824 */ /* 0x100fe200078e0a09 */
[----:B------:R-:W-:Y:S01]  /*3410*/  IADD3 R68, R75, 0x3e, RZ ;  /* 0x0000003e4b447810 */ /* 0x000fe20007ffe0ff */
[----:B------:R-:W-:Y:S01]  /*3420*/  IMAD R62, R9, R67, R62 ;  /* 0x00000043093e7224 */ /* 0x000fe200078e023e */
[----:B------:R-:W-:Y:S01]  /*3430*/  IADD3 R67, R75, 0x3c, RZ ;  /* 0x0000003c4b437810 */ /* 0x000fe20007ffe0ff */
[----:B------:R-:W-:Y:S01]  /*3440*/  @!P1 IMAD.MOV R82, RZ, RZ, -R82 ;  /* 0x000000ffff529224 */ /* 0x000fe200078e0a52 */
[----:B------:R-:W-:Y:S01]  /*3450*/  ISETP.GT.U32.AND P2, PT, R9, R64, PT ;  /* 0x000000400900720c */ /* 0x000fe20003f44070 */
[----:B------:R-:W-:Y:S01]  /*3460*/  @!P5 IMAD.IADD R66, R66, 0x1, -R9 ;  /* 0x000000014242d824 */ /* 0x000fe200078e0a09 */
[----:B------:R-:W-:Y:S01]  /*3470*/  ISETP.GE.AND P1, PT, R63, RZ, PT ;  /* 0x000000ff3f00720c */ /* 0x000fe20003f26270 */
[----:B------:R-:W-:Y:S01]  /*3480*/  IMAD.HI.U32 R63, R20, R96, RZ ;  /* 0x00000060143f7227 */ /* 0x000fe200078e00ff */
[----:B------:R-:W-:-:S02]  /*3490*/  IABS R100, R67 ;  /* 0x0000004300647213 */ /* 0x000fc40000000000 */
[----:B------:R-:W-:Y:S01]  /*34a0*/  ISETP.GT.U32.AND P5, PT, R9, R66, PT ;  /* 0x000000420900720c */ /* 0x000fe20003fa4070 */
[----:B------:R-:W-:Y:S01]  /*34b0*/  IMAD.MOV R61, RZ, RZ, -R61 ;  /* 0x000000ffff3d7224 */ /* 0x000fe200078e0a3d */
[----:B------:R-:W-:Y:S01]  /*34c0*/  IABS R104, R68 ;  /* 0x0000004400687213 */ /* 0x000fe20000000000 */
[----:B------:R-:W-:Y:S01]  /*34d0*/  IMAD.HI.U32 R65, R20, R98, RZ ;  /* 0x0000006214417227 */ /* 0x000fe200078e00ff */
[----:B------:R-:W-:-:S03]  /*34e0*/  IABS R71, R3 ;  /* 0x0000000300477213 */ /* 0x000fc60000000000 */
[----:B------:R-:W-:Y:S01]  /*34f0*/  @!P2 IADD3 R64, R64, -R9, RZ ;  /* 0x800000094040a210 */ /* 0x000fe20007ffe0ff */
[----:B------:R-:W-:Y:S01]  /*3500*/  IMAD.MOV R63, RZ, RZ, -R63 ;  /* 0x000000ffff3f7224 */ /* 0x000fe200078e0a3f */
[C---:B------:R-:W-:Y:S01]  /*3510*/  ISETP.GT.U32.AND P2, PT, R9.reuse, R62, PT ;  /* 0x0000003e0900720c */ /* 0x040fe20003f44070 */
[C---:B------:R-:W-:Y:S02]  /*3520*/  IMAD R72, R9.reuse, R61, R72 ;  /* 0x0000003d09487224 */ /* 0x040fe400078e0248 */
[----:B------:R-:W-:Y:S01]  /*3530*/  IMAD.MOV.U32 R88, RZ, RZ, R64 ;  /* 0x000000ffff587224 */ /* 0x000fe200078e0040 */
[----:B------:R-:W-:Y:S01]  /*3540*/  IABS R64, R114 ;  /* 0x0000007200407213 */ /* 0x000fe20000000000 */
[----:B------:R-:W-:Y:S02]  /*3550*/  IMAD.MOV R65, RZ, RZ, -R65 ;  /* 0x000000ffff417224 */ /* 0x000fe400078e0a41 */
[C---:B------:R-:W-:Y:S02]  /*3560*/  IMAD R96, R9.reuse, R63, R96 ;  /* 0x0000003f09607224 */ /* 0x040fe400078e0260 */
[----:B------:R-:W-:Y:S01]  /*3570*/  @!P0 IMAD.MOV R88, RZ, RZ, -R88 ;  /* 0x000000ffff588224 */ /* 0x000fe200078e0a58 */
[C---:B------:R-:W-:Y:S01]  /*3580*/  ISETP.GT.U32.AND P0, PT, R9.reuse, R72, PT ;  /* 0x000000480900720c */ /* 0x040fe20003f04070 */
[----:B------:R-:W-:-:S02]  /*3590*/  IMAD R98, R9, R65, R98 ;  /* 0x0000004109627224 */ /* 0x000fc400078e0262 */
[----:B------:R-:W-:Y:S01]  /*35a0*/  @!P5 IMAD.IADD R66, R66, 0x1, -R9 ;  /* 0x000000014242d824 */ /* 0x000fe200078e0a09 */
[----:B------:R-:W-:Y:S01]  /*35b0*/  ISETP.GT.U32.AND P5, PT, R9, R96, PT ;  /* 0x000000600900720c */ /* 0x000fe20003fa4070 */
[----:B------:R-:W-:-:S04]  /*35c0*/  IMAD.HI.U32 R61, R20, R100, RZ ;  /* 0x00000064143d7227 */ /* 0x000fc800078e00ff */
[--C-:B------:R-:W-:Y:S01]  /*35d0*/  @!P2 IMAD.IADD R62, R62, 0x1, -R9.reuse ;  /* 0x000000013e3ea824 */ /* 0x100fe200078e0a09 */
[----:B------:R-:W-:Y:S01]  /*35e0*/  ISETP.GT.U32.AND P2, PT, R9, R98, PT ;  /* 0x000000620900720c */ /* 0x000fe20003f44070 */
[----:B------:R-:W-:Y:S01]  /*35f0*/  VIADD R65, R75, 0x3d ;  /* 0x0000003d4b417836 */ /* 0x000fe20000000000 */
[----:B------:R-:W-:Y:S01]  /*3600*/  IADD3 R61, -R61, RZ, RZ ;  /* 0x000000ff3d3d7210 */ /* 0x000fe20007ffe1ff */
[--C-:B------:R-:W-:Y:S01]  /*3610*/  @!P0 IMAD.IADD R72, R72, 0x1, -R9.reuse ;  /* 0x0000000148488824 */ /* 0x100fe200078e0a09 */
[C---:B------:R-:W-:Y:S01]  /*3620*/  ISETP.GT.U32.AND P0, PT, R9.reuse, R62, PT ;  /* 0x0000003e0900720c */ /* 0x040fe20003f04070 */
[----:B------:R-:W-:Y:S01]  /*3630*/  IMAD.MOV.U32 R90, RZ, RZ, R66 ;  /* 0x000000ffff5a7224 */ /* 0x000fe200078e0042 */
[----:B------:R-:W-:Y:S01]  /*3640*/  IABS R102, R65 ;  /* 0x0000004100667213 */ /* 0x000fe20000000000 */
[C---:B------:R-:W-:Y:S02]  /*3650*/  IMAD R100, R9.reuse, R61, R100 ;  /* 0x0000003d09647224 */ /* 0x040fe400078e0264 */
[----:B------:R-:W-:Y:S01]  /*3660*/  @!P5 IMAD.IADD R96, R96, 0x1, -R9 ;  /* 0x000000016060d824 */ /* 0x000fe200078e0a09 */
[----:B------:R-:W-:Y:S01]  /*3670*/  ISETP.GT.U32.AND P5, PT, R9, R72, PT ;  /* 0x000000480900720c */ /* 0x000fe20003fa4070 */
[----:B------:R-:W-:-:S02]  /*3680*/  IMAD.HI.U32 R61, R20, R102, RZ ;  /* 0x00000066143d7227 */ /* 0x000fc400078e00ff */
[-C--:B------:R-:W-:Y:S02]  /*3690*/  @!P2 IADD3 R98, R98, -R9.reuse, RZ ;  /* 0x800000096262a210 */ /* 0x080fe40007ffe0ff */
[----:B------:R-:W-:Y:S01]  /*36a0*/  ISETP.GT.U32.AND P2, PT, R9, R96, PT ;  /* 0x000000600900720c */ /* 0x000fe20003f44070 */
[----:B------:R-:W-:Y:S01]  /*36b0*/  @!P3 IMAD.MOV R90, RZ, RZ, -R90 ;  /* 0x000000ffff5ab224 */ /* 0x000fe200078e0a5a */
[----:B------:R-:W-:Y:S01]  /*36c0*/  IADD3 R63, -R61, RZ, RZ ;  /* 0x000000ff3d3f7210 */ /* 0x000fe20007ffe1ff */
[----:B------:R-:W-:Y:S01]  /*36d0*/  IMAD.HI.U32 R61, R20, R104, RZ ;  /* 0x00000068143d7227 */ /* 0x000fe200078e00ff */
[C---:B------:R-:W-:Y:S02]  /*36e0*/  ISETP.GT.U32.AND P3, PT, R9.reuse, R98, PT ;  /* 0x000000620900720c */ /* 0x040fe40003f64070 */
[----:B------:R-:W-:Y:S01]  /*36f0*/  @!P0 IADD3 R62, R62, -R9, RZ ;  /* 0x800000093e3e8210 */ /* 0x000fe20007ffe0ff */
[----:B------:R-:W-:Y:S01]  /*3700*/  IMAD.HI.U32 R20, R20, R74, RZ ;  /* 0x0000004a14147227 */ /* 0x000fe200078e00ff */
[----:B------:R-:W-:-:S02]  /*3710*/  ISETP.GT.U32.AND P0, PT, R9, R100, PT ;  /* 0x000000640900720c */ /* 0x000fc40003f04070 */
[----:B------:R-:W-:Y:S01]  /*3720*/  MOV R92, R62 ;  /* 0x0000003e005c7202 */ /* 0x000fe20000000f00 */
[C---:B------:R-:W-:Y:S01]  /*3730*/  IMAD R102, R9.reuse, R63, R102 ;  /* 0x0000003f09667224 */ /* 0x040fe200078e0266 */
[----:B------:R-:W-:Y:S01]  /*3740*/  IABS R63, R116 ;  /* 0x00000074003f7213 */ /* 0x000fe20000000000 */
[----:B------:R-:W-:Y:S01]  /*3750*/  IMAD.MOV R61, RZ, RZ, -R61 ;  /* 0x000000ffff3d7224 */ /* 0x000fe200078e0a3d */
[----:B------:R-:W-:Y:S01]  /*3760*/  @!P6 IADD3 R92, -R92, RZ, RZ ;  /* 0x000000ff5c5ce210 */ /* 0x000fe20007ffe1ff */
[----:B------:R-:W-:Y:S02]  /*3770*/  IMAD.MOV R20, RZ, RZ, -R20 ;  /* 0x000000ffff147224 */ /* 0x000fe400078e0a14 */
[C---:B------:R-:W-:Y:S02]  /*3780*/  IMAD R104, R9.reuse, R61, R104 ;  /* 0x0000003d09687224 */ /* 0x040fe400078e0268 */
[--C-:B------:R-:W-:Y:S01]  /*3790*/  @!P5 IMAD.IADD R72, R72, 0x1, -R9.reuse ;  /* 0x000000014848d824 */ /* 0x100fe200078e0a09 */
[C---:B------:R-:W-:Y:S01]  /*37a0*/  ISETP.GT.U32.AND P5, PT, R9.reuse, R102, PT ;  /* 0x000000660900720c */ /* 0x040fe20003fa4070 */
[C---:B------:R-:W-:Y:S01]  /*37b0*/  IMAD R74, R9.reuse, R20, R74 ;  /* 0x00000014094a7224 */ /* 0x040fe200078e024a */
[----:B------:R-:W-:Y:S01]  /*37c0*/  @!P0 IADD3 R100, R100, -R9, RZ ;  /* 0x8000000964648210 */ /* 0x000fe20007ffe0ff */
[--C-:B------:R-:W-:Y:S01]  /*37d0*/  @!P2 IMAD.IADD R96, R96, 0x1, -R9.reuse ;  /* 0x000000016060a824 */ /* 0x100fe200078e0a09 */
[C---:B------:R-:W-:Y:S01]  /*37e0*/  ISETP.GT.U32.AND P2, PT, R9.reuse, R104, PT ;  /* 0x000000680900720c */ /* 0x040fe20003f44070 */
[----:B------:R-:W-:Y:S01]  /*37f0*/  @!P3 IMAD.IADD R98, R98, 0x1, -R9 ;  /* 0x000000016262b824 */ /* 0x000fe200078e0a09 */
[----:B------:R-:W-:Y:S01]  /*3800*/  ISETP.GT.U32.AND P3, PT, R9, R74, PT ;  /* 0x0000004a0900720c */ /* 0x000fe20003f64070 */
[----:B------:R-:W-:Y:S01]  /*3810*/  IMAD.HI.U32 R61, R12, R64, RZ ;  /* 0x000000400c3d7227 */ /* 0x000fe200078e00ff */
[----:B------:R-:W-:-:S02]  /*3820*/  IABS R20, R115 ;  /* 0x0000007300147213 */ /* 0x000fc40000000000 */
[----:B------:R-:W-:Y:S01]  /*3830*/  ISETP.GE.AND P0, PT, R69, RZ, PT ;  /* 0x000000ff4500720c */ /* 0x000fe20003f06270 */
[----:B------:R-:W-:Y:S01]  /*3840*/  IMAD.MOV R61, RZ, RZ, -R61 ;  /* 0x000000ffff3d7224 */ /* 0x000fe200078e0a3d */
[----:B------:R-:W-:Y:S01]  /*3850*/  IABS R69, R108 ;  /* 0x0000006c00457213 */ /* 0x000fe20000000000 */
[--C-:B------:R-:W-:Y:S01]  /*3860*/  @!P5 IMAD.IADD R102, R102, 0x1, -R9.reuse ;  /* 0x000000016666d824 */ /* 0x100fe200078e0a09 */
[C---:B------:R-:W-:Y:S01]  /*3870*/  ISETP.GT.U32.AND P5, PT, R9.reuse, R100, PT ;  /* 0x000000640900720c */ /* 0x040fe20003fa4070 */
[----:B------:R-:W-:Y:S01]  /*3880*/  IMAD.MOV.U32 R62, RZ, RZ, R20 ;  /* 0x000000ffff3e7224 */ /* 0x000fe200078e0014 */
[----:B------:R-:W-:Y:S01]  /*3890*/  @!P4 IADD3 R96, -R96, RZ, RZ ;  /* 0x000000ff6060c210 */ /* 0x000fe20007ffe1ff */
[--C-:B------:R-:W-:Y:S01]  /*38a0*/  @!P2 IMAD.IADD R104, R104, 0x1, -R9.reuse ;  /* 0x000000016868a824 */ /* 0x100fe200078e0a09 */
[C---:B------:R-:W-:Y:S01]  /*38b0*/  ISETP.GT.U32.AND P2, PT, R9.reuse, R102, PT ;  /* 0x000000660900720c */ /* 0x040fe20003f44070 */
[----:B------:R-:W-:Y:S02]  /*38c0*/  @!P3 IMAD.IADD R74, R74, 0x1, -R9 ;  /* 0x000000014a4ab824 */ /* 0x000fe400078e0a09 */
[----:B------:R-:W-:Y:S01]  /*38d0*/  IMAD.HI.U32 R23, R12, R62, RZ ;  /* 0x0000003e0c177227 */ /* 0x000fe200078e00ff */
[----:B------:R-:W-:-:S02]  /*38e0*/  ISETP.GT.U32.AND P6, PT, R9, R104, PT ;  /* 0x000000680900720c */ /* 0x000fc40003fc4070 */
[----:B------:R-:W-:Y:S01]  /*38f0*/  ISETP.GT.U32.AND P3, PT, R9, R74, PT ;  /* 0x0000004a0900720c */ /* 0x000fe20003f64070 */
[----:B------:R-:W-:-:S04]  /*3900*/  IMAD.HI.U32 R20, R12, R63, RZ ;  /* 0x0000003f0c147227 */ /* 0x000fc800078e00ff */
[--C-:B------:R-:W-:Y:S01]  /*3910*/  @!P5 IMAD.IADD R100, R100, 0x1, -R9.reuse ;  /* 0x000000016464d824 */ /* 0x100fe200078e0a09 */
[----:B------:R-:W-:Y:S01]  /*3920*/  ISETP.GE.AND P5, PT, R67, RZ, PT ;  /* 0x000000ff4300720c */ /* 0x000fe20003fa6270 */
[----:B------:R-:W-:Y:S01]  /*3930*/  @!P2 IMAD.IADD R102, R102, 0x1, -R9 ;  /* 0x000000016666a824 */ /* 0x000fe200078e0a09 */
[----:B------:R-:W-:Y:S01]  /*3940*/  ISETP.GE.AND P2, PT, R65, RZ, PT ;  /* 0x000000ff4100720c */ /* 0x000fe20003f46270 */
[----:B------:R-:W-:Y:S01]  /*3950*/  IMAD.MOV R23, RZ, RZ, -R23 ;  /* 0x000000ffff177224 */ /* 0x000fe200078e0a17 */
[----:B------:R-:W-:Y:S01]  /*3960*/  IABS R67, R110 ;  /* 0x0000006e00437213 */ /* 0x000fe20000000000 */
[C---:B------:R-:W-:Y:S01]  /*3970*/  IMAD R64, R5.reuse, R61, R64 ;  /* 0x0000003d05407224 */ /* 0x040fe200078e0240 */
[----:B------:R-:W-:Y:S01]  /*3980*/  IABS R65, R112 ;  /* 0x0000007000417213 */ /* 0x000fe20000000000 */
[----:B------:R-:W-:Y:S01]  /*3990*/  IMAD R62, R5, R23, R62 ;  /* 0x00000017053e7224 */ /* 0x000fe200078e023e */
[----:B------:R-:W-:Y:S01]  /*39a0*/  IADD3 R20, -R20, RZ, RZ ;  /* 0x000000ff14147210 */ /* 0x000fe20007ffe1ff */
[----:B------:R-:W-:Y:S01]  /*39b0*/  @!P3 IMAD.IADD R74, R74, 0x1, -R9 ;  /* 0x000000014a4ab824 */ /* 0x000fe200078e0a09 */
[----:B------:R-:W-:Y:S01]  /*39c0*/  @!P6 IADD3 R104, R104, -R9, RZ ;  /* 0x800000096868e210 */ /* 0x000fe20007ffe0ff */
[----:B------:R-:W-:Y:S01]  /*39d0*/  IMAD.HI.U32 R23, R12, R67, RZ ;  /* 0x000000430c177227 */ /* 0x000fe200078e00ff */
[----:B------:R-:W-:-:S02]  /*39e0*/  ISETP.GE.AND P6, PT, R68, RZ, PT ;  /* 0x000000ff4400720c */ /* 0x000fc40003fc6270 */
[----:B------:R-:W-:Y:S01]  /*39f0*/  ISETP.GT.U32.AND P4, PT, R5, R62, PT ;  /* 0x0000003e0500720c */ /* 0x000fe20003f84070 */
[C---:B------:R-:W-:Y:S01]  /*3a00*/  IMAD.HI.U32 R9, R12.reuse, R65, RZ ;  /* 0x000000410c097227 */ /* 0x040fe200078e00ff */
[----:B------:R-:W-:Y:S02]  /*3a10*/  IADD3 R68, -R23, RZ, RZ ;  /* 0x000000ff17447210 */ /* 0x000fe40007ffe1ff */
[----:B------:R-:W-:Y:S01]  /*3a20*/  ISETP.NE.AND P3, PT, R7, RZ, PT ;  /* 0x000000ff0700720c */ /* 0x000fe20003f65270 */
[----:B------:R-:W-:Y:S01]  /*3a30*/  IMAD R20, R5, R20, R63 ;  /* 0x0000001405147224 */ /* 0x000fe200078e023f */
[----:B------:R-:W-:Y:S01]  /*3a40*/  LOP3.LUT R7, RZ, R7, RZ, 0x33, !PT ;  /* 0x00000007ff077212 */ /* 0x000fe200078e33ff */
[----:B------:R-:W-:Y:S01]  /*3a50*/  IMAD.HI.U32 R61, R12, R69, RZ ;  /* 0x000000450c3d7227 */ /* 0x000fe200078e00ff */
[----:B------:R-:W-:Y:S02]  /*3a60*/  @!P5 IADD3 R100, -R100, RZ, RZ ;  /* 0x000000ff6464d210 */ /* 0x000fe40007ffe1ff */
[C---:B------:R-:W-:Y:S01]  /*3a70*/  SEL R89, R7.reuse, R21, !P3 ;  /* 0x0000001507597207 */ /* 0x040fe20005800000 */
[----:B------:R-:W-:Y:S01]  /*3a80*/  IMAD.HI.U32 R63, R12, R71, RZ ;  /* 0x000000470c3f7227 */ /* 0x000fe200078e00ff */
[----:B------:R-:W-:-:S02]  /*3a90*/  SEL R79, R7, R22, !P3 ;  /* 0x00000016074f7207 */ /* 0x000fc40005800000 */
[C---:B------:R-:W-:Y:S01]  /*3aa0*/  SEL R99, R7.reuse, R29, !P3 ;  /* 0x0000001d07637207 */ /* 0x040fe20005800000 */
[----:B------:R-:W-:Y:S01]  /*3ab0*/  IMAD.MOV R66, RZ, RZ, -R9 ;  /* 0x000000ffff427224 */ /* 0x000fe200078e0a09 */
[C---:B------:R-:W-:Y:S01]  /*3ac0*/  SEL R91, R7.reuse, R30, !P3 ;  /* 0x0000001e075b7207 */ /* 0x040fe20005800000 */
[----:B------:R-:W-:Y:S01]  /*3ad0*/  IMAD.MOV R70, RZ, RZ, -R61 ;  /* 0x000000ffff467224 */ /* 0x000fe200078e0a3d */
[C---:B------:R-:W-:Y:S01]  /*3ae0*/  SEL R61, R7.reuse, R16, !P3 ;  /* 0x00000010073d7207 */ /* 0x040fe20005800000 */
[----:B------:R-:W-:Y:S01]  /*3af0*/  IMAD.HI.U32 R9, R12, R73, RZ ;  /* 0x000000490c097227 */ /* 0x000fe200078e00ff */
[C---:B------:R-:W-:Y:S02]  /*3b00*/  SEL R77, R7.reuse, R31, !P3 ;  /* 0x0000001f074d7207 */ /* 0x040fe40005800000 */
[----:B------:R-:W-:Y:S01]  /*3b10*/  SEL R103, R7, R37, !P3 ;  /* 0x0000002507677207 */ /* 0x000fe20005800000 */
[----:B------:R-:W-:Y:S01]  /*3b20*/  IMAD.MOV R94, RZ, RZ, -R63 ;  /* 0x000000ffff5e7224 */ /* 0x000fe200078e0a3f */
[----:B------:R-:W-:Y:S01]  /*3b30*/  IADD3 R106, -R9, RZ, RZ ;  /* 0x000000ff096a7210 */ /* 0x000fe20007ffe1ff */
[----:B------:R-:W-:Y:S01]  /*3b40*/  IMAD R12, R5, R66, R65 ;  /* 0x00000042050c7224 */ /* 0x000fe200078e0241 */
[----:B------:R-:W-:Y:S01]  /*3b50*/  SEL R93, R7, R38, !P3 ;  /* 0x00000026075d7207 */ /* 0x000fe20005800000 */
[C---:B------:R-:W-:Y:S01]  /*3b60*/  IMAD R66, R5.reuse, R68, R67 ;  /* 0x0000004405427224 */ /* 0x040fe200078e0243 */
[C---:B------:R-:W-:Y:S01]  /*3b70*/  ISETP.GT.U32.AND P5, PT, R5.reuse, R64, PT ;  /* 0x000000400500720c */ /* 0x040fe20003fa4070 */
[----:B------:R-:W-:Y:S01]  /*3b80*/  IMAD R68, R5, R70, R69 ;  /* 0x0000004605447224 */ /* 0x000fe200078e0245 */
[----:B------:R-:W-:Y:S01]  /*3b90*/  SEL R87, R7, R11, !P3 ;  /* 0x0000000b07577207 */ /* 0x000fe20005800000 */
[----:B------:R-:W-:Y:S01]  /*3ba0*/  IMAD R70, R5, R94, R71 ;  /* 0x0000005e05467224 */ /* 0x000fe200078e0247 */
[C---:B------:R-:W-:Y:S01]  /*3bb0*/  SEL R81, R7.reuse, R13, !P3 ;  /* 0x0000000d07517207 */ /* 0x040fe20005800000 */
[----:B------:R-:W-:Y:S01]  /*3bc0*/  IMAD.MOV.U32 R94, RZ, RZ, R72 ;  /* 0x000000ffff5e7224 */ /* 0x000fe200078e0048 */
[----:B------:R-:W-:Y:S01]  /*3bd0*/  SEL R65, R7, R14, !P3 ;  /* 0x0000000e07417207 */ /* 0x000fe20005800000 */
[----:B------:R-:W-:Y:S01]  /*3be0*/  @!P0 IMAD.MOV R98, RZ, RZ, -R98 ;  /* 0x000000ffff628224 */ /* 0x000fe200078e0a62 */
[----:B------:R-:W-:Y:S01]  /*3bf0*/  ISETP.GT.U32.AND P0, PT, R5, R20, PT ;  /* 0x000000140500720c */ /* 0x000fe20003f04070 */
[----:B------:R-:W-:Y:S01]  /*3c00*/  @!P1 IMAD.MOV R94, RZ, RZ, -R94 ;  /* 0x000000ffff5e9224 */ /* 0x000fe200078e0a5e */
[----:B------:R-:W-:Y:S01]  /*3c10*/  ISETP.GE.AND P1, PT, R75, RZ, PT ;  /* 0x000000ff4b00720c */ /* 0x000fe20003f26270 */
[----:B------:R-:W-:Y:S01]  /*3c20*/  IMAD R72, R5, R106, R73 ;  /* 0x0000006a05487224 */ /* 0x000fe200078e0249 */
[----:B------:R-:W-:Y:S01]  /*3c30*/  SEL R75, R7, R39, !P3 ;  /* 0x00000027074b7207 */ /* 0x000fe20005800000 */
[----:B------:R-:W-:Y:S01]  /*3c40*/  @!P2 IMAD.MOV R102, RZ, RZ, -R102 ;  /* 0x000000ffff66a224 */ /* 0x000fe200078e0a66 */
[----:B------:R-:W-:Y:S01]  /*3c50*/  ISETP.GT.U32.AND P2, PT, R5, R66, PT ;  /* 0x000000420500720c */ /* 0x000fe20003f44070 */
[----:B------:R-:W-:Y:S01]  /*3c60*/  @!P6 IMAD.MOV R104, RZ, RZ, -R104 ;  /* 0x000000ffff68e224 */ /* 0x000fe200078e0a68 */
[----:B------:R-:W-:Y:S01]  /*3c70*/  SEL R63, R7, R15, !P3 ;  /* 0x0000000f073f7207 */ /* 0x000fe20005800000 */
[--C-:B------:R-:W-:Y:S01]  /*3c80*/  @!P4 IMAD.IADD R62, R62, 0x1, -R5.reuse ;  /* 0x000000013e3ec824 */ /* 0x100fe200078e0a05 */
[----:B------:R-:W-:Y:S01]  /*3c90*/  ISETP.GT.U32.AND P4, PT, R5, R72, PT ;  /* 0x000000480500720c */ /* 0x000fe20003f84070 */
[--C-:B------:R-:W-:Y:S01]  /*3ca0*/  @!P5 IMAD.IADD R64, R64, 0x1, -R5.reuse ;  /* 0x000000014040d824 */ /* 0x100fe200078e0a05 */
[----:B------:R-:W-:Y:S01]  /*3cb0*/  SEL R23, R7, R17, !P3 ;  /* 0x0000001107177207 */ /* 0x000fe20005800000 */
[----:B------:R-:W-:Y:S01]  /*3cc0*/  IMAD R99, R99, UR18, RZ ;  /* 0x0000001263637c24 */ /* 0x000fe2000f8e02ff */
[----:B------:R-:W-:Y:S01]  /*3cd0*/  @!P0 IADD3 R20, R20, -R5, RZ ;  /* 0x8000000514148210 */ /* 0x000fe20007ffe0ff */
[----:B------:R-:W-:Y:S01]  /*3ce0*/  @!P1 IMAD.MOV R74, RZ, RZ, -R74 ;  /* 0x000000ffff4a9224 */ /* 0x000fe200078e0a4a */
[----:B------:R-:W-:Y:S01]  /*3cf0*/  ISETP.GT.U32.AND P0, PT, R5, R68, PT ;  /* 0x000000440500720c */ /* 0x000fe20003f04070 */
[----:B------:R-:W-:Y:S01]  /*3d00*/  IMAD R103, R103, UR26, RZ ;  /* 0x0000001a67677c24 */ /* 0x000fe2000f8e02ff */
[----:B------:R-:W-:Y:S01]  /*3d10*/  ISETP.GT.U32.AND P1, PT, R5, R12, PT ;  /* 0x0000000c0500720c */ /* 0x000fe20003f24070 */
[--C-:B------:R-:W-:Y:S01]  /*3d20*/  @!P2 IMAD.IADD R66, R66, 0x1, -R5.reuse ;  /* 0x000000014242a824 */ /* 0x100fe200078e0a05 */
[----:B------:R-:W-:Y:S01]  /*3d30*/  SEL R109, R7, R74, !P3 ;  /* 0x0000004a076d7207 */ /* 0x000fe20005800000 */
[----:B------:R-:W-:Y:S01]  /*3d40*/  IMAD R87, R87, UR59, RZ ;  /* 0x0000003b57577c24 */ /* 0x000fe2000f8e02ff */
[C---:B------:R-:W-:Y:S01]  /*3d50*/  SEL R67, R7.reuse, R18, !P3 ;  /* 0x0000001207437207 */ /* 0x040fe20005800000 */
[--C-:B------:R-:W-:Y:S01]  /*3d60*/  @!P4 IMAD.IADD R72, R72, 0x1, -R5.reuse ;  /* 0x000000014848c824 */ /* 0x100fe200078e0a05 */
[----:B------:R-:W-:Y:S01]  /*3d70*/  SEL R95, R7, R19, !P3 ;  /* 0x00000013075f7207 */ /* 0x000fe20005800000 */
[----:B------:R-:W-:Y:S01]  /*3d80*/  IMAD R109, R109, UR58, RZ ;  /* 0x0000003a6d6d7c24 */ /* 0x000fe2000f8e02ff */
[C---:B------:R-:W-:Y:S01]  /*3d90*/  SEL R24, R7.reuse, R24, !P3 ;  /* 0x0000001807187207 */ /* 0x040fe20005800000 */
[----:B------:R-:W-:Y:S01]  /*3da0*/  ULDC UR58, c[0x0][0x240] ;  /* 0x00009000003a7ab9 */ /* 0x000fe20000000800 */
[----:B------:R-:W-:Y:S01]  /*3db0*/  SEL R25, R7, R25, !P3 ;  /* 0x0000001907197207 */ /* 0x000fe20005800000 */
[----:B------:R-:W-:Y:S01]  /*3dc0*/  IMAD R91, R91, UR19, RZ ;  /* 0x000000135b5b7c24 */ /* 0x000fe2000f8e02ff */
        /* <DEDUP_REMOVED lines=16> */
[C---:B------:R-:W-:Y:S01]  /*3ed0*/  SEL R40, R7.reuse, R40, !P3 ;  /* 0x0000002807287207 */ /* 0x040fe20005800000 */
[----:B------:R-:W3:Y:S01]  /*3ee0*/  LDC.64 R18, c[0x0][0x230] ;  /* 0x00008c00ff127b82 */ /* 0x000ee20000000a00 */
[C---:B------:R-:W-:Y:S01]  /*3ef0*/  SEL R39, R7.reuse, R41, !P3 ;  /* 0x0000002907277207 */ /* 0x040fe20005800000 */
[----:B------:R-:W-:Y:S01]  /*3f00*/  IMAD R41, R36, UR25, RZ ;  /* 0x0000001924297c24 */ /* 0x000fe2000f8e02ff */
[----:B------:R-:W-:Y:S01]  /*3f10*/  SEL R38, R7, R42, !P3 ;  /* 0x0000002a07267207 */ /* 0x000fe20005800000 */
[----:B------:R-:W-:Y:S01]  /*3f20*/  IMAD R42, R35, UR24, RZ ;  /* 0x00000018232a7c24 */ /* 0x000fe2000f8e02ff */
[C---:B------:R-:W-:Y:S01]  /*3f30*/  SEL R37, R7.reuse, R43, !P3 ;  /* 0x0000002b07257207 */ /* 0x040fe20005800000 */
[----:B------:R-:W-:Y:S01]  /*3f40*/  IMAD R43, R34, UR23, RZ ;  /* 0x00000017222b7c24 */ /* 0x000fe2000f8e02ff */
[----:B------:R-:W-:Y:S01]  /*3f50*/  SEL R21, R7, R44, !P3 ;  /* 0x0000002c07157207 */ /* 0x000fe20005800000 */
[----:B------:R-:W-:Y:S01]  /*3f60*/  IMAD R44, R33, UR22, RZ ;  /* 0x00000016212c7c24 */ /* 0x000fe2000f8e02ff */
[C---:B------:R-:W-:Y:S01]  /*3f70*/  SEL R105, R7.reuse, R45, !P3 ;  /* 0x0000002d07697207 */ /* 0x040fe20005800000 */
[----:B------:R-:W-:Y:S01]  /*3f80*/  IMAD R40, R40, UR29, RZ ;  /* 0x0000001d28287c24 */ /* 0x000fe2000f8e02ff */
[C---:B------:R-:W-:Y:S01]  /*3f90*/  SEL R97, R7.reuse, R46, !P3 ;  /* 0x0000002e07617207 */ /* 0x040fe20005800000 */
[----:B------:R-:W-:Y:S01]  /*3fa0*/  IMAD R46, R32, UR21, RZ ;  /* 0x00000015202e7c24 */ /* 0x000fe2000f8e02ff */
        /* <DEDUP_REMOVED lines=54> */
[C---:B------:R-:W-:Y:S01]  /*4310*/  SEL R102, R7.reuse, R102, !P3 ;  /* 0x0000006607667207 */ /* 0x040fe20005800000 */
[----:B------:R-:W-:Y:S01]  /*4320*/  IMAD R30, R74, UR45, RZ ;  /* 0x0000002d4a1e7c24 */ /* 0x000fe2000f8e02ff */
[C---:B------:R-:W-:Y:S01]  /*4330*/  SEL R104, R7.reuse, R104, !P3 ;  /* 0x0000006807687207 */ /* 0x040fe20005800000 */
[----:B------:R-:W-:Y:S01]  /*4340*/  IMAD R28, R58, UR47, RZ ;  /* 0x0000002f3a1c7c24 */ /* 0x000fe2000f8e02ff */
[----:B------:R-:W-:Y:S01]  /*4350*/  SEL R16, R7, R10, !P3 ;  /* 0x0000000a07107207 */ /* 0x000fe20005800000 */
[----:B------:R-:W-:Y:S01]  /*4360*/  IMAD R26, R60, UR49, RZ ;  /* 0x000000313c1a7c24 */ /* 0x000fe2000f8e02ff */
[----:B------:R-:W-:Y:S01]  /*4370*/  ISETP.GE.AND P3, PT, R167, UR4, PT ;  /* 0x00000004a7007c0c */ /* 0x000fe2000bf66270 */
[----:B------:R-:W-:Y:S01]  /*4380*/  USEL UR4, URZ, 0x4, !UP0 ;  /* 0x000000043f047887 */ /* 0x000fe2000c000000 */
[C---:B------:R-:W-:Y:S01]  /*4390*/  ISETP.GT.U32.AND P6, PT, R5.reuse, R70, PT ;  /* 0x000000460500720c */ /* 0x040fe20003fc4070 */
[----:B------:R-:W4:Y:S01]  /*43a0*/  LDC R10, c[0x0][0x23c] ;  /* 0x00008f00ff0a7b82 */ /* 0x000f220000000800 */
[-C--:B------:R-:W-:Y:S01]  /*43b0*/  @!P0 IADD3 R68, R68, -R5.reuse, RZ ;  /* 0x8000000544448210 */ /* 0x080fe20007ffe0ff */
[----:B------:R-:W-:Y:S01]  /*43c0*/  IMAD R25, R82, UR53, RZ ;  /* 0x0000003552197c24 */ /* 0x000fe2000f8e02ff */
[-C--:B------:R-:W-:Y:S01]  /*43d0*/  @!P1 IADD3 R12, R12, -R5.reuse, RZ ;  /* 0x800000050c0c9210 */ /* 0x080fe20007ffe0ff */
[----:B------:R-:W-:Y:S01]  /*43e0*/  IMAD.U32 R7, RZ, RZ, UR4 ;  /* 0x00000004ff077e24 */ /* 0x000fe2000f8e00ff */
[C---:B------:R-:W-:Y:S01]  /*43f0*/  ISETP.GT.U32.AND P5, PT, R5.reuse, R20, PT ;  /* 0x000000140500720c */ /* 0x040fe20003fa4070 */
[----:B------:R-:W-:Y:S01]  /*4400*/  ULDC UR4, c[0x0][0x23c] ;  /* 0x00008f0000047ab9 */ /* 0x000fe20000000800 */
[----:B------:R-:W-:Y:S01]  /*4410*/  ISETP.GT.U32.AND P1, PT, R5, R62, PT ;  /* 0x0000003e0500720c */ /* 0x000fe20003f24070 */
[----:B------:R-:W-:Y:S01]  /*4420*/  IMAD R11, R167, UR4, RZ ;  /* 0x00000004a70b7c24 */ /* 0x000fe2000f8e02ff */
[----:B------:R-:W-:Y:S01]  /*4430*/  ISETP.GT.U32.AND P4, PT, R5, R66, PT ;  /* 0x000000420500720c */ /* 0x000fe20003f84070 */
[----:B------:R-:W-:Y:S01]  /*4440*/  ULDC UR4, c[0x0][0x240] ;  /* 0x0000900000047ab9 */ /* 0x000fe20000000800 */
[----:B------:R-:W-:Y:S01]  /*4450*/  SEL R9, R7, RZ, !P3 ;  /* 0x000000ff07097207 */ /* 0x000fe20005800000 */
[--C-:B------:R-:W-:Y:S01]  /*4460*/  @!P6 IMAD.IADD R70, R70, 0x1, -R5.reuse ;  /* 0x000000014646e824 */ /* 0x100fe200078e0a05 */
[----:B------:R-:W-:Y:S01]  /*4470*/  ISETP.GT.U32.AND P3, PT, R5, R68, PT ;  /* 0x000000440500720c */ /* 0x000fe20003f64070 */
[----:B------:R-:W-:Y:S01]  /*4480*/  IMAD R63, R63, UR4, RZ ;  /* 0x000000043f3f7c24 */ /* 0x000fe2000f8e02ff */
[----:B------:R-:W-:Y:S01]  /*4490*/  ISETP.GE.AND P6, PT, R151, UR6, PT ;  /* 0x0000000697007c0c */ /* 0x000fe2000bfc6270 */
[----:B------:R-:W-:Y:S01]  /*44a0*/  ULDC UR6, c[0x0][0x240] ;  /* 0x0000900000067ab9 */ /* 0x000fe20000000800 */
[----:B------:R-:W-:Y:S01]  /*44b0*/  ISETP.GT.U32.AND P2, PT, R5, R64, PT ;  /* 0x000000400500720c */ /* 0x000fe20003f44070 */
[----:B------:R-:W-:Y:S01]  /*44c0*/  IMAD R61, R61, UR6, RZ ;  /* 0x000000063d3d7c24 */ /* 0x000fe2000f8e02ff */
[-C--:B------:R-:W-:Y:S01]  /*44d0*/  @!P5 IADD3 R20, R20, -R5.reuse, RZ ;  /* 0x800000051414d210 */ /* 0x080fe20007ffe0ff */
[--C-:B------:R-:W-:Y:S01]  /*44e0*/  @!P1 IMAD.IADD R62, R62, 0x1, -R5.reuse ;  /* 0x000000013e3e9824 */ /* 0x100fe200078e0a05 */
[----:B------:R-:W-:Y:S01]  /*44f0*/  SEL R7, R7, RZ, !P6 ;  /* 0x000000ff07077207 */ /* 0x000fe20007000000 */
[----:B------:R-:W-:Y:S01]  /*4500*/  @!P4 IMAD.IADD R66, R66, 0x1, -R5 ;  /* 0x000000014242c824 */ /* 0x000fe200078e0a05 */
[C---:B------:R-:W-:Y:S01]  /*4510*/  ISETP.GT.U32.AND P1, PT, R5.reuse, R70, PT ;  /* 0x000000460500720c */ /* 0x040fe20003f24070 */
[----:B----4-:R-:W-:Y:S01]  /*4520*/  IMAD R17, R10, 0x40, R11 ;  /* 0x000000400a117824 */ /* 0x010fe200078e020b */
[----:B------:R-:W-:Y:S01]  /*4530*/  ISETP.GT.U32.AND P5, PT, R5, R72, PT ;  /* 0x000000480500720c */ /* 0x000fe20003fa4070 */
[--C-:B------:R-:W-:Y:S01]  /*4540*/  @!P3 IMAD.IADD R68, R68, 0x1, -R5.reuse ;  /* 0x000000014444b824 */ /* 0x100fe200078e0a05 */
[----:B------:R-:W-:Y:S01]  /*4550*/  ISETP.GE.AND P6, PT, R116, RZ, PT ;  /* 0x000000ff7400720c */ /* 0x000fe20003fc6270 */
[----:B------:R-:W-:Y:S01]  /*4560*/  IMAD R24, R84, UR54, RZ ;  /* 0x0000003654187c24 */ /* 0x000fe2000f8e02ff */
[----:B------:R-:W-:Y:S01]  /*4570*/  ISETP.GE.AND P4, PT, R115, RZ, PT ;  /* 0x000000ff7300720c */ /* 0x000fe20003f86270 */
[--C-:B------:R-:W-:Y:S01]  /*4580*/  @!P2 IMAD.IADD R64, R64, 0x1, -R5.reuse ;  /* 0x000000014040a824 */ /* 0x100fe200078e0a05 */
[----:B------:R-:W-:Y:S01]  /*4590*/  ISETP.GE.AND P3, PT, R114, RZ, PT ;  /* 0x000000ff7200720c */ /* 0x000fe20003f66270 */
[----:B------:R-:W-:Y:S01]  /*45a0*/  IMAD R22, R88, UR56, RZ ;  /* 0x0000003858167c24 */ /* 0x000fe2000f8e02ff */
[----:B------:R-:W-:Y:S01]  /*45b0*/  ISETP.GT.U32.AND P0, PT, R5, R12, PT ;  /* 0x0000000c0500720c */ /* 0x000fe20003f04070 */
[----:B------:R-:W-:Y:S01]  /*45c0*/  ULDC UR61, c[0x0][0x240] ;  /* 0x00009000003d7ab9 */ /* 0x000fe20000000800 */
[----:B------:R-:W-:Y:S01]  /*45d0*/  ISETP.NE.U32.AND P2, PT, R9, RZ, PT ;  /* 0x000000ff0900720c */ /* 0x000fe20003f45070 */
[----:B------:R-:W-:Y:S01]  /*45e0*/  ULDC UR4, c[0x0][0x240] ;  /* 0x0000900000047ab9 */ /* 0x000fe20000000800 */
[-C--:B------:R-:W-:Y:S01]  /*45f0*/  @!P1 IADD3 R70, R70, -R5.reuse, RZ ;  /* 0x8000000546469210 */ /* 0x080fe20007ffe0ff */
[----:B------:R-:W-:Y:S01]  /*4600*/  @!P5 IMAD.IADD R72, R72, 0x1, -R5 ;  /* 0x000000014848d824 */ /* 0x000fe200078e0a05 */
[----:B------:R-:W-:Y:S01]  /*4610*/  ISETP.GE.AND P1, PT, R112, RZ, PT ;  /* 0x000000ff7000720c */ /* 0x000fe20003f26270 */
[----:B------:R-:W-:Y:S01]  /*4620*/  @!P6 IMAD.MOV R20, RZ, RZ, -R20 ;  /* 0x000000ffff14e224 */ /* 0x000fe200078e0a14 */
[----:B------:R-:W-:Y:S01]  /*4630*/  ISETP.GE.AND P5, PT, R110, RZ, PT ;  /* 0x000000ff6e00720c */ /* 0x000fe20003fa6270 */
[----:B------:R-:W-:Y:S01]  /*4640*/  IMAD R21, R90, UR57, RZ ;  /* 0x000000395a157c24 */ /* 0x000fe2000f8e02ff */
[----:B------:R-:W-:Y:S01]  /*4650*/  @!P4 IADD3 R62, -R62, RZ, RZ ;  /* 0x000000ff3e3ec210 */ /* 0x000fe20007ffe1ff */
[----:B------:R-:W-:Y:S01]  /*4660*/  @!P3 IMAD.MOV R64, RZ, RZ, -R64 ;  /* 0x000000ffff40b224 */ /* 0x000fe200078e0a40 */
[----:B------:R-:W-:Y:S01]  /*4670*/  ISETP.GE.AND P4, PT, R108, RZ, PT ;  /* 0x000000ff6c00720c */ /* 0x000fe20003f86270 */
[----:B------:R-:W-:Y:S01]  /*4680*/  ULDC UR6, c[0x0][0x240] ;  /* 0x0000900000067ab9 */ /* 0x000fe20000000800 */
[----:B------:R-:W-:Y:S01]  /*4690*/  ISETP.GE.AND P6, PT, R2, RZ, PT ;  /* 0x000000ff0200720c */ /* 0x000fe20003fc6270 */
[----:B------:R-:W4:Y:S01]  /*46a0*/  LDC R45, c[0x0][0x230] ;  /* 0x00008c00ff2d7b82 */ /* 0x000f220000000800 */
[----:B------:R-:W-:Y:S01]  /*46b0*/  ISETP.GE.AND P3, PT, R3, RZ, PT ;  /* 0x000000ff0300720c */ /* 0x000fe20003f66270 */
[----:B------:R-:W-:Y:S01]  /*46c0*/  ULDC.64 UR14, c[0x0][0x208] ;  /* 0x00008200000e7ab9 */ /* 0x000fe20000000a00 */
[----:B------:R-:W-:Y:S01]  /*46d0*/  @!P0 IADD3 R12, R12, -R5, RZ ;  /* 0x800000050c0c8210 */ /* 0x000fe20007ffe0ff */
[----:B------:R-:W-:Y:S01]  /*46e0*/  UISETP.GT.AND UP0, UPT, UR7, 0xff, UPT ;  /* 0x000000ff0700788c */ /* 0x000fe2000bf04270 */
[----:B------:R-:W-:Y:S01]  /*46f0*/  LOP3.LUT R5, RZ, R6, RZ, 0x33, !PT ;  /* 0x00000006ff057212 */ /* 0x000fe200078e33ff */
[----:B------:R-:W-:Y:S01]  /*4700*/  @!P5 IMAD.MOV R66, RZ, RZ, -R66 ;  /* 0x000000ffff42d224 */ /* 0x000fe200078e0a42 */
[----:B------:R-:W-:Y:S01]  /*4710*/  ISETP.NE.U32.AND P0, PT, R7, RZ, PT ;  /* 0x000000ff0700720c */ /* 0x000fe20003f05070 */
[----:B------:R-:W-:Y:S01]  /*4720*/  @!P1 IMAD.MOV R12, RZ, RZ, -R12 ;  /* 0x000000ffff0c9224 */ /* 0x000fe200078e0a0c */
[----:B------:R-:W-:Y:S01]  /*4730*/  ISETP.NE.AND P1, PT, R6, RZ, PT ;  /* 0x000000ff0600720c */ /* 0x000fe20003f25270 */
[----:B------:R-:W-:Y:S01]  /*4740*/  @!P4 IMAD.MOV R68, RZ, RZ, -R68 ;  /* 0x000000ffff44c224 */ /* 0x000fe200078e0a44 */
[----:B---3--:R-:W-:Y:S01]  /*4750*/  IADD3 R6, R18, -0x22, RZ ;  /* 0xffffffde12067810 */ /* 0x008fe20007ffe0ff */
[----:B------:R-:W-:Y:S01]  /*4760*/  @!P6 IMAD.MOV R72, RZ, RZ, -R72 ;  /* 0x000000ffff48e224 */ /* 0x000fe200078e0a48 */
[C---:B------:R-:W-:Y:S01]  /*4770*/  SEL R20, R5.reuse, R20, !P1 ;  /* 0x0000001405147207 */ /* 0x040fe20004800000 */
[----:B------:R-:W-:Y:S01]  /*4780*/  IMAD R18, R102, UR6, RZ ;  /* 0x0000000666127c24 */ /* 0x000fe2000f8e02ff */
[----:B------:R-:W-:Y:S01]  /*4790*/  @!P3 IADD3 R70, -R70, RZ, RZ ;  /* 0x000000ff4646b210 */ /* 0x000fe20007ffe1ff */
[----:B------:R-:W3:Y:S01]  /*47a0*/  LDC R48, c[0x0][0x230] ;  /* 0x00008c00ff307b82 */ /* 0x000ee20000000800 */
[C---:B------:R-:W-:Y:S01]  /*47b0*/  SEL R14, R5.reuse, R62, !P1 ;  /* 0x0000003e050e7207 */ /* 0x040fe20004800000 */
[-C--:B------:R-:W-:Y:S01]  /*47c0*/  IMAD R15, R20, R19.reuse, RZ ;  /* 0x00000013140f7224 */ /* 0x080fe200078e02ff */
[C---:B------:R-:W-:Y:S01]  /*47d0*/  SEL R64, R5.reuse, R64, !P1 ;  /* 0x0000004005407207 */ /* 0x040fe20004800000 */
[----:B------:R-:W-:Y:S01]  /*47e0*/  IMAD R20, R98, UR61, RZ ;  /* 0x0000003d62147c24 */ /* 0x000fe2000f8e02ff */
[C---:B------:R-:W-:Y:S01]  /*47f0*/  SEL R12, R5.reuse, R12, !P1 ;  /* 0x0000000c050c7207 */ /* 0x040fe20004800000 */
[-C--:B------:R-:W-:Y:S01]  /*4800*/  IMAD R14, R14, R19.reuse, RZ ;  /* 0x000000130e0e7224 */ /* 0x080fe200078e02ff */
[C---:B------:R-:W-:Y:S01]  /*4810*/  SEL R66, R5.reuse, R66, !P1 ;  /* 0x0000004205427207 */ /* 0x040fe20004800000 */
[-C--:B------:R-:W-:Y:S01]  /*4820*/  IMAD R13, R64, R19.reuse, RZ ;  /* 0x00000013400d7224 */ /* 0x080fe200078e02ff */
[C---:B------:R-:W-:Y:S01]  /*4830*/  SEL R68, R5.reuse, R68, !P1 ;  /* 0x0000004405447207 */ /* 0x040fe20004800000 */
[-C--:B------:R-:W-:Y:S01]  /*4840*/  IMAD R12, R12, R19.reuse, RZ ;  /* 0x000000130c0c7224 */ /* 0x080fe200078e02ff */
[C---:B------:R-:W-:Y:S01]  /*4850*/  SEL R70, R5.reuse, R70, !P1 ;  /* 0x0000004605467207 */ /* 0x040fe20004800000 */
[-C--:B------:R-:W-:Y:S01]  /*4860*/  IMAD R9, R66, R19.reuse, RZ ;  /* 0x0000001342097224 */ /* 0x080fe200078e02ff */
[----:B------:R-:W-:Y:S01]  /*4870*/  SEL R72, R5, R72, !P1 ;  /* 0x0000004805487207 */ /* 0x000fe20004800000 */
[----:B------:R-:W-:Y:S01]  /*4880*/  IMAD R7, R68, R19, RZ ;  /* 0x0000001344077224 */ /* 0x000fe200078e02ff */
[----:B------:R-:W-:Y:S01]  /*4890*/  LEA R52, P1, R11, UR8, 0x2 ;  /* 0x000000080b347c11 */ /* 0x000fe2000f8210ff */
[----:B------:R-:W-:Y:S01]  /*48a0*/  ULDC UR8, c[0x0][0x240] ;  /* 0x0000900000087ab9 */ /* 0x000fe20000000800 */
[----:B------:R-:W-:Y:S01]  /*48b0*/  LEA R10, P3, R17, UR10, 0x2 ;  /* 0x0000000a110a7c11 */ /* 0x000fe2000f8610ff */
[----:B------:R-:W-:Y:S01]  /*48c0*/  ULDC UR10, c[0x0][0x240] ;  /* 0x00009000000a7ab9 */ /* 0x000fe20000000800 */
[----:B------:R-:W-:Y:S01]  /*48d0*/  LEA.HI.X.SX32 R53, R11, UR9, 0x2, P1 ;  /* 0x000000090b357c11 */ /* 0x000fe200088f16ff */
[----:B------:R-:W-:Y:S01]  /*48e0*/  IMAD R95, R95, UR10, RZ ;  /* 0x0000000a5f5f7c24 */ /* 0x000fe2000f8e02ff */
[----:B------:R-:W-:Y:S01]  /*48f0*/  LEA.HI.X.SX32 R11, R17, UR11, 0x2, P3 ;  /* 0x0000000b110b7c11 */ /* 0x000fe200098f16ff */
[----:B------:R-:W-:Y:S01]  /*4900*/  ULDC UR11, c[0x0][0x240] ;  /* 0x00009000000b7ab9 */ /* 0x000fe20000000800 */
[----:B------:R-:W-:Y:S01]  /*4910*/  ULDC UR9, c[0x0][0x240] ;  /* 0x0000900000097ab9 */ /* 0x000fe20000000800 */
[----:B--2---:R-:W-:Y:S01]  /*4920*/  IMAD.WIDE R116, R109, 0x4, R52 ;  /* 0x000000046d747825 */ /* 0x004fe200078e0234 */
[----:B------:R-:W-:Y:S01]  /*4930*/  ISETP.GE.U32.AND P6, PT, R6, 0x7fffff5f, PT ;  /* 0x7fffff5f0600780c */ /* 0x000fe20003fc6070 */
[----:B------:R-:W2:Y:S01]  /*4940*/  LDC R54, c[0x0][0x230] ;  /* 0x00008c00ff367b82 */ /* 0x000ea20000000800 */
[----:B----4-:R-:W-:Y:S01]  /*4950*/  IADD3 R45, R45, -0x1, RZ ;  /* 0xffffffff2d2d7810 */ /* 0x010fe20007ffe0ff */
[----:B-1----:R-:W-:Y:S01]  /*4960*/  IMAD.WIDE R2, R109, 0x4, R10 ;  /* 0x000000046d027825 */ /* 0x002fe200078e020a */
[----:B------:R-:W-:Y:S02]  /*4970*/  STL.64 [R1+0x2990], R116 ;  /* 0x0029907401007387 */ /* 0x000fe40000100a00 */
[----:B------:R-:W-:Y:S01]  /*4980*/  ISETP.GE.U32.AND P1, PT, R45, 0x7fffff80, PT ;  /* 0x7fffff802d00780c */ /* 0x000fe20003f26070 */
[--C-:B------:R-:W-:Y:S01]  /*4990*/  IMAD.WIDE R114, R95, 0x4, R52.reuse ;  /* 0x000000045f727825 */ /* 0x100fe200078e0234 */
[----:B------:R1:W-:Y:S01]  /*49a0*/  STL.64 [R1+0x2988], R2 ;  /* 0x0029880201007387 */ /* 0x0003e20000100a00 */
[----:B------:R-:W4:Y:S02]  /*49b0*/  LDC R56, c[0x0][0x230] ;  /* 0x00008c00ff387b82 */ /* 0x000f240000000800 */
[----:B------:R-:W-:Y:S01]  /*49c0*/  IMAD.WIDE R108, R99, 0x4, R52 ;  /* 0x00000004636c7825 */ /* 0x000fe200078e0234 */
[----:B------:R5:W-:Y:S03]  /*49d0*/  STL.64 [R1+0x2910], R114 ;  /* 0x0029107201007387 */ /* 0x000be60000100a00 */
[----:B------:R-:W-:Y:S01]  /*49e0*/  IMAD R89, R89, UR11, RZ ;  /* 0x0000000b59597c24 */ /* 0x000fe2000f8e02ff */
[----:B------:R3:W-:Y:S01]  /*49f0*/  STL.64 [R1+0x2890], R108 ;  /* 0x0028906c01007387 */ /* 0x0007e20000100a00 */
[----:B------:R-:W-:Y:S01]  /*4a00*/  IMAD R57, R67, UR9, RZ ;  /* 0x0000000943397c24 */ /* 0x000fe2000f8e02ff */
[----:B------:R-:W-:Y:S01]  /*4a10*/  ULDC UR9, c[0x0][0x240] ;  /* 0x0000900000097ab9 */ /* 0x000fe20000000800 */
[----:B------:R-:W-:-:S02]  /*4a20*/  IMAD R67, R96, UR60, RZ ;  /* 0x0000003c60437c24 */ /* 0x000fc4000f8e02ff */
[----:B-1----:R-:W-:-:S04]  /*4a30*/  IMAD.WIDE R2, R103, 0x4, R52 ;  /* 0x0000000467027825 */ /* 0x002fc800078e0234 */
[--C-:B-----5:R-:W-:Y:S01]  /*4a40*/  IMAD.WIDE R114, R105, 0x4, R52.reuse ;  /* 0x0000000469727825 */ /* 0x120fe200078e0234 */
[----:B------:R1:W-:Y:S03]  /*4a50*/  STL.64 [R1+0x2810], R2 ;  /* 0x0028100201007387 */ /* 0x0003e60000100a00 */
[----:B---3--:R-:W-:Y:S01]  /*4a60*/  IMAD.WIDE R108, R107, 0x4, R52 ;  /* 0x000000046b6c7825 */ /* 0x008fe200078e0234 */
[----:B------:R3:W-:Y:S03]  /*4a70*/  STL.64 [R1+0x2790], R114 ;  /* 0x0027907201007387 */ /* 0x0007e60000100a00 */
[----:B------:R-:W-:Y:S01]  /*4a80*/  IMAD R59, R23, UR8, RZ ;  /* 0x00000008173b7c24 */ /* 0x000fe2000f8e02ff */
[----:B------:R5:W-:Y:S01]  /*4a90*/  STL.64 [R1+0x2710], R108 ;  /* 0x0027106c01007387 */ /* 0x000be20000100a00 */
[----:B------:R-:W-:Y:S01]  /*4aa0*/  IMAD R23, R86, UR55, RZ ;  /* 0x0000003756177c24 */ /* 0x000fe2000f8e02ff */
[----:B------:R-:W-:Y:S01]  /*4ab0*/  ULDC UR8, c[0x0][0x240] ;  /* 0x0000900000087ab9 */ /* 0x000fe20000000800 */
[----:B------:R-:W-:-:S02]  /*4ac0*/  IMAD R5, R70, R19, RZ ;  /* 0x0000001346057224 */ /* 0x000fc400078e02ff */
[----:B-1----:R-:W-:-:S04]  /*4ad0*/  IMAD.WIDE R2, R111, 0x4, R52 ;  /* 0x000000046f027825 */ /* 0x002fc800078e0234 */
[--C-:B---3--:R-:W-:Y:S01]  /*4ae0*/  IMAD.WIDE R114, R113, 0x4, R52.reuse ;  /* 0x0000000471727825 */ /* 0x108fe200078e0234 */
[----:B------:R1:W-:Y:S03]  /*4af0*/  STL.64 [R1+0x2690], R2 ;  /* 0x0026900201007387 */ /* 0x0003e60000100a00 */
[----:B-----5:R-:W-:Y:S01]  /*4b00*/  IMAD.WIDE R108, R87, 0x4, R52 ;  /* 0x00000004576c7825 */ /* 0x020fe200078e0234 */
[----:B------:R3:W-:Y:S03]  /*4b10*/  STL.64 [R1+0x2600], R114 ;  /* 0x0026007201007387 */ /* 0x0007e60000100a00 */
[----:B------:R-:W-:Y:S01]  /*4b20*/  IMAD R6, R72, R19, RZ ;  /* 0x0000001348067224 */ /* 0x000fe200078e02ff */
[----:B------:R5:W-:Y:S01]  /*4b30*/  STL.64 [R1+0x2980], R108 ;  /* 0x0029806c01007387 */ /* 0x000be20000100a00 */
[----:B------:R-:W-:-:S02]  /*4b40*/  IMAD R19, R100, UR4, RZ ;  /* 0x0000000464137c24 */ /* 0x000fc4000f8e02ff */
[----:B------:R-:W-:Y:S02]  /*4b50*/  IMAD R17, R104, UR8, RZ ;  /* 0x0000000868117c24 */ /* 0x000fe4000f8e02ff */
[----:B-1----:R-:W-:-:S04]  /*4b60*/  IMAD.WIDE R2, R89, 0x4, R52 ;  /* 0x0000000459027825 */ /* 0x002fc800078e0234 */
[--C-:B---3--:R-:W-:Y:S01]  /*4b70*/  IMAD.WIDE R114, R91, 0x4, R52.reuse ;  /* 0x000000045b727825 */ /* 0x108fe200078e0234 */
[----:B------:R1:W-:Y:S03]  /*4b80*/  STL.64 [R1+0x2900], R2 ;  /* 0x0029000201007387 */ /* 0x0003e60000100a00 */
[----:B-----5:R-:W-:Y:S01]  /*4b90*/  IMAD.WIDE R108, R93, 0x4, R52 ;  /* 0x000000045d6c7825 */ /* 0x020fe200078e0234 */
[----:B------:R3:W-:Y:S03]  /*4ba0*/  STL.64 [R1+0x2880], R114 ;  /* 0x0028807201007387 */ /* 0x0007e60000100a00 */
[----:B------:R-:W-:Y:S01]  /*4bb0*/  IMAD R16, R16, UR9, RZ ;  /* 0x0000000910107c24 */ /* 0x000fe2000f8e02ff */
[----:B------:R5:W-:Y:S01]  /*4bc0*/  STL.64 [R1+0x2800], R108 ;  /* 0x0028006c01007387 */ /* 0x000be20000100a00 */
[----:B------:R-:W-:Y:S01]  /*4bd0*/  IMAD.WIDE R86, R87, 0x4, R10 ;  /* 0x0000000457567825 */ /* 0x000fe200078e020a */
[----:B------:R-:W-:-:S02]  /*4be0*/  ULDC.64 UR8, c[0x0][0x210] ;  /* 0x0000840000087ab9 */ /* 0x000fc40000000a00 */
[C---:B------:R-:W-:Y:S01]  /*4bf0*/  LEA R244, P5, R14.reuse, UR8, 0x2 ;  /* 0x000000080ef47c11 */ /* 0x040fe2000f8a10ff */
[--C-:B-1----:R-:W-:Y:S01]  /*4c00*/  IMAD.WIDE R2, R97, 0x4, R52.reuse ;  /* 0x0000000461027825 */ /* 0x102fe200078e0234 */
[----:B------:R-:W-:Y:S02]  /*4c10*/  LEA R232, P4, R13, UR8, 0x2 ;  /* 0x000000080de87c11 */ /* 0x000fe4000f8810ff */
[----:B------:R-:W-:Y:S01]  /*4c20*/  LEA.HI.X.SX32 R245, R14, UR9, 0x2, P5 ;  /* 0x000000090ef57c11 */ /* 0x000fe2000a8f16ff */
[--C-:B---3--:R-:W-:Y:S01]  /*4c30*/  IMAD.WIDE R114, R101, 0x4, R52.reuse ;  /* 0x0000000465727825 */ /* 0x108fe200078e0234 */
[----:B------:R1:W-:Y:S01]  /*4c40*/  STL.64 [R1+0x2780], R2 ;  /* 0x0027800201007387 */ /* 0x0003e20000100a00 */
[----:B------:R-:W-:Y:S02]  /*4c50*/  LEA.HI.X.SX32 R233, R13, UR9, 0x2, P4 ;  /* 0x000000090de97c11 */ /* 0x000fe4000a0f16ff */
[----:B-----5:R-:W-:Y:S01]  /*4c60*/  IMAD.WIDE R108, R85, 0x4, R52 ;  /* 0x00000004556c7825 */ /* 0x020fe200078e0234 */
[----:B------:R3:W-:Y:S01]  /*4c70*/  STL.64 [R1+0x2700], R114 ;  /* 0x0027007201007387 */ /* 0x0007e20000100a00 */
[----:B------:R-:W-:-:S02]  /*4c80*/  LEA R234, P5, R12, UR8, 0x2 ;  /* 0x000000080cea7c11 */ /* 0x000fc4000f8a10ff */
[----:B------:R-:W-:Y:S01]  /*4c90*/  IMAD.WIDE R84, R85, 0x4, R10 ;  /* 0x0000000455547825 */ /* 0x000fe200078e020a */
[----:B------:R5:W-:Y:S01]  /*4ca0*/  STL.64 [R1+0x2680], R108 ;  /* 0x0026806c01007387 */ /* 0x000be20000100a00 */
[----:B------:R-:W-:Y:S02]  /*4cb0*/  LEA R236, P4, R9, UR8, 0x2 ;  /* 0x0000000809ec7c11 */ /* 0x000fe4000f8810ff */
[----:B------:R-:W-:Y:S01]  /*4cc0*/  LEA R230, P3, R15, UR8, 0x2 ;  /* 0x000000080fe67c11 */ /* 0x000fe2000f8610ff */
[--C-:B-1----:R-:W-:Y:S01]  /*4cd0*/  IMAD.WIDE R2, R83, 0x4, R52.reuse ;  /* 0x0000000453027825 */ /* 0x102fe200078e0234 */
[----:B------:R-:W-:Y:S02]  /*4ce0*/  LEA.HI.X.SX32 R235, R12, UR9, 0x2, P5 ;  /* 0x000000090ceb7c11 */ /* 0x000fe4000a8f16ff */
[----:B------:R-:W-:Y:S01]  /*4cf0*/  LEA.HI.X.SX32 R237, R9, UR9, 0x2, P4 ;  /* 0x0000000909ed7c11 */ /* 0x000fe2000a0f16ff */
[--C-:B---3--:R-:W-:Y:S01]  /*4d00*/  IMAD.WIDE R114, R81, 0x4, R52.reuse ;  /* 0x0000000451727825 */ /* 0x108fe200078e0234 */
[----:B------:R1:W-:Y:S01]  /*4d10*/  STL.64 [R1+0x25f0], R2 ;  /* 0x0025f00201007387 */ /* 0x0003e20000100a00 */
[----:B------:R-:W-:Y:S01]  /*4d20*/  LEA.HI.X.SX32 R231, R15, UR9, 0x2, P3 ;  /* 0x000000090fe77c11 */ /* 0x000fe200098f16ff */
[----:B------:R-:W3:Y:S01]  /*4d30*/  LDC R9, c[0x0][0x230] ;  /* 0x00008c00ff097b82 */ /* 0x000ee20000000800 */
[----:B-----5:R-:W-:Y:S01]  /*4d40*/  IMAD.WIDE R108, R79, 0x4, R52 ;  /* 0x000000044f6c7825 */ /* 0x020fe200078e0234 */
[----:B------:R5:W-:Y:S01]  /*4d50*/  STL.64 [R1+0x2970], R114 ;  /* 0x0029707201007387 */ /* 0x000be20000100a00 */
[----:B------:R-:W-:-:S02]  /*4d60*/  LEA R238, P5, R7, UR8, 0x2 ;  /* 0x0000000807ee7c11 */ /* 0x000fc4000f8a10ff */
[----:B------:R-:W-:Y:S01]  /*4d70*/  IMAD.WIDE R78, R79, 0x4, R10 ;  /* 0x000000044f4e7825 */ /* 0x000fe200078e020a */
[----:B------:R2:W-:Y:S01]  /*4d80*/  STL.64 [R1+0x28f0], R108 ;  /* 0x0028f06c01007387 */ /* 0x0005e20000100a00 */
[----:B------:R-:W-:Y:S01]  /*4d90*/  LEA R240, P4, R5, UR8, 0x2 ;  /* 0x0000000805f07c11 */ /* 0x000fe2000f8810ff */
[----:B------:R-:W3:Y:S01]  /*4da0*/  LDC R12, c[0x0][0x230] ;  /* 0x00008c00ff0c7b82 */ /* 0x000ee20000000800 */
[----:B------:R-:W-:Y:S01]  /*4db0*/  LEA.HI.X.SX32 R239, R7, UR9, 0x2, P5 ;  /* 0x0000000907ef7c11 */ /* 0x000fe2000a8f16ff */
[--C-:B-1----:R-:W-:Y:S01]  /*4dc0*/  IMAD.WIDE R2, R77, 0x4, R52.reuse ;  /* 0x000000044d027825 */ /* 0x102fe200078e0234 */
[----:B------:R-:W-:Y:S02]  /*4dd0*/  LEA.HI.X.SX32 R241, R5, UR9, 0x2, P4 ;  /* 0x0000000905f17c11 */ /* 0x000fe4000a0f16ff */
[----:B------:R-:W-:Y:S01]  /*4de0*/  LEA R242, P5, R6, UR8, 0x2 ;  /* 0x0000000806f27c11 */ /* 0x000fe2000f8a10ff */
[--C-:B-----5:R-:W-:Y:S01]  /*4df0*/  IMAD.WIDE R114, R75, 0x4, R52.reuse ;  /* 0x000000044b727825 */ /* 0x120fe200078e0234 */
[----:B------:R1:W-:Y:S01]  /*4e00*/  STL.64 [R1+0x2870], R2 ;  /* 0x0028700201007387 */ /* 0x0003e20000100a00 */
[----:B------:R-:W-:Y:S01]  /*4e10*/  IADD3 R5, R8, UR5, RZ ;  /* 0x0000000508057c10 */ /* 0x000fe2000fffe0ff */
[----:B------:R-:W-:Y:S01]  /*4e20*/  ULDC UR8, c[0x0][0x238] ;  /* 0x00008e0000087ab9 */ /* 0x000fe20000000800 */
[C---:B--2---:R-:W-:Y:S01]  /*4e30*/  IMAD.WIDE R108, R73.reuse, 0x4, R52 ;  /* 0x00000004496c7825 */ /* 0x044fe200078e0234 */
[----:B------:R2:W-:Y:S01]  /*4e40*/  STL.64 [R1+0x27f0], R114 ;  /* 0x0027f07201007387 */ /* 0x0005e20000100a00 */
[----:B----4-:R-:W-:Y:S01]  /*4e50*/  IADD3 R7, R56, -0xd, RZ ;  /* 0xfffffff338077810 */ /* 0x010fe20007ffe0ff */
[----:B------:R-:W-:Y:S01]  /*4e60*/  USHF.L.U32 UR8, UR8, 0x7, URZ ;  /* 0x0000000708087899 */ /* 0x000fe2000800063f */
[----:B------:R-:W-:Y:S01]  /*4e70*/  IMAD.WIDE R72, R73, 0x4, R10 ;  /* 0x0000000449487825 */ /* 0x000fe200078e020a */
[----:B------:R4:W-:Y:S01]  /*4e80*/  STL.64 [R1+0x2770], R108 ;  /* 0x0027706c01007387 */ /* 0x0009e20000100a00 */
[----:B------:R-:W-:Y:S01]  /*4e90*/  LEA.HI.X.SX32 R243, R6, UR9, 0x2, P5 ;  /* 0x0000000906f37c11 */ /* 0x000fe2000a8f16ff */
[----:B------:R-:W-:Y:S01]  /*4ea0*/  ULDC UR9, c[0x0][0x23c] ;  /* 0x00008f0000097ab9 */ /* 0x000fe20000000800 */
[----:B------:R-:W-:Y:S01]  /*4eb0*/  ISETP.GE.U32.AND P5, PT, R7, 0x7fffff74, PT ;  /* 0x7fffff740700780c */ /* 0x000fe20003fa6070 */
[----:B-1----:R-:W-:Y:S01]  /*4ec0*/  IMAD.WIDE R2, R71, 0x4, R52 ;  /* 0x0000000447027825 */ /* 0x002fe200078e0234 */
[----:B------:R-:W-:Y:S01]  /*4ed0*/  @!PT LDS RZ, [RZ] ;  /* 0x00000000fffff984 */ /* 0x000fe20000000800 */
[----:B------:R-:W-:Y:S01]  /*4ee0*/  @!PT LDS RZ, [RZ] ;  /* 0x00000000fffff984 */ /* 0x000fe20000000800 */
[----:B------:R-:W-:Y:S01]  /*4ef0*/  @!PT LDS RZ, [RZ] ;  /* 0x00000000fffff984 */ /* 0x000fe20000000800 */
[----:B------:R-:W-:Y:S01]  /*4f00*/  LDGSTS.E [R5], desc[UR14][R230.64], !P1 ;  /* 0x00000000e6057fae */ /* 0x000fe2000c92184e */
[----:B------:R-:W-:-:S02]  /*4f10*/  IADD3 R252, R5, 0x100000, RZ ;  /* 0x0010000005fc7810 */ /* 0x000fc40007ffe0ff */
[--C-:B--2---:R-:W-:Y:S01]  /*4f20*/  IMAD.WIDE R114, R69, 0x4, R52.reuse ;  /* 0x0000000445727825 */ /* 0x104fe200078e0234 */
[----:B------:R1:W-:Y:S03]  /*4f30*/  STL.64 [R1+0x26f0], R2 ;  /* 0x0026f00201007387 */ /* 0x0003e60000100a00 */
[C---:B----4-:R-:W-:Y:S01]  /*4f40*/  IMAD.WIDE R108, R67.reuse, 0x4, R52 ;  /* 0x00000004436c7825 */ /* 0x050fe200078e0234 */
[----:B------:R2:W-:Y:S03]  /*4f50*/  STL.64 [R1+0x2670], R114 ;  /* 0x0026707201007387 */ /* 0x0005e60000100a00 */
[----:B------:R-:W-:Y:S01]  /*4f60*/  IMAD.WIDE R66, R67, 0x4, R10 ;  /* 0x0000000443427825 */ /* 0x000fe200078e020a */
[----:B------:R4:W-:Y:S03]  /*4f70*/  STL.64 [R1+0x25e0], R108 ;  /* 0x0025e06c01007387 */ /* 0x0009e60000100a00 */
[----:B------:R-:W-:Y:S01]  /*4f80*/  IMAD.SHL.U32 R7, R222, 0x4, RZ ;  /* 0x00000004de077824 */ /* 0x000fe200078e00ff */
[----:B------:R-:W-:Y:S01]  /*4f90*/  LDGSTS.E [R5+0x100], desc[UR14][R244.64], !P1 ;  /* 0x00100000f4057fae */ /* 0x000fe2000c92184e */
[----:B-1----:R-:W-:-:S03]  /*4fa0*/  IMAD.WIDE R2, R65, 0x4, R52 ;  /* 0x0000000441027825 */ /* 0x002fc600078e0234 */
[----:B------:R-:W-:Y:S01]  /*4fb0*/  LDGSTS.E [R5+0x200], desc[UR14][R232.64], !P1 ;  /* 0x00200000e8057fae */ /* 0x000fe2000c92184e */
[----:B--2---:R-:W-:-:S03]  /*4fc0*/  IMAD.WIDE R114, R63, 0x4, R52 ;  /* 0x000000043f727825 */ /* 0x004fc600078e0234 */
[----:B------:R1:W-:Y:S01]  /*4fd0*/  STL.64 [R1+0x2960], R2 ;  /* 0x0029600201007387 */ /* 0x0003e20000100a00 */
[----:B----4-:R-:W-:-:S03]  /*4fe0*/  IMAD.WIDE R108, R61, 0x4, R52 ;  /* 0x000000043d6c7825 */ /* 0x010fc600078e0234 */
[----:B------:R2:W-:Y:S01]  /*4ff0*/  STL.64 [R1+0x2950], R114 ;  /* 0x0029507201007387 */ /* 0x0005e20000100a00 */
[----:B------:R-:W-:-:S03]  /*5000*/  IMAD.WIDE R60, R61, 0x4, R10 ;  /* 0x000000043d3c7825 */ /* 0x000fc600078e020a */
[----:B------:R4:W-:Y:S01]  /*5010*/  STL.64 [R1+0x2940], R108 ;  /* 0x0029406c01007387 */ /* 0x0009e20000100a00 */
[----:B---3--:R-:W-:Y:S02]  /*5020*/  VIADD R9, R9, 0xffffffeb ;  /* 0xffffffeb09097836 */ /* 0x008fe40000000000 */
[----:B------:R-:W-:Y:S01]  /*5030*/  IMAD R102, R222, 0x5b, RZ ;  /* 0x0000005bde667824 */ /* 0x000fe200078e02ff */
        /* <DEDUP_REMOVED lines=9> */
[----:B------:R-:W-:-:S03]  /*50d0*/  IMAD.WIDE R136, R150, 0x4, R244 ;  /* 0x0000000496887825 */ /* 0x000fc600078e02f4 */
[----:B------:R-:W-:Y:S01]  /*50e0*/  LDGSTS.E [R5+0x500], desc[UR14][R238.64], !P1 ;  /* 0x00500000ee057fae */ /* 0x000fe2000c92184e */
[----:B-1----:R-:W-:-:S03]  /*50f0*/  IMAD.WIDE R2, R51, 0x4, R52 ;  /* 0x0000000433027825 */ /* 0x002fc600078e0234 */
[----:B------:R-:W-:Y:S01]  /*5100*/  LDGSTS.E [R5+0x600], desc[UR14][R240.64], !P1 ;  /* 0x00600000f0057fae */ /* 0x000fe2000c92184e */
[----:B--2---:R-:W-:-:S03]  /*5110*/  IMAD.WIDE R114, R50, 0x4, R52 ;  /* 0x0000000432727825 */ /* 0x004fc600078e0234 */
[----:B------:R1:W-:Y:S01]  /*5120*/  STL.64 [R1+0x28d0], R2 ;  /* 0x0028d00201007387 */ /* 0x0003e20000100a00 */
[----:B---3--:R-:W-:-:S03]  /*5130*/  IMAD.WIDE R108, R49, 0x4, R52 ;  /* 0x00000004316c7825 */ /* 0x008fc600078e0234 */
[----:B------:R2:W-:Y:S01]  /*5140*/  STL.64 [R1+0x28c0], R114 ;  /* 0x0028c07201007387 */ /* 0x0005e20000100a00 */
[----:B------:R-:W-:-:S03]  /*5150*/  IMAD.WIDE R152, R166, 0x4, R244 ;  /* 0x00000004a6987825 */ /* 0x000fc600078e02f4 */
[----:B------:R3:W-:Y:S01]  /*5160*/  STL.64 [R1+0x28b0], R108 ;  /* 0x0028b06c01007387 */ /* 0x0007e20000100a00 */
[----:B------:R-:W-:-:S03]  /*5170*/  IMAD.WIDE R168, R218, 0x4, R244 ;  /* 0x00000004daa87825 */ /* 0x000fc600078e02f4 */
[----:B------:R-:W-:Y:S01]  /*5180*/  LDGSTS.E [R5+0x700], desc[UR14][R242.64], !P1 ;  /* 0x00700000f2057fae */ /* 0x000fe2000c92184e */
[----:B-1----:R-:W-:-:S04]  /*5190*/  IMAD.WIDE R2, R47, 0x4, R52 ;  /* 0x000000042f027825 */ /* 0x002fc800078e0234 */
[--C-:B--2---:R-:W-:Y:S01]  /*51a0*/  IMAD.WIDE R114, R46, 0x4, R52.reuse ;  /* 0x000000042e727825 */ /* 0x104fe200078e0234 */
[----:B------:R1:W-:Y:S03]  /*51b0*/  STL.64 [R1+0x28a0], R2 ;  /* 0x0028a00201007387 */ /* 0x0003e60000100a00 */
[--C-:B---3--:R-:W-:Y:S01]  /*51c0*/  IMAD.WIDE R108, R44, 0x4, R52.reuse ;  /* 0x000000042c6c7825 */ /* 0x108fe200078e0234 */
[----:B------:R2:W-:Y:S03]  /*51d0*/  STL.64 [R1+0x2860], R114 ;  /* 0x0028607201007387 */ /* 0x0005e60000100a00 */
[----:B------:R-:W-:Y:S01]  /*51e0*/  IMAD.U32 R247, RZ, RZ, UR8 ;  /* 0x00000008fff77e24 */ /* 0x000fe2000f8e00ff */
[----:B------:R3:W-:Y:S01]  /*51f0*/  STL.64 [R1+0x2850], R108 ;  /* 0x0028506c01007387 */ /* 0x0007e20000100a00 */
[----:B-1----:R-:W-:-:S04]  /*5200*/  IMAD.WIDE R2, R43, 0x4, R52 ;  /* 0x000000042b027825 */ /* 0x002fc800078e0234 */
[--C-:B--2---:R-:W-:Y:S01]  /*5210*/  IMAD.WIDE R114, R42, 0x4, R52.reuse ;  /* 0x000000042a727825 */ /* 0x104fe200078e0234 */
[----:B------:R1:W-:Y:S03]  /*5220*/  STL.64 [R1+0x2840], R2 ;  /* 0x0028400201007387 */ /* 0x0003e60000100a00 */
[--C-:B---3--:R-:W-:Y:S01]  /*5230*/  IMAD.WIDE R108, R41, 0x4, R52.reuse ;  /* 0x00000004296c7825 */ /* 0x108fe200078e0234 */
[----:B------:R2:W-:Y:S04]  /*5240*/  STL.64 [R1+0x2830], R114 ;  /* 0x0028307201007387 */ /* 0x0005e80000100a00 */
        /* <DEDUP_REMOVED lines=47> */
[----:B------:R-:W-:Y:S04]  /*5540*/  STL.64 [R1+0x25a0], R114 ;  /* 0x0025a07201007387 */ /* 0x000fe80000100a00 */
[----:B------:R-:W-:Y:S01]  /*5550*/  STL.64 [R1+0x2590], R108 ;  /* 0x0025906c01007387 */ /* 0x000fe20000100a00 */
[----:B-1----:R-:W-:-:S04]  /*5560*/  IMAD.WIDE R2, R16, 0x4, R52 ;  /* 0x0000000410027825 */ /* 0x002fc800078e0234 */
[--C-:B------:R-:W-:Y:S01]  /*5570*/  IMAD.WIDE R52, R95, 0x4, R10.reuse ;  /* 0x000000045f347825 */ /* 0x100fe200078e020a */
[----:B------:R1:W-:Y:S03]  /*5580*/  STL.64 [R1+0x2570], R2 ;  /* 0x0025700201007387 */ /* 0x0003e60000100a00 */
[--C-:B------:R-:W-:Y:S01]  /*5590*/  IMAD.WIDE R94, R99, 0x4, R10.reuse ;  /* 0x00000004635e7825 */ /* 0x100fe200078e020a */
[----:B------:R2:W-:Y:S04]  /*55a0*/  STL.64 [R1+0x2908], R52 ;  /* 0x0029083401007387 */ /* 0x0005e80000100a00 */
[----:B------:R3:W-:Y:S01]  /*55b0*/  STL.64 [R1+0x2888], R94 ;  /* 0x0028885e01007387 */ /* 0x0007e20000100a00 */
[----:B-1----:R-:W-:-:S02]  /*55c0*/  IMAD.WIDE R2, R103, 0x4, R10 ;  /* 0x0000000467027825 */ /* 0x002fc400078e020a */
[----:B------:R-:W1:Y:S02]  /*55d0*/  LDC R103, c[0x0][0x230] ;  /* 0x00008c00ff677b82 */ /* 0x000e640000000800 */
[--C-:B--2---:R-:W-:Y:S01]  /*55e0*/  IMAD.WIDE R52, R105, 0x4, R10.reuse ;  /* 0x0000000469347825 */ /* 0x104fe200078e020a */
[----:B------:R2:W-:Y:S03]  /*55f0*/  STL.64 [R1+0x2808], R2 ;  /* 0x0028080201007387 */ /* 0x0005e60000100a00 */
[--C-:B---3--:R-:W-:Y:S01]  /*5600*/  IMAD.WIDE R94, R107, 0x4, R10.reuse ;  /* 0x000000046b5e7825 */ /* 0x108fe200078e020a */
[----:B------:R3:W-:Y:S04]  /*5610*/  STL.64 [R1+0x2788], R52 ;  /* 0x0027883401007387 */ /* 0x0007e80000100a00 */
[----:B------:R-:W-:Y:S01]  /*5620*/  STL.64 [R1+0x2708], R94 ;  /* 0x0027085e01007387 */ /* 0x000fe20000100a00 */
[----:B--2---:R-:W-:-:S04]  /*5630*/  IMAD.WIDE R2, R111, 0x4, R10 ;  /* 0x000000046f027825 */ /* 0x004fc800078e020a */
[----:B---3--:R-:W-:Y:S01]  /*5640*/  IMAD.WIDE R52, R113, 0x4, R10 ;  /* 0x0000000471347825 */ /* 0x008fe200078e020a */
[----:B------:R2:W-:Y:S04]  /*5650*/  STL.64 [R1+0x2688], R2 ;  /* 0x0026880201007387 */ /* 0x0005e80000100a00 */
[----:B------:R3:W-:Y:S01]  /*5660*/  STL.64 [R1+0x25f8], R52 ;  /* 0x0025f83401007387 */ /* 0x0007e20000100a00 */
[----:B-1----:R-:W-:-:S03]  /*5670*/  IADD3 R103, R103, -0x70, RZ ;  /* 0xffffff9067677810 */ /* 0x002fc60007ffe0ff */
[----:B------:R1:W-:Y:S01]  /*5680*/  STL.64 [R1+0x2978], R86 ;  /* 0x0029785601007387 */ /* 0x0003e20000100a00 */
[----:B--2---:R-:W-:-:S04]  /*5690*/  IMAD.WIDE R2, R89, 0x4, R10 ;  /* 0x0000000459027825 */ /* 0x004fc800078e020a */
[--C-:B---3--:R-:W-:Y:S01]  /*56a0*/  IMAD.WIDE R52, R91, 0x4, R10.reuse ;  /* 0x000000045b347825 */ /* 0x108fe200078e020a */
[----:B------:R2:W-:Y:S03]  /*56b0*/  STL.64 [R1+0x28f8], R2 ;  /* 0x0028f80201007387 */ /* 0x0005e60000100a00 */
[--C-:B-1----:R-:W-:Y:S01]  /*56c0*/  IMAD.WIDE R86, R93, 0x4, R10.reuse ;  /* 0x000000045d567825 */ /* 0x102fe200078e020a */
[----:B------:R1:W-:Y:S04]  /*56d0*/  STL.64 [R1+0x2878], R52 ;  /* 0x0028783401007387 */ /* 0x0003e80000100a00 */
[----:B------:R3:W-:Y:S01]  /*56e0*/  STL.64 [R1+0x27f8], R86 ;  /* 0x0027f85601007387 */ /* 0x0007e20000100a00 */
[----:B--2---:R-:W-:-:S04]  /*56f0*/  IMAD.WIDE R2, R97, 0x4, R10 ;  /* 0x0000000461027825 */ /* 0x004fc800078e020a */
[----:B-1----:R-:W-:Y:S01]  /*5700*/  IMAD.WIDE R52, R101, 0x4, R10 ;  /* 0x0000000465347825 */ /* 0x002fe200078e020a */
[----:B------:R1:W-:Y:S01]  /*5710*/  STL.64 [R1+0x2778], R2 ;  /* 0x0027780201007387 */ /* 0x0003e20000100a00 */
[----:B---3--:R-:W2:Y:S03]  /*5720*/  LDC R87, c[0x0][0x230] ;  /* 0x00008c00ff577b82 */ /* 0x008ea60000000800 */
[----:B------:R3:W-:Y:S01]  /*5730*/  STL.64 [R1+0x26f8], R52 ;  /* 0x0026f83401007387 */ /* 0x0007e20000100a00 */
[----:B------:R-:W-:-:S03]  /*5740*/  IMAD R86, R222, 0x57, RZ ;  /* 0x00000057de567824 */ /* 0x000fc600078e02ff */
[----:B------:R-:W-:Y:S01]  /*5750*/  STL.64 [R1+0x2678], R84 ;  /* 0x0026785401007387 */ /* 0x000fe20000100a00 */
[----:B-1----:R-:W-:-:S04]  /*5760*/  IMAD.WIDE R2, R83, 0x4, R10 ;  /* 0x0000000453027825 */ /* 0x002fc800078e020a */
[----:B---3--:R-:W-:Y:S01]  /*5770*/  IMAD.WIDE R52, R81, 0x4, R10 ;  /* 0x0000000451347825 */ /* 0x008fe200078e020a */
[----:B------:R1:W-:Y:S04]  /*5780*/  STL.64 [R1+0x25e8], R2 ;  /* 0x0025e80201007387 */ /* 0x0003e80000100a00 */
[----:B------:R3:W-:Y:S04]  /*5790*/  STL.64 [R1+0x2968], R52 ;  /* 0x0029683401007387 */ /* 0x0007e80000100a00 */
[----:B------:R-:W-:Y:S01]  /*57a0*/  STL.64 [R1+0x28e8], R78 ;  /* 0x0028e84e01007387 */ /* 0x000fe20000100a00 */
[----:B--2---:R-:W-:-:S02]  /*57b0*/  VIADD R87, R87, 0xffffff94 ;  /* 0xffffff9457577836 */ /* 0x004fc40000000000 */
[----:B-1----:R-:W-:-:S04]  /*57c0*/  IMAD.WIDE R2, R77, 0x4, R10 ;  /* 0x000000044d027825 */ /* 0x002fc800078e020a */
[--C-:B---3--:R-:W-:Y:S01]  /*57d0*/  IMAD.WIDE R52, R75, 0x4, R10.reuse ;  /* 0x000000044b347825 */ /* 0x108fe200078e020a */
[----:B------:R1:W-:Y:S04]  /*57e0*/  STL.64 [R1+0x2868], R2 ;  /* 0x0028680201007387 */ /* 0x0003e80000100a00 */
[----:B------:R2:W-:Y:S04]  /*57f0*/  STL.64 [R1+0x27e8], R52 ;  /* 0x0027e83401007387 */ /* 0x0005e80000100a00 */
[----:B------:R-:W-:Y:S01]  /*5800*/  STL.64 [R1+0x2768], R72 ;  /* 0x0027684801007387 */ /* 0x000fe20000100a00 */
[----:B-1----:R-:W-:-:S04]  /*5810*/  IMAD.WIDE R2, R71, 0x4, R10 ;  /* 0x0000000447027825 */ /* 0x002fc800078e020a */
[--C-:B--2---:R-:W-:Y:S01]  /*5820*/  IMAD.WIDE R52, R69, 0x4, R10.reuse ;  /* 0x0000000445347825 */ /* 0x104fe200078e020a */
        /* <DEDUP_REMOVED lines=10> */
[----:B------:R1:W-:Y:S03]  /*58d0*/  STL.64 [R1+0x2928], R2 ;  /* 0x0029280201007387 */ /* 0x0003e60000100a00 */
[--C-:B------:R-:W-:Y:S01]  /*58e0*/  IMAD.WIDE R58, R55, 0x4, R10.reuse ;  /* 0x00000004373a7825 */ /* 0x100fe200078e020a */
[----:B------:R2:W-:Y:S04]  /*58f0*/  STL.64 [R1+0x2918], R52 ;  /* 0x0029183401007387 */ /* 0x0005e80000100a00 */
[----:B------:R-:W-:Y:S01]  /*5900*/  STL.64 [R1+0x28d8], R58 ;  /* 0x0028d83a01007387 */ /* 0x000fe20000100a00 */
[----:B-1----:R-:W-:-:S04]  /*5910*/  IMAD.WIDE R2, R51, 0x4, R10 ;  /* 0x0000000433027825 */ /* 0x002fc800078e020a */
[--C-:B--2---:R-:W-:Y:S01]  /*5920*/  IMAD.WIDE R52, R50, 0x4, R10.reuse ;  /* 0x0000000432347825 */ /* 0x104fe200078e020a */
[----:B------:R1:W-:Y:S03]  /*5930*/  STL.64 [R1+0x28c8], R2 ;  /* 0x0028c80201007387 */ /* 0x0003e60000100a00 */
[--C-:B------:R-:W-:Y:S01]  /*5940*/  IMAD.WIDE R50, R49, 0x4, R10.reuse ;  /* 0x0000000431327825 */ /* 0x100fe200078e020a */
[----:B------:R-:W-:Y:S04]  /*5950*/  STL.64 [R1+0x28b8], R52 ;  /* 0x0028b83401007387 */ /* 0x000fe80000100a00 */
[----:B------:R2:W-:Y:S01]  /*5960*/  STL.64 [R1+0x28a8], R50 ;  /* 0x0028a83201007387 */ /* 0x0005e20000100a00 */
[----:B-1----:R-:W-:-:S04]  /*5970*/  IMAD.WIDE R2, R47, 0x4, R10 ;  /* 0x000000042f027825 */ /* 0x002fc800078e020a */
[--C-:B------:R-:W-:Y:S01]  /*5980*/  IMAD.WIDE R46, R46, 0x4, R10.reuse ;  /* 0x000000042e2e7825 */ /* 0x100fe200078e020a */
[----:B------:R1:W-:Y:S03]  /*5990*/  STL.64 [R1+0x2898], R2 ;  /* 0x0028980201007387 */ /* 0x0003e60000100a00 */
[--C-:B--2---:R-:W-:Y:S01]  /*59a0*/  IMAD.WIDE R50, R44, 0x4, R10.reuse ;  /* 0x000000042c327825 */ /* 0x104fe200078e020a */
[----:B------:R2:W-:Y:S04]  /*59b0*/  STL.64 [R1+0x2858], R46 ;  /* 0x0028582e01007387 */ /* 0x0005e80000100a00 */
[----:B------:R-:W-:Y:S01]  /*59c0*/  STL.64 [R1+0x2848], R50 ;  /* 0x0028483201007387 */ /* 0x000fe20000100a00 */
[----:B-1----:R-:W-:-:S04]  /*59d0*/  IMAD.WIDE R2, R43, 0x4, R10 ;  /* 0x000000042b027825 */ /* 0x002fc800078e020a */
[--C-:B--2---:R-:W-:Y:S01]  /*59e0*/  IMAD.WIDE R46, R42, 0x4, R10.reuse ;  /* 0x000000042a2e7825 */ /* 0x104fe200078e020a */
[----:B------:R1:W-:Y:S03]  /*59f0*/  STL.64 [R1+0x2838], R2 ;  /* 0x0028380201007387 */ /* 0x0003e60000100a00 */
[--C-:B------:R-:W-:Y:S01]  /*5a00*/  IMAD.WIDE R42, R41, 0x4, R10.reuse ;  /* 0x00000004292a7825 */ /* 0x100fe200078e020a */
[----:B------:R-:W-:Y:S04]  /*5a10*/  STL.64 [R1+0x2828], R46 ;  /* 0x0028282e01007387 */ /* 0x000fe80000100a00 */
[----:B------:R-:W-:Y:S01]  /*5a20*/  STL.64 [R1+0x2818], R42 ;  /* 0x0028182a01007387 */ /* 0x000fe20000100a00 */
[----:B-1----:R-:W-:-:S04]  /*5a30*/  IMAD.WIDE R2, R40, 0x4, R10 ;  /* 0x0000000428027825 */ /* 0x002fc800078e020a */
[--C-:B------:R-:W-:Y:S01]  /*5a40*/  IMAD.WIDE R40, R39, 0x4, R10.reuse ;  /* 0x0000000427287825 */ /* 0x100fe200078e020a */
        /* <DEDUP_REMOVED lines=14> */
[----:B------:R-:W-:Y:S03]  /*5b30*/  STL.64 [R1+0x2738], R36 ;  /* 0x0027382401007387 */ /* 0x000fe60000100a00 */
[--C-:B------:R-:W-:Y:S01]  /*5b40*/  IMAD.WIDE R32, R30, 0x4, R10.reuse ;  /* 0x000000041e207825 */ /* 0x100fe200078e020a */
[----:B------:R-:W-:Y:S03]  /*5b50*/  STL.64 [R1+0x2728], R34 ;  /* 0x0027282201007387 */ /* 0x000fe60000100a00 */
[----:B-1----:R-:W-:-:S04]  /*5b60*/  IMAD.WIDE R2, R31, 0x4, R10 ;  /* 0x000000041f027825 */ /* 0x002fc800078e020a */
[--C-:B------:R-:W-:Y:S01]  /*5b70*/  IMAD.WIDE R30, R29, 0x4, R10.reuse ;  /* 0x000000041d1e7825 */ /* 0x100fe200078e020a */
[----:B------:R1:W-:Y:S04]  /*5b80*/  STL.64 [R1+0x2718], R2 ;  /* 0x0027180201007387 */ /* 0x0003e80000100a00 */
[----:B------:R-:W-:Y:S04]  /*5b90*/  STL.64 [R1+0x26d8], R32 ;  /* 0x0026d82001007387 */ /* 0x000fe80000100a00 */
[----:B------:R2:W-:Y:S01]  /*5ba0*/  STL.64 [R1+0x26c8], R30 ;  /* 0x0026c81e01007387 */ /* 0x0005e20000100a00 */
[----:B-1----:R-:W-:-:S04]  /*5bb0*/  IMAD.WIDE R2, R28, 0x4, R10 ;  /* 0x000000041c027825 */ /* 0x002fc800078e020a */
[--C-:B------:R-:W-:Y:S01]  /*5bc0*/  IMAD.WIDE R28, R27, 0x4, R10.reuse ;  /* 0x000000041b1c7825 */ /* 0x100fe200078e020a */
[----:B------:R1:W-:Y:S03]  /*5bd0*/  STL.64 [R1+0x26b8], R2 ;  /* 0x0026b80201007387 */ /* 0x0003e60000100a00 */
[----:B------:R-:W-:Y:S01]  /*5be0*/  IMAD.WIDE R26, R26, 0x4, R10 ;  /* 0x000000041a1a7825 */ /* 0x000fe200078e020a */
[----:B------:R-:W-:Y:S03]  /*5bf0*/  STL.64 [R1+0x26a8], R28 ;  /* 0x0026a81c01007387 */ /* 0x000fe60000100a00 */
[----:B--2---:R-:W-:Y:S01]  /*5c00*/  IMAD.WIDE R30, R7, 0x4, R230 ;  /* 0x00000004071e7825 */ /* 0x004fe200078e02e6 */
[----:B------:R2:W-:Y:S03]  /*5c10*/  STL.64 [R1+0x2698], R26 ;  /* 0x0026981a01007387 */ /* 0x0005e60000100a00 */
[----:B-1----:R-:W-:-:S04]  /*5c20*/  IMAD.WIDE R2, R25, 0x4, R10 ;  /* 0x0000000419027825 */ /* 0x002fc800078e020a */
[--C-:B------:R-:W-:Y:S01]  /*5c30*/  IMAD.WIDE R24, R24, 0x4, R10.reuse ;  /* 0x0000000418187825 */ /* 0x100fe200078e020a */
[----:B------:R1:W-:Y:S03]  /*5c40*/  STL.64 [R1+0x2658], R2 ;  /* 0x0026580201007387 */ /* 0x0003e60000100a00 */
[----:B--2---:R-:W-:Y:S01]  /*5c50*/  IMAD.WIDE R26, R23, 0x4, R10 ;  /* 0x00000004171a7825 */ /* 0x004fe200078e020a */
[----:B------:R2:W-:Y:S03]  /*5c60*/  STL.64 [R1+0x2648], R24 ;  /* 0x0026481801007387 */ /* 0x0005e60000100a00 */
[----:B------:R-:W-:Y:S01]  /*5c70*/  IMAD.WIDE R28, R7, 0x4, R244 ;  /* 0x00000004071c7825 */ /* 0x000fe200078e02f4 */
[----:B------:R3:W-:Y:S03]  /*5c80*/  STL.64 [R1+0x2628], R26 ;  /* 0x0026281a01007387 */ /* 0x0007e60000100a00 */
[----:B-1----:R-:W-:-:S04]  /*5c90*/  IMAD.WIDE R2, R22, 0x4, R10 ;  /* 0x0000000416027825 */ /* 0x002fc800078e020a */
[--C-:B--2---:R-:W-:Y:S01]  /*5ca0*/  IMAD.WIDE R24, R21, 0x4, R10.reuse ;  /* 0x0000000415187825 */ /* 0x104fe200078e020a */
[----:B------:R1:W-:Y:S03]  /*5cb0*/  STL.64 [R1+0x2618], R2 ;  /* 0x0026180201007387 */ /* 0x0003e60000100a00 */
[--C-:B------:R-:W-:Y:S01]  /*5cc0*/  IMAD.WIDE R22, R20, 0x4, R10.reuse ;  /* 0x0000000414167825 */ /* 0x100fe200078e020a */
[----:B------:R2:W-:Y:S03]  /*5cd0*/  STL.64 [R1+0x2608], R24 ;  /* 0x0026081801007387 */ /* 0x0005e60000100a00 */
[----:B------:R-:W-:Y:S01]  /*5ce0*/  IMAD.WIDE R20, R18, 0x4, R10 ;  /* 0x0000000412147825 */ /* 0x000fe200078e020a */
[----:B------:R4:W-:Y:S03]  /*5cf0*/  STL.64 [R1+0x25c8], R22 ;  /* 0x0025c81601007387 */ /* 0x0009e60000100a00 */
[----:B---3--:R-:W-:-:S04]  /*5d00*/  IMAD.WIDE R26, R7, 0x4, R232 ;  /* 0x00000004071a7825 */ /* 0x008fc800078e02e8 */
[----:B-1----:R-:W-:-:S04]  /*5d10*/  IMAD.WIDE R2, R19, 0x4, R10 ;  /* 0x0000000413027825 */ /* 0x002fc800078e020a */
[----:B------:R-:W-:Y:S01]  /*5d20*/  IMAD.WIDE R18, R17, 0x4, R10 ;  /* 0x0000000411127825 */ /* 0x000fe200078e020a */
[----:B------:R1:W-:Y:S03]  /*5d30*/  STL.64 [R1+0x25a8], R2 ;  /* 0x0025a80201007387 */ /* 0x0003e60000100a00 */
[C---:B--2---:R-:W-:Y:S01]  /*5d40*/  IMAD.WIDE R24, R7.reuse, 0x4, R234 ;  /* 0x0000000407187825 */ /* 0x044fe200078e02ea */
[----:B------:R2:W-:Y:S03]  /*5d50*/  STL.64 [R1+0x2598], R20 ;  /* 0x0025981401007387 */ /* 0x0005e60000100a00 */
[----:B----4-:R-:W-:Y:S01]  /*5d60*/  IMAD.WIDE R22, R7, 0x4, R236 ;  /* 0x0000000407167825 */ /* 0x010fe200078e02ec */
[----:B------:R3:W-:Y:S03]  /*5d70*/  STL.64 [R1+0x2588], R18 ;  /* 0x0025881201007387 */ /* 0x0007e60000100a00 */
[----:B-1----:R-:W-:-:S02]  /*5d80*/  IMAD.WIDE R2, R16, 0x4, R10 ;  /* 0x0000000410027825 */ /* 0x002fc400078e020a */
[----:B------:R-:W1:Y:S02]  /*5d90*/  LDC R11, c[0x0][0x230] ;  /* 0x00008c00ff0b7b82 */ /* 0x000e640000000800 */
[----:B------:R-:W-:Y:S01]  /*5da0*/  VIADD R10, R48, 0xfffffffb ;  /* 0xfffffffb300a7836 */ /* 0x000fe20000000000 */
[----:B------:R4:W-:Y:S01]  /*5db0*/  STL.64 [R1+0x2568], R2 ;  /* 0x0025680201007387 */ /* 0x0009e20000100a00 */
[----:B--2---:R-:W-:-:S03]  /*5dc0*/  IMAD.WIDE R20, R7, 0x4, R238 ;  /* 0x0000000407147825 */ /* 0x004fc600078e02ee */
[----:B------:R-:W-:Y:S01]  /*5dd0*/  ISETP.GE.U32.AND P3, PT, R10, 0x7fffff7c, PT ;  /* 0x7fffff7c0a00780c */ /* 0x000fe20003f66070 */
[----:B------:R-:W-:Y:S01]  /*5de0*/  VIADD R10, R54, 0xfffffff7 ;  /* 0xfffffff7360a7836 */ /* 0x000fe20000000000 */
[----:B------:R-:W-:Y:S01]  /*5df0*/  STL.64 [R1+0x4c0], R30 ;  /* 0x0004c01e01007387 */ /* 0x000fe20000100a00 */
[----:B---3--:R-:W-:-:S03]  /*5e00*/  IMAD.WIDE R18, R7, 0x4, R240 ;  /* 0x0000000407127825 */ /* 0x008fc600078e02f0 */
[----:B------:R-:W-:Y:S01]  /*5e10*/  ISETP.GE.U32.AND P4, PT, R10, 0x7fffff78, PT ;  /* 0x7fffff780a00780c */ /* 0x000fe20003f86070 */
[----:B------:R-:W-:Y:S01]  /*5e20*/  STL.64 [R1+0x4b8], R28 ;  /* 0x0004b81c01007387 */ /* 0x000fe20000100a00 */
[----:B------:R-:W2:Y:S01]  /*5e30*/  LDC R10, c[0x0][0x230] ;  /* 0x00008c00ff0a7b82 */ /* 0x000ea20000000800 */
[----:B----4-:R-:W-:Y:S02]  /*5e40*/  IMAD.WIDE R2, R7, 0x4, R242 ;  /* 0x0000000407027825 */ /* 0x010fe400078e02f2 */
[----:B------:R3:W-:Y:S04]  /*5e50*/  STL.64 [R1+0x4b0], R26 ;  /* 0x0004b01a01007387 */ /* 0x0007e80000100a00 */
[----:B------:R-:W-:Y:S01]  /*5e60*/  LDGSTS.E [R5+0x2000], desc[UR14][R30.64], !P3 ;  /* 0x020000001e057fae */ /* 0x000fe2000d92184e */
[----:B-1----:R-:W-:-:S03]  /*5e70*/  VIADD R6, R11, 0xffffffef ;  /* 0xffffffef0b067836 */ /* 0x002fc60000000000 */
[----:B------:R-:W-:Y:S01]  /*5e80*/  LDGSTS.E [R5+0x2100], desc[UR14][R28.64], !P3 ;  /* 0x021000001c057fae */ /* 0x000fe2000d92184e */
[----:B------:R-:W1:Y:S01]  /*5e90*/  LDC R11, c[0x0][0x230] ;  /* 0x00008c00ff0b7b82 */ /* 0x000e620000000800 */
[----:B------:R-:W-:Y:S01]  /*5ea0*/  ISETP.GE.U32.AND P1, PT, R6, 0x7fffff70, PT ;  /* 0x7fffff700600780c */ /* 0x000fe20003f26070 */
[----:B------:R-:W-:Y:S01]  /*5eb0*/  IMAD.SHL.U32 R6, R222, 0x8, RZ ;  /* 0x00000008de067824 */ /* 0x000fe200078e00ff */
[----:B------:R3:W-:Y:S03]  /*5ec0*/  LDGSTS.E [R5+0x2200], desc[UR14][R26.64], !P3 ;  /* 0x022000001a057fae */ /* 0x0007e6000d92184e */
[C---:B------:R-:W-:Y:S01]  /*5ed0*/  IMAD.WIDE R16, R6.reuse, 0x4, R238 ;  /* 0x0000000406107825 */ /* 0x040fe200078e02ee */
[----:B------:R4:W-:Y:S03]  /*5ee0*/  STL.64 [R1+0x4a8], R24 ;  /* 0x0004a81801007387 */ /* 0x0009e60000100a00 */
[----:B------:R-:W-:Y:S01]  /*5ef0*/  IMAD.WIDE R14, R6, 0x4, R240 ;  /* 0x00000004060e7825 */ /* 0x000fe200078e02f0 */
[----:B------:R4:W-:Y:S01]  /*5f00*/  LDGSTS.E [R5+0x2300], desc[UR14][R24.64], !P3 ;  /* 0x0230000018057fae */ /* 0x0009e2000d92184e */
[----:B--2---:R-:W-:-:S02]  /*5f10*/  IADD3 R7, R10, -0x19, RZ ;  /* 0xffffffe70a077810 */ /* 0x004fc40007ffe0ff */
[----:B------:R-:W2:Y:S01]  /*5f20*/  LDC R10, c[0x0][0x230] ;  /* 0x00008c00ff0a7b82 */ /* 0x000ea20000000800 */
[C---:B---3--:R-:W-:Y:S01]  /*5f30*/  IMAD.WIDE R26, R6.reuse, 0x4, R230 ;  /* 0x00000004061a7825 */ /* 0x048fe200078e02e6 */
[----:B------:R3:W-:Y:S04]  /*5f40*/  STL.64 [R1+0x4a0], R22 ;  /* 0x0004a01601007387 */ /* 0x0007e80000100a00 */
[----:B------:R3:W-:Y:S01]  /*5f50*/  LDGSTS.E [R5+0x2400], desc[UR14][R22.64], !P3 ;  /* 0x0240000016057fae */ /* 0x0007e2000d92184e */
[----:B----4-:R-:W-:-:S03]  /*5f60*/  IMAD.WIDE R24, R6, 0x4, R244 ;  /* 0x0000000406187825 */ /* 0x010fc600078e02f4 */
[----:B------:R4:W-:Y:S04]  /*5f70*/  STL.64 [R1+0x498], R20 ;  /* 0x0004981401007387 */ /* 0x0009e80000100a00 */
[----:B------:R4:W-:Y:S01]  /*5f80*/  LDGSTS.E [R5+0x2500], desc[UR14][R20.64], !P3 ;  /* 0x0250000014057fae */ /* 0x0009e2000d92184e */
[----:B---3--:R-:W-:-:S03]  /*5f90*/  IMAD.WIDE R22, R6, 0x4, R232 ;  /* 0x0000000406167825 */ /* 0x008fc600078e02e8 */
[----:B------:R3:W-:Y:S04]  /*5fa0*/  STL.64 [R1+0x490], R18 ;  /* 0x0004901201007387 */ /* 0x0007e80000100a00 */
[----:B------:R3:W-:Y:S01]  /*5fb0*/  LDGSTS.E [R5+0x2600], desc[UR14][R18.64], !P3 ;  /* 0x0260000012057fae */ /* 0x0007e2000d92184e */
[----:B----4-:R-:W-:-:S03]  /*5fc0*/  IMAD.WIDE R20, R6, 0x4, R234 ;  /* 0x0000000406147825 */ /* 0x010fc600078e02ea */
[----:B------:R4:W-:Y:S01]  /*5fd0*/  LDGSTS.E [R5+0x2700], desc[UR14][R2.64], !P3 ;  /* 0x0270000002057fae */ /* 0x0009e2000d92184e */
[----:B------:R-:W-:Y:S01]  /*5fe0*/  ISETP.GE.U32.AND P3, PT, R9, 0x7fffff6c, PT ;  /* 0x7fffff6c0900780c */ /* 0x000fe20003f66070 */
[----:B-1----:R-:W-:Y:S02]  /*5ff0*/  VIADD R9, R11, 0xffffffe3 ;  /* 0xffffffe30b097836 */ /* 0x002fe40000000000 */
[----:B------:R1:W-:Y:S01]  /*6000*/  LDGSTS.E [R5+0x4000], desc[UR14][R26.64], !P4 ;  /* 0x040000001a057fae */ /* 0x0003e2000e12184e */
[----:B------:R-:W5:Y:S01]  /*6010*/  LDC R11, c[0x0][0x230] ;  /* 0x00008c00ff0b7b82 */ /* 0x000f620000000800 */
[C---:B---3--:R-:W-:Y:S02]  /*6020*/  IMAD.WIDE R18, R6.reuse, 0x4, R236 ;  /* 0x0000000406127825 */ /* 0x048fe400078e02ec */
[----:B------:R4:W-:Y:S04]  /*6030*/  STL.64 [R1+0x488], R2 ;  /* 0x0004880201007387 */ /* 0x0009e80000100a00 */
[----:B------:R3:W-:Y:S04]  /*6040*/  LDGSTS.E [R5+0x4100], desc[UR14][R24.64], !P4 ;  /* 0x0410000018057fae */ /* 0x0007e8000e12184e */
[----:B------:R2:W-:Y:S01]  /*6050*/  LDGSTS.E [R5+0x4200], desc[UR14][R22.64], !P4 ;  /* 0x0420000016057fae */ /* 0x0005e2000e12184e */
[----:B----4-:R-:W-:-:S03]  /*6060*/  IMAD.WIDE R2, R6, 0x4, R242 ;  /* 0x0000000406027825 */ /* 0x010fc600078e02f2 */
[----:B------:R4:W-:Y:S01]  /*6070*/  LDGSTS.E [R5+0x4300], desc[UR14][R20.64], !P4 ;  /* 0x0430000014057fae */ /* 0x0009e2000e12184e */
[----:B------:R-:W-:-:S03]  /*6080*/  IMAD.SHL.U32 R6, R222, 0x10, RZ ;  /* 0x00000010de067824 */ /* 0x000fc600078e00ff */
[----:B------:R4:W-:Y:S04]  /*6090*/  LDGSTS.E [R5+0x4400], desc[UR14][R18.64], !P4 ;  /* 0x0440000012057fae */ /* 0x0009e8000e12184e */
[----:B------:R4:W-:Y:S04]  /*60a0*/  LDGSTS.E [R5+0x4500], desc[UR14][R16.64], !P4 ;  /* 0x0450000010057fae */ /* 0x0009e8000e12184e */
[----:B------:R5:W-:Y:S04]  /*60b0*/  LDGSTS.E [R5+0x4600], desc[UR14][R14.64], !P4 ;  /* 0x046000000e057fae */ /* 0x000be8000e12184e */
[----:B------:R5:W-:Y:S01]  /*60c0*/  LDGSTS.E [R5+0x4700], desc[UR14][R2.64], !P4 ;  /* 0x0470000002057fae */ /* 0x000be2000e12184e */
[----:B------:R-:W-:Y:S01]  /*60d0*/  ISETP.GE.U32.AND P4, PT, R7, 0x7fffff68, PT ;  /* 0x7fffff680700780c */ /* 0x000fe20003f86070 */
[----:B------:R-:W-:-:S02]  /*60e0*/  IMAD R7, R222, 0xc, RZ ;  /* 0x0000000cde077824 */ /* 0x000fc400078e02ff */
[----:B------:R1:W-:Y:S04]  /*60f0*/  STL.64 [R1+0x430], R26 ;  /* 0x0004301a01007387 */ /* 0x0003e80000100a00 */
[----:B------:R3:W-:Y:S04]  /*6100*/  STL.64 [R1+0x428], R24 ;  /* 0x0004281801007387 */ /* 0x0007e80000100a00 */
[----:B------:R2:W-:Y:S01]  /*6110*/  STL.64 [R1+0x5a8], R22 ;  /* 0x0005a81601007387 */ /* 0x0005e20000100a00 */
[----:B-1----:R-:W-:-:S03]  /*6120*/  IMAD.WIDE R26, R7, 0x4, R230 ;  /* 0x00000004071a7825 */ /* 0x002fc600078e02e6 */
[----:B------:R4:W-:Y:S01]  /*6130*/  STL.64 [R1+0x5b0], R20 ;  /* 0x0005b01401007387 */ /* 0x0009e20000100a00 */
[----:B---3--:R-:W-:-:S03]  /*6140*/  IMAD.WIDE R24, R7, 0x4, R244 ;  /* 0x0000000407187825 */ /* 0x008fc600078e02f4 */
[----:B------:R1:W-:Y:S01]  /*6150*/  STL.64 [R1+0x5b8], R18 ;  /* 0x0005b81201007387 */ /* 0x0003e20000100a00 */
[----:B--2---:R-:W-:-:S03]  /*6160*/  IMAD.WIDE R22, R7, 0x4, R232 ;  /* 0x0000000407167825 */ /* 0x004fc600078e02e8 */
[----:B------:R2:W-:Y:S01]  /*6170*/  STL.64 [R1+0x5c0], R16 ;  /* 0x0005c01001007387 */ /* 0x0005e20000100a00 */
[----:B----4-:R-:W-:-:S03]  /*6180*/  IMAD.WIDE R20, R7, 0x4, R234 ;  /* 0x0000000407147825 */ /* 0x010fc600078e02ea */
[----:B------:R5:W-:Y:S01]  /*6190*/  STL.64 [R1+0x5c8], R14 ;  /* 0x0005c80e01007387 */ /* 0x000be20000100a00 */
[----:B-1----:R-:W-:-:S03]  /*61a0*/  IMAD.WIDE R18, R7, 0x4, R236 ;  /* 0x0000000407127825 */ /* 0x002fc600078e02ec */
[----:B------:R1:W-:Y:S01]  /*61b0*/  LDGSTS.E [R5+0x6000], desc[UR14][R26.64], !P5 ;  /* 0x060000001a057fae */ /* 0x0003e2000e92184e */
[----:B--2---:R-:W-:-:S03]  /*61c0*/  IMAD.WIDE R16, R7, 0x4, R238 ;  /* 0x0000000407107825 */ /* 0x004fc600078e02ee */
[----:B------:R2:W-:Y:S01]  /*61d0*/  STL.64 [R1+0x5d0], R2 ;  /* 0x0005d00201007387 */ /* 0x0005e20000100a00 */
[----:B-----5:R-:W-:-:S03]  /*61e0*/  IMAD.WIDE R14, R7, 0x4, R240 ;  /* 0x00000004070e7825 */ /* 0x020fc600078e02f0 */
[----:B------:R3:W-:Y:S04]  /*61f0*/  LDGSTS.E [R5+0x6100], desc[UR14][R24.64], !P5 ;  /* 0x0610000018057fae */ /* 0x0007e8000e92184e */
[----:B------:R1:W-:Y:S01]  /*6200*/  STL.64 [R1+0x400], R26 ;  /* 0x0004001a01007387 */ /* 0x0003e20000100a00 */
[----:B--2---:R-:W-:-:S03]  /*6210*/  IMAD.WIDE R2, R7, 0x4, R242 ;  /* 0x0000000407027825 */ /* 0x004fc600078e02f2 */
[----:B------:R2:W-:Y:S01]  /*6220*/  LDGSTS.E [R5+0x6200], desc[UR14][R22.64], !P5 ;  /* 0x0620000016057fae */ /* 0x0005e2000e92184e */
[----:B------:R-:W-:Y:S02]  /*6230*/  IADD3 R7, R12, -0x21, RZ ;  /* 0xffffffdf0c077810 */ /* 0x000fe40007ffe0ff */
[----:B------:R-:W4:Y:S01]  /*6240*/  LDC R12, c[0x0][0x230] ;  /* 0x00008c00ff0c7b82 */ /* 0x000f220000000800 */
[----:B------:R3:W-:Y:S04]  /*6250*/  STL.64 [R1+0x3f8], R24 ;  /* 0x0003f81801007387 */ /* 0x0007e80000100a00 */
[----:B------:R5:W-:Y:S01]  /*6260*/  LDGSTS.E [R5+0x6300], desc[UR14][R20.64], !P5 ;  /* 0x0630000014057fae */ /* 0x000be2000e92184e */
[----:B-1----:R-:W-:-:S03]  /*6270*/  IMAD.WIDE R26, R6, 0x4, R230 ;  /* 0x00000004061a7825 */ /* 0x002fc600078e02e6 */
[----:B------:R2:W-:Y:S04]  /*6280*/  STL.64 [R1+0x668], R22 ;  /* 0x0006681601007387 */ /* 0x0005e80000100a00 */
[----:B------:R1:W-:Y:S01]  /*6290*/  LDGSTS.E [R5+0x6400], desc[UR14][R18.64], !P5 ;  /* 0x0640000012057fae */ /* 0x0003e2000e92184e */
[----:B---3--:R-:W-:-:S03]  /*62a0*/  IMAD.WIDE R24, R6, 0x4, R244 ;  /* 0x0000000406187825 */ /* 0x008fc600078e02f4 */
[----:B------:R5:W-:Y:S04]  /*62b0*/  STL.64 [R1+0x670], R20 ;  /* 0x0006701401007387 */ /* 0x000be80000100a00 */
[----:B------:R3:W-:Y:S01]  /*62c0*/  LDGSTS.E [R5+0x6500], desc[UR14][R16.64], !P5 ;  /* 0x0650000010057fae */ /* 0x0007e2000e92184e */
[----:B--2---:R-:W-:-:S03]  /*62d0*/  IMAD.WIDE R22, R6, 0x4, R232 ;  /* 0x0000000406167825 */ /* 0x004fc600078e02e8 */
[----:B------:R1:W-:Y:S04]  /*62e0*/  STL.64 [R1+0x678], R18 ;  /* 0x0006781201007387 */ /* 0x0003e80000100a00 */
[----:B------:R2:W-:Y:S01]  /*62f0*/  LDGSTS.E [R5+0x6600], desc[UR14][R14.64], !P5 ;  /* 0x066000000e057fae */ /* 0x0005e2000e92184e */
[----:B-----5:R-:W-:-:S03]  /*6300*/  IMAD.WIDE R20, R6, 0x4, R234 ;  /* 0x0000000406147825 */ /* 0x020fc600078e02ea */
[----:B------:R3:W-:Y:S04]  /*6310*/  STL.64 [R1+0x680], R16 ;  /* 0x0006801001007387 */ /* 0x0007e80000100a00 */
[----:B------:R5:W-:Y:S01]  /*6320*/  LDGSTS.E [R5+0x6700], desc[UR14][R2.64], !P5 ;  /* 0x0670000002057fae */ /* 0x000be2000e92184e */
[----:B-1----:R-:W-:Y:S01]  /*6330*/  IMAD.WIDE R18, R6, 0x4, R236 ;  /* 0x0000000406127825 */ /* 0x002fe200078e02ec */
[----:B------:R-:W-:Y:S02]  /*6340*/  ISETP.GE.U32.AND P5, PT, R9, 0x7fffff64, PT ;  /* 0x7fffff640900780c */ /* 0x000fe40003fa6070 */
[----:B------:R2:W-:Y:S01]  /*6350*/  STL.64 [R1+0x688], R14 ;  /* 0x0006880e01007387 */ /* 0x0005e20000100a00 */
[----:B------:R-:W-:Y:S02]  /*6360*/  VIADD R9, R10, 0xffffffdb ;  /* 0xffffffdb0a097836 */ /* 0x000fe40000000000 */
[----:B------:R-:W1:Y:S01]  /*6370*/  LDC R10, c[0x0][0x230] ;  /* 0x00008c00ff0a7b82 */ /* 0x000e620000000800 */
[C---:B---3--:R-:W-:Y:S01]  /*6380*/  IMAD.WIDE R16, R6.reuse, 0x4, R238 ;  /* 0x0000000406107825 */ /* 0x048fe200078e02ee */
[----:B------:R3:W-:Y:S04]  /*6390*/  LDGSTS.E [R5+0x8000], desc[UR14][R26.64], !P1 ;  /* 0x080000001a057fae */ /* 0x0007e8000c92184e */
[----:B------:R5:W-:Y:S01]  /*63a0*/  STL.64 [R1+0x690], R2 ;  /* 0x0006900201007387 */ /* 0x000be20000100a00 */
[----:B--2---:R-:W-:-:S03]  /*63b0*/  IMAD.WIDE R14, R6, 0x4, R240 ;  /* 0x00000004060e7825 */ /* 0x004fc600078e02f0 */
[----:B------:R2:W-:Y:S04]  /*63c0*/  LDGSTS.E [R5+0x8100], desc[UR14][R24.64], !P1 ;  /* 0x0810000018057fae */ /* 0x0005e8000c92184e */
[----:B------:R4:W-:Y:S01]  /*63d0*/  LDGSTS.E [R5+0x8200], desc[UR14][R22.64], !P1 ;  /* 0x0820000016057fae */ /* 0x0009e2000c92184e */
[----:B-----5:R-:W-:-:S03]  /*63e0*/  IMAD.WIDE R2, R6, 0x4, R242 ;  /* 0x0000000406027825 */ /* 0x020fc600078e02f2 */
[----:B------:R5:W-:Y:S01]  /*63f0*/  LDGSTS.E [R5+0x8300], desc[UR14][R20.64], !P1 ;  /* 0x0830000014057fae */ /* 0x000be2000c92184e */
[----:B------:R-:W-:-:S03]  /*6400*/  IMAD R6, R222, 0x18, RZ ;  /* 0x00000018de067824 */ /* 0x000fc600078e02ff */
        /* <DEDUP_REMOVED lines=9> */
[----:B---3--:R-:W-:-:S03]  /*64a0*/  IMAD.WIDE R26, R7, 0x4, R230 ;  /* 0x00000004071a7825 */ /* 0x008fc600078e02e6 */
[----:B------:R5:W-:Y:S01]  /*64b0*/  STL.64 [R1+0x730], R20 ;  /* 0x0007301401007387 */ /* 0x000be20000100a00 */
[----:B--2---:R-:W-:-:S03]  /*64c0*/  IMAD.WIDE R24, R7, 0x4, R244 ;  /* 0x0000000407187825 */ /* 0x004fc600078e02f4 */
[----:B------:R2:W-:Y:S01]  /*64d0*/  STL.64 [R1+0x738], R18 ;  /* 0x0007381201007387 */ /* 0x0005e20000100a00 */
[----:B----4-:R-:W-:-:S03]  /*64e0*/  IMAD.WIDE R22, R7, 0x4, R232 ;  /* 0x0000000407167825 */ /* 0x010fc600078e02e8 */
[----:B------:R1:W-:Y:S01]  /*64f0*/  STL.64 [R1+0x740], R16 ;  /* 0x0007401001007387 */ /* 0x0003e20000100a00 */
[----:B-----5:R-:W-:-:S03]  /*6500*/  IMAD.WIDE R20, R7, 0x4, R234 ;  /* 0x0000000407147825 */ /* 0x020fc600078e02ea */
[----:B------:R3:W-:Y:S01]  /*6510*/  STL.64 [R1+0x748], R14 ;  /* 0x0007480e01007387 */ /* 0x0007e20000100a00 */
[----:B--2---:R-:W-:-:S03]  /*6520*/  IMAD.WIDE R18, R7, 0x4, R236 ;  /* 0x0000000407127825 */ /* 0x004fc600078e02ec */
[----:B------:R2:W-:Y:S01]  /*6530*/  LDGSTS.E [R5+0xa000], desc[UR14][R26.64], !P3 ;  /* 0x0a0000001a057fae */ /* 0x0005e2000d92184e */
[----:B-1----:R-:W-:-:S03]  /*6540*/  IMAD.WIDE R16, R7, 0x4, R238 ;  /* 0x0000000407107825 */ /* 0x002fc600078e02ee */
[----:B------:R1:W-:Y:S01]  /*6550*/  STL.64 [R1+0x750], R2 ;  /* 0x0007500201007387 */ /* 0x0003e20000100a00 */
[----:B---3--:R-:W-:-:S03]  /*6560*/  IMAD.WIDE R14, R7, 0x4, R240 ;  /* 0x00000004070e7825 */ /* 0x008fc600078e02f0 */
[----:B------:R3:W-:Y:S04]  /*6570*/  LDGSTS.E [R5+0xa100], desc[UR14][R24.64], !P3 ;  /* 0x0a10000018057fae */ /* 0x0007e8000d92184e */
[----:B------:R2:W-:Y:S01]  /*6580*/  STL.64 [R1+0x3a0], R26 ;  /* 0x0003a01a01007387 */ /* 0x0005e20000100a00 */
[----:B-1----:R-:W-:-:S03]  /*6590*/  IMAD.WIDE R2, R7, 0x4, R242 ;  /* 0x0000000407027825 */ /* 0x002fc600078e02f2 */
[----:B------:R1:W-:Y:S01]  /*65a0*/  LDGSTS.E [R5+0xa200], desc[UR14][R22.64], !P3 ;  /* 0x0a20000016057fae */ /* 0x0003e2000d92184e */
[----:B------:R-:W-:-:S03]  /*65b0*/  VIADD R7, R11, 0xffffffd7 ;  /* 0xffffffd70b077836 */ /* 0x000fc60000000000 */
[----:B------:R3:W-:Y:S01]  /*65c0*/  STL.64 [R1+0x398], R24 ;  /* 0x0003981801007387 */ /* 0x0007e20000100a00 */
[----:B------:R-:W4:Y:S03]  /*65d0*/  LDC R11, c[0x0][0x230] ;  /* 0x00008c00ff0b7b82 */ /* 0x000f260000000800 */
[----:B------:R5:W-:Y:S01]  /*65e0*/  LDGSTS.E [R5+0xa300], desc[UR14][R20.64], !P3 ;  /* 0x0a30000014057fae */ /* 0x000be2000d92184e */
[----:B--2---:R-:W-:-:S03]  /*65f0*/  IMAD.WIDE R26, R6, 0x4, R230 ;  /* 0x00000004061a7825 */ /* 0x004fc600078e02e6 */
[----:B------:R1:W-:Y:S04]  /*6600*/  STL.64 [R1+0x7e8], R22 ;  /* 0x0007e81601007387 */ /* 0x0003e80000100a00 */
[----:B------:R2:W-:Y:S01]  /*6610*/  LDGSTS.E [R5+0xa400], desc[UR14][R18.64], !P3 ;  /* 0x0a40000012057fae */ /* 0x0005e2000d92184e */
[----:B---3--:R-:W-:-:S03]  /*6620*/  IMAD.WIDE R24, R6, 0x4, R244 ;  /* 0x0000000406187825 */ /* 0x008fc600078e02f4 */
[----:B------:R5:W-:Y:S04]  /*6630*/  STL.64 [R1+0x7f0], R20 ;  /* 0x0007f01401007387 */ /* 0x000be80000100a00 */
[----:B------:R3:W-:Y:S01]  /*6640*/  LDGSTS.E [R5+0xa500], desc[UR14][R16.64], !P3 ;  /* 0x0a50000010057fae */ /* 0x0007e2000d92184e */
[----:B-1----:R-:W-:-:S03]  /*6650*/  IMAD.WIDE R22, R6, 0x4, R232 ;  /* 0x0000000406167825 */ /* 0x002fc600078e02e8 */
[----:B------:R2:W-:Y:S04]  /*6660*/  STL.64 [R1+0x7f8], R18 ;  /* 0x0007f81201007387 */ /* 0x0005e80000100a00 */
[----:B------:R1:W-:Y:S01]  /*6670*/  LDGSTS.E [R5+0xa600], desc[UR14][R14.64], !P3 ;  /* 0x0a6000000e057fae */ /* 0x0003e2000d92184e */
[----:B-----5:R-:W-:-:S03]  /*6680*/  IMAD.WIDE R20, R6, 0x4, R234 ;  /* 0x0000000406147825 */ /* 0x020fc600078e02ea */
[----:B------:R3:W-:Y:S04]  /*6690*/  STL.64 [R1+0x800], R16 ;  /* 0x0008001001007387 */ /* 0x0007e80000100a00 */
[----:B------:R5:W-:Y:S01]  /*66a0*/  LDGSTS.E [R5+0xa700], desc[UR14][R2.64], !P3 ;  /* 0x0a70000002057fae */ /* 0x000be2000d92184e */
[----:B--2---:R-:W-:Y:S01]  /*66b0*/  IMAD.WIDE R18, R6, 0x4, R236 ;  /* 0x0000000406127825 */ /* 0x004fe200078e02ec */
[----:B------:R-:W-:Y:S02]  /*66c0*/  ISETP.GE.U32.AND P3, PT, R9, 0x7fffff5c, PT ;  /* 0x7fffff5c0900780c */ /* 0x000fe40003f66070 */
[----:B------:R1:W-:Y:S01]  /*66d0*/  STL.64 [R1+0x808], R14 ;  /* 0x0008080e01007387 */ /* 0x0003e20000100a00 */
[----:B------:R-:W-:Y:S02]  /*66e0*/  VIADD R9, R12, 0xffffffd3 ;  /* 0xffffffd30c097836 */ /* 0x000fe40000000000 */
[----:B------:R-:W2:Y:S01]  /*66f0*/  LDC R12, c[0x0][0x230] ;  /* 0x00008c00ff0c7b82 */ /* 0x000ea20000000800 */
[C---:B---3--:R-:W-:Y:S01]  /*6700*/  IMAD.WIDE R16, R6.reuse, 0x4, R238 ;  /* 0x0000000406107825 */ /* 0x048fe200078e02ee */
[----:B------:R3:W-:Y:S04]  /*6710*/  LDGSTS.E [R5+0xc000], desc[UR14][R26.64], !P4 ;  /* 0x0c0000001a057fae */ /* 0x0007e8000e12184e */
[----:B------:R5:W-:Y:S01]  /*6720*/  STL.64 [R1+0x810], R2 ;  /* 0x0008100201007387 */ /* 0x000be20000100a00 */
[----:B-1----:R-:W-:-:S03]  /*6730*/  IMAD.WIDE R14, R6, 0x4, R240 ;  /* 0x00000004060e7825 */ /* 0x002fc600078e02f0 */
[----:B------:R1:W-:Y:S04]  /*6740*/  LDGSTS.E [R5+0xc100], desc[UR14][R24.64], !P4 ;  /* 0x0c10000018057fae */ /* 0x0003e8000e12184e */
[----:B------:R4:W-:Y:S01]  /*6750*/  LDGSTS.E [R5+0xc200], desc[UR14][R22.64], !P4 ;  /* 0x0c20000016057fae */ /* 0x0009e2000e12184e */
[----:B-----5:R-:W-:-:S03]  /*6760*/  IMAD.WIDE R2, R6, 0x4, R242 ;  /* 0x0000000406027825 */ /* 0x020fc600078e02f2 */
[----:B------:R5:W-:Y:S01]  /*6770*/  LDGSTS.E [R5+0xc300], desc[UR14][R20.64], !P4 ;  /* 0x0c30000014057fae */ /* 0x000be2000e12184e */
[----:B------:R-:W-:-:S03]  /*6780*/  SHF.L.U32 R6, R222, 0x5, RZ ;  /* 0x00000005de067819 */ /* 0x000fc600000006ff */
        /* <DEDUP_REMOVED lines=11> */
[----:B-1----:R-:W-:-:S03]  /*6840*/  IMAD.WIDE R24, R7, 0x4, R244 ;  /* 0x0000000407187825 */ /* 0x002fc600078e02f4 */
[----:B------:R1:W-:Y:S01]  /*6850*/  STL.64 [R1+0x8b8], R18 ;  /* 0x0008b81201007387 */ /* 0x0003e20000100a00 */
[----:B----4-:R-:W-:-:S03]  /*6860*/  IMAD.WIDE R22, R7, 0x4, R232 ;  /* 0x0000000407167825 */ /* 0x010fc600078e02e8 */
[----:B------:R2:W-:Y:S01]  /*6870*/  STL.64 [R1+0x8c0], R16 ;  /* 0x0008c01001007387 */ /* 0x0005e20000100a00 */
[----:B-----5:R-:W-:-:S03]  /*6880*/  IMAD.WIDE R20, R7, 0x4, R234 ;  /* 0x0000000407147825 */ /* 0x020fc600078e02ea */
[----:B------:R3:W-:Y:S01]  /*6890*/  STL.64 [R1+0x8c8], R14 ;  /* 0x0008c80e01007387 */ /* 0x0007e20000100a00 */
[----:B-1----:R-:W-:-:S03]  /*68a0*/  IMAD.WIDE R18, R7, 0x4, R236 ;  /* 0x0000000407127825 */ /* 0x002fc600078e02ec */
[----:B------:R1:W-:Y:S01]  /*68b0*/  LDGSTS.E [R5+0xe000], desc[UR14][R26.64], !P5 ;  /* 0x0e0000001a057fae */ /* 0x0003e2000e92184e */
[----:B--2---:R-:W-:-:S03]  /*68c0*/  IMAD.WIDE R16, R7, 0x4, R238 ;  /* 0x0000000407107825 */ /* 0x004fc600078e02ee */
[----:B------:R2:W-:Y:S01]  /*68d0*/  STL.64 [R1+0x8d0], R2 ;  /* 0x0008d00201007387 */ /* 0x0005e20000100a00 */
[----:B---3--:R-:W-:-:S03]  /*68e0*/  IMAD.WIDE R14, R7, 0x4, R240 ;  /* 0x00000004070e7825 */ /* 0x008fc600078e02f0 */
[----:B------:R3:W-:Y:S04]  /*68f0*/  LDGSTS.E [R5+0xe100], desc[UR14][R24.64], !P5 ;  /* 0x0e10000018057fae */ /* 0x0007e8000e92184e */
[----:B------:R1:W-:Y:S01]  /*6900*/  STL.64 [R1+0x340], R26 ;  /* 0x0003401a01007387 */ /* 0x0003e20000100a00 */
[----:B--2---:R-:W-:-:S03]  /*6910*/  IMAD.WIDE R2, R7, 0x4, R242 ;  /* 0x0000000407027825 */ /* 0x004fc600078e02f2 */
[----:B------:R2:W-:Y:S01]  /*6920*/  LDGSTS.E [R5+0xe200], desc[UR14][R22.64], !P5 ;  /* 0x0e20000016057fae */ /* 0x0005e2000e92184e */
[----:B------:R-:W-:-:S03]  /*6930*/  VIADD R7, R10, 0xffffffcf ;  /* 0xffffffcf0a077836 */ /* 0x000fc60000000000 */
[----:B------:R3:W-:Y:S01]  /*6940*/  STL.64 [R1+0x338], R24 ;  /* 0x0003381801007387 */ /* 0x0007e20000100a00 */
[----:B------:R-:W4:Y:S03]  /*6950*/  LDC R10, c[0x0][0x230] ;  /* 0x00008c00ff0a7b82 */ /* 0x000f260000000800 */
        /* <DEDUP_REMOVED lines=13> */
[C---:B-1----:R-:W-:Y:S01]  /*6a30*/  IMAD.WIDE R18, R6.reuse, 0x4, R236 ;  /* 0x0000000406127825 */ /* 0x042fe200078e02ec */
[----:B------:R-:W-:Y:S02]  /*6a40*/  ISETP.GE.U32.AND P5, PT, R9, 0x7fffff54, PT ;  /* 0x7fffff540900780c */ /* 0x000fe40003fa6070 */
[----:B------:R2:W-:Y:S01]  /*6a50*/  STL.64 [R1+0xe50], R14 ;  /* 0x000e500e01007387 */ /* 0x0005e20000100a00 */
[----:B------:R-:W-:Y:S02]  /*6a60*/  IADD3 R9, R11, -0x35, RZ ;  /* 0xffffffcb0b097810 */ /* 0x000fe40007ffe0ff */
        /* <DEDUP_REMOVED lines=28> */
[----:B---3--:R-:W-:-:S03]  /*6c30*/  IMAD.WIDE R18, R7, 0x4, R236 ;  /* 0x0000000407127825 */ /* 0x008fc600078e02ec */
[----:B------:R3:W-:Y:S01]  /*6c40*/  STL.64 [R1+0x2e0], R26 ;  /* 0x0002e01a01007387 */ /* 0x0007e20000100a00 */
[----:B-1----:R-:W-:-:S03]  /*6c50*/  IMAD.WIDE R16, R7, 0x4, R238 ;  /* 0x0000000407107825 */ /* 0x002fc600078e02ee */
[----:B------:R3:W-:Y:S01]  /*6c60*/  LDGSTS.E [R5+0x12000], desc[UR14][R26.64], !P3 ;  /* 0x120000001a057fae */ /* 0x0007e2000d92184e */
[----:B--2---:R-:W-:-:S03]  /*6c70*/  IMAD.WIDE R14, R7, 0x4, R240 ;  /* 0x00000004070e7825 */ /* 0x004fc600078e02f0 */
[----:B------:R1:W-:Y:S01]  /*6c80*/  STL.64 [R1+0x2d8], R24 ;  /* 0x0002d81801007387 */ /* 0x0003e20000100a00 */
[----:B----4-:R-:W-:-:S03]  /*6c90*/  IMAD.WIDE R2, R7, 0x4, R242 ;  /* 0x0000000407027825 */ /* 0x010fc600078e02f2 */
[----:B------:R1:W-:Y:S01]  /*6ca0*/  LDGSTS.E [R5+0x12100], desc[UR14][R24.64], !P3 ;  /* 0x1210000018057fae */ /* 0x0003e2000d92184e */
[----:B------:R-:W-:Y:S02]  /*6cb0*/  VIADD R7, R12, 0xffffffc7 ;  /* 0xffffffc70c077836 */ /* 0x000fe40000000000 */
[----:B------:R-:W2:Y:S01]  /*6cc0*/  LDC R12, c[0x0][0x230] ;  /* 0x00008c00ff0c7b82 */ /* 0x000ea20000000800 */
[----:B------:R4:W-:Y:S01]  /*6cd0*/  STL.64 [R1+0x1700], R22 ;  /* 0x0017001601007387 */ /* 0x0009e20000100a00 */
[----:B---3--:R-:W-:-:S03]  /*6ce0*/  IMAD.WIDE R26, R6, 0x4, R230 ;  /* 0x00000004061a7825 */ /* 0x008fc600078e02e6 */
[----:B------:R4:W-:Y:S04]  /*6cf0*/  LDGSTS.E [R5+0x12200], desc[UR14][R22.64], !P3 ;  /* 0x1220000016057fae */ /* 0x0009e8000d92184e */
[----:B------:R3:W-:Y:S01]  /*6d00*/  STL.64 [R1+0x1718], R20 ;  /* 0x0017181401007387 */ /* 0x0007e20000100a00 */
[----:B-1----:R-:W-:-:S03]  /*6d10*/  IMAD.WIDE R24, R6, 0x4, R244 ;  /* 0x0000000406187825 */ /* 0x002fc600078e02f4 */
[----:B------:R3:W-:Y:S04]  /*6d20*/  LDGSTS.E [R5+0x12300], desc[UR14][R20.64], !P3 ;  /* 0x1230000014057fae */ /* 0x0007e8000d92184e */
[----:B------:R1:W-:Y:S01]  /*6d30*/  STL.64 [R1+0x1720], R18 ;  /* 0x0017201201007387 */ /* 0x0003e20000100a00 */
[----:B----4-:R-:W-:-:S03]  /*6d40*/  IMAD.WIDE R22, R6, 0x4, R232 ;  /* 0x0000000406167825 */ /* 0x010fc600078e02e8 */
[----:B------:R1:W-:Y:S04]  /*6d50*/  LDGSTS.E [R5+0x12400], desc[UR14][R18.64], !P3 ;  /* 0x1240000012057fae */ /* 0x0003e8000d92184e */
        /* <DEDUP_REMOVED lines=8> */
[----:B------:R1:W-:Y:S01]  /*6de0*/  LDGSTS.E [R5+0x12700], desc[UR14][R2.64], !P3 ;  /* 0x1270000002057fae */ /* 0x0003e2000d92184e */
[----:B------:R-:W-:Y:S01]  /*6df0*/  ISETP.GE.U32.AND P3, PT, R9, 0x7fffff4c, PT ;  /* 0x7fffff4c0900780c */ /* 0x000fe20003f66070 */
[----:B------:R-:W-:Y:S02]  /*6e00*/  VIADD R9, R10, 0xffffffc3 ;  /* 0xffffffc30a097836 */ /* 0x000fe40000000000 */
[C---:B---3--:R-:W-:Y:S01]  /*6e10*/  IMAD.WIDE R14, R6.reuse, 0x4, R240 ;  /* 0x00000004060e7825 */ /* 0x048fe200078e02f0 */
[----:B------:R3:W-:Y:S01]  /*6e20*/  LDGSTS.E [R5+0x14000], desc[UR14][R26.64], !P4 ;  /* 0x140000001a057fae */ /* 0x0007e2000e12184e */
[----:B------:R-:W4:Y:S03]  /*6e30*/  LDC R10, c[0x0][0x230] ;  /* 0x00008c00ff0a7b82 */ /* 0x000f260000000800 */
[----:B------:R5:W-:Y:S01]  /*6e40*/  LDGSTS.E [R5+0x14100], desc[UR14][R24.64], !P4 ;  /* 0x1410000018057fae */ /* 0x000be2000e12184e */
[----:B-1----:R-:W-:-:S03]  /*6e50*/  IMAD.WIDE R2, R6, 0x4, R242 ;  /* 0x0000000406027825 */ /* 0x002fc600078e02f2 */
[----:B------:R1:W-:Y:S01]  /*6e60*/  LDGSTS.E [R5+0x14200], desc[UR14][R22.64], !P4 ;  /* 0x1420000016057fae */ /* 0x0003e2000e12184e */
[----:B------:R-:W-:-:S03]  /*6e70*/  IMAD R6, R222, 0x2c, RZ ;  /* 0x0000002cde067824 */ /* 0x000fc600078e02ff */
[----:B------:R2:W-:Y:S04]  /*6e80*/  LDGSTS.E [R5+0x14300], desc[UR14][R20.64], !P4 ;  /* 0x1430000014057fae */ /* 0x0005e8000e12184e */
[----:B------:R3:W-:Y:S04]  /*6e90*/  STL.64 [R1+0x2b0], R26 ;  /* 0x0002b01a01007387 */ /* 0x0007e80000100a00 */
[----:B------:R2:W-:Y:S04]  /*6ea0*/  LDGSTS.E [R5+0x14400], desc[UR14][R18.64], !P4 ;  /* 0x1440000012057fae */ /* 0x0005e8000e12184e */
[----:B------:R5:W-:Y:S04]  /*6eb0*/  STL.64 [R1+0x2a8], R24 ;  /* 0x0002a81801007387 */ /* 0x000be80000100a00 */
[----:B------:R4:W-:Y:S01]  /*6ec0*/  LDGSTS.E [R5+0x14500], desc[UR14][R16.64], !P4 ;  /* 0x1450000010057fae */ /* 0x0009e2000e12184e */
[----:B---3--:R-:W-:-:S03]  /*6ed0*/  IMAD.WIDE R26, R6, 0x4, R230 ;  /* 0x00000004061a7825 */ /* 0x008fc600078e02e6 */
        /* <DEDUP_REMOVED lines=8> */
[----:B------:R-:W-:Y:S02]  /*6f60*/  IMAD R7, R222, 0x30, RZ ;  /* 0x00000030de077824 */ /* 0x000fe400078e02ff */
[C---:B--2---:R-:W-:Y:S01]  /*6f70*/  IMAD.WIDE R20, R6.reuse, 0x4, R234 ;  /* 0x0000000406147825 */ /* 0x044fe200078e02ea */
[----:B------:R4:W-:Y:S04]  /*6f80*/  STL.64 [R1+0x1a60], R16 ;  /* 0x001a601001007387 */ /* 0x0009e80000100a00 */
[----:B------:R3:W-:Y:S01]  /*6f90*/  STL.64 [R1+0x1a68], R14 ;  /* 0x001a680e01007387 */ /* 0x0007e20000100a00 */
[----:B-1----:R-:W-:-:S03]  /*6fa0*/  IMAD.WIDE R18, R6, 0x4, R236 ;  /* 0x0000000406127825 */ /* 0x002fc600078e02ec */
[----:B------:R1:W-:Y:S01]  /*6fb0*/  LDGSTS.E [R5+0x16000], desc[UR14][R26.64], !P5 ;  /* 0x160000001a057fae */ /* 0x0003e2000e92184e */
[----:B----4-:R-:W-:-:S03]  /*6fc0*/  IMAD.WIDE R16, R6, 0x4, R238 ;  /* 0x0000000406107825 */ /* 0x010fc600078e02ee */
[----:B------:R5:W-:Y:S01]  /*6fd0*/  STL.64 [R1+0x1a80], R2 ;  /* 0x001a800201007387 */ /* 0x000be20000100a00 */
[----:B---3--:R-:W-:-:S03]  /*6fe0*/  IMAD.WIDE R14, R6, 0x4, R240 ;  /* 0x00000004060e7825 */ /* 0x008fc600078e02f0 */
[----:B------:R2:W-:Y:S04]  /*6ff0*/  LDGSTS.E [R5+0x16100], desc[UR14][R24.64], !P5 ;  /* 0x1610000018057fae */ /* 0x0005e8000e92184e */
[----:B------:R1:W-:Y:S01]  /*7000*/  STL.64 [R1+0x280], R26 ;  /* 0x0002801a01007387 */ /* 0x0003e20000100a00 */
[----:B-----5:R-:W-:-:S03]  /*7010*/  IMAD.WIDE R2, R6, 0x4, R242 ;  /* 0x0000000406027825 */ /* 0x020fc600078e02f2 */
[----:B------:R3:W-:Y:S01]  /*7020*/  LDGSTS.E [R5+0x16200], desc[UR14][R22.64], !P5 ;  /* 0x1620000016057fae */ /* 0x0007e2000e92184e */
[----:B------:R-:W-:Y:S02]  /*7030*/  IADD3 R6, R11, -0x41, RZ ;  /* 0xffffffbf0b067810 */ /* 0x000fe40007ffe0ff */
[----:B------:R-:W4:Y:S01]  /*7040*/  LDC R11, c[0x0][0x230] ;  /* 0x00008c00ff0b7b82 */ /* 0x000f220000000800 */
[----:B------:R2:W-:Y:S01]  /*7050*/  STL.64 [R1+0x278], R24 ;  /* 0x0002781801007387 */ /* 0x0005e20000100a00 */
[----:B-1----:R-:W-:-:S03]  /*7060*/  IMAD.WIDE R26, R7, 0x4, R230 ;  /* 0x00000004071a7825 */ /* 0x002fc600078e02e6 */
[----:B------:R1:W-:Y:S04]  /*7070*/  LDGSTS.E [R5+0x16300], desc[UR14][R20.64], !P5 ;  /* 0x1630000014057fae */ /* 0x0003e8000e92184e */
[----:B------:R3:W-:Y:S04]  /*7080*/  STL.64 [R1+0x1d40], R22 ;  /* 0x001d401601007387 */ /* 0x0007e80000100a00 */
        /* <DEDUP_REMOVED lines=10> */
[----:B-----5:R-:W-:Y:S01]  /*7130*/  IMAD.WIDE R18, R7, 0x4, R236 ;  /* 0x0000000407127825 */ /* 0x020fe200078e02ec */
[----:B------:R-:W-:Y:S02]  /*7140*/  ISETP.GE.U32.AND P5, PT, R9, 0x7fffff44, PT ;  /* 0x7fffff440900780c */ /* 0x000fe40003fa6070 */
[----:B------:R3:W-:Y:S01]  /*7150*/  STL.64 [R1+0x1d20], R14 ;  /* 0x001d200e01007387 */ /* 0x0007e20000100a00 */
[----:B------:R-:W-:Y:S02]  /*7160*/  VIADD R9, R12, 0xffffffbb ;  /* 0xffffffbb0c097836 */ /* 0x000fe40000000000 */
[C---:B--2---:R-:W-:Y:S01]  /*7170*/  IMAD.WIDE R16, R7.reuse, 0x4, R238 ;  /* 0x0000000407107825 */ /* 0x044fe200078e02ee */
[----:B------:R2:W-:Y:S04]  /*7180*/  LDGSTS.E [R5+0x18000], desc[UR14][R26.64], !P1 ;  /* 0x180000001a057fae */ /* 0x0005e8000c92184e */
[----:B------:R1:W-:Y:S01]  /*7190*/  STL.64 [R1+0x1d18], R2 ;  /* 0x001d180201007387 */ /* 0x0003e20000100a00 */
[----:B---3--:R-:W-:-:S03]  /*71a0*/  IMAD.WIDE R14, R7, 0x4, R240 ;  /* 0x00000004070e7825 */ /* 0x008fc600078e02f0 */
[----:B------:R3:W-:Y:S04]  /*71b0*/  LDGSTS.E [R5+0x18100], desc[UR14][R24.64], !P1 ;  /* 0x1810000018057fae */ /* 0x0007e8000c92184e */
[----:B------:R5:W-:Y:S01]  /*71c0*/  LDGSTS.E [R5+0x18200], desc[UR14][R22.64], !P1 ;  /* 0x1820000016057fae */ /* 0x000be2000c92184e */
[----:B-1----:R-:W-:-:S03]  /*71d0*/  IMAD.WIDE R2, R7, 0x4, R242 ;  /* 0x0000000407027825 */ /* 0x002fc600078e02f2 */
[----:B------:R1:W-:Y:S01]  /*71e0*/  LDGSTS.E [R5+0x18300], desc[UR14][R20.64], !P1 ;  /* 0x1830000014057fae */ /* 0x0003e2000c92184e */
[----:B------:R-:W-:-:S03]  /*71f0*/  IMAD R7, R222, 0x38, RZ ;  /* 0x00000038de077824 */ /* 0x000fc600078e02ff */
[----:B------:R4:W-:Y:S01]  /*7200*/  LDGSTS.E [R5+0x18400], desc[UR14][R18.64], !P1 ;  /* 0x1840000012057fae */ /* 0x0009e2000c92184e */
[----:B------:R-:W-:-:S03]  /*7210*/  IMAD.WIDE R12, R7, 0x4, R240 ;  /* 0x00000004070c7825 */ /* 0x000fc600078e02f0 */
        /* <DEDUP_REMOVED lines=8> */
[----:B--2---:R-:W-:-:S03]  /*72a0*/  IMAD.WIDE R26, R6, 0x4, R230 ;  /* 0x00000004061a7825 */ /* 0x004fc600078e02e6 */
[----:B------:R1:W-:Y:S01]  /*72b0*/  STL.64 [R1+0x1ca8], R20 ;  /* 0x001ca81401007387 */ /* 0x0003e20000100a00 */
[----:B---3--:R-:W-:-:S03]  /*72c0*/  IMAD.WIDE R24, R6, 0x4, R244 ;  /* 0x0000000406187825 */ /* 0x008fc600078e02f4 */
[----:B------:R4:W-:Y:S01]  /*72d0*/  STL.64 [R1+0x1ca0], R18 ;  /* 0x001ca01201007387 */ /* 0x0009e20000100a00 */
[----:B-----5:R-:W-:-:S03]  /*72e0*/  IMAD.WIDE R22, R6, 0x4, R232 ;  /* 0x0000000406167825 */ /* 0x020fc600078e02e8 */
[----:B------:R2:W-:Y:S01]  /*72f0*/  STL.64 [R1+0x1c98], R16 ;  /* 0x001c981001007387 */ /* 0x0005e20000100a00 */
[----:B-1----:R-:W-:-:S03]  /*7300*/  IMAD.WIDE R20, R6, 0x4, R234 ;  /* 0x0000000406147825 */ /* 0x002fc600078e02ea */
[----:B------:R1:W-:Y:S01]  /*7310*/  STL.64 [R1+0x1c88], R14 ;  /* 0x001c880e01007387 */ /* 0x0003e20000100a00 */
[----:B----4-:R-:W-:-:S03]  /*7320*/  IMAD.WIDE R18, R6, 0x4, R236 ;  /* 0x0000000406127825 */ /* 0x010fc600078e02ec */
[----:B------:R3:W-:Y:S01]  /*7330*/  STL.64 [R1+0x1c80], R2 ;  /* 0x001c800201007387 */ /* 0x0007e20000100a00 */
[----:B--2---:R-:W-:-:S03]  /*7340*/  IMAD.WIDE R16, R6, 0x4, R238 ;  /* 0x0000000406107825 */ /* 0x004fc600078e02ee */
[----:B------:R-:W-:Y:S04]  /*7350*/  LDGSTS.E [R5+0x1a000], desc[UR14][R26.64], !P3 ;  /* 0x1a0000001a057fae */ /* 0x000fe8000d92184e */
[----:B------:R-:W-:Y:S01]  /*7360*/  STL.64 [R1+0x120], R26 ;  /* 0x0001201a01007387 */ /* 0x000fe20000100a00 */
[----:B-1----:R-:W-:-:S03]  /*7370*/  IMAD.WIDE R14, R6, 0x4, R240 ;  /* 0x00000004060e7825 */ /* 0x002fc600078e02f0 */
[----:B------:R1:W-:Y:S01]  /*7380*/  LDGSTS.E [R5+0x1a100], desc[UR14][R24.64], !P3 ;  /* 0x1a10000018057fae */ /* 0x0003e2000d92184e */
[----:B---3--:R-:W-:-:S03]  /*7390*/  IMAD.WIDE R2, R6, 0x4, R242 ;  /* 0x0000000406027825 */ /* 0x008fc600078e02f2 */
[----:B------:R1:W-:Y:S01]  /*73a0*/  STL.64 [R1+0x118], R24 ;  /* 0x0001181801007387 */ /* 0x0003e20000100a00 */
[----:B------:R-:W-:Y:S02]  /*73b0*/  VIADD R6, R10, 0xffffffb7 ;  /* 0xffffffb70a067836 */ /* 0x000fe40000000000 */
[----:B------:R-:W2:Y:S01]  /*73c0*/  LDC R10, c[0x0][0x230] ;  /* 0x00008c00ff0a7b82 */ /* 0x000ea20000000800 */
[----:B------:R3:W-:Y:S04]  /*73d0*/  LDGSTS.E [R5+0x1a200], desc[UR14][R22.64], !P3 ;  /* 0x1a20000016057fae */ /* 0x0007e8000d92184e */
        /* <DEDUP_REMOVED lines=8> */
[----:B----4-:R-:W-:-:S03]  /*7460*/  IMAD.WIDE R20, R7, 0x4, R232 ;  /* 0x0000000407147825 */ /* 0x010fc600078e02e8 */
[----:B------:R3:W-:Y:S04]  /*7470*/  STL.64 [R1+0x1bc8], R16 ;  /* 0x001bc81001007387 */ /* 0x0007e80000100a00 */
[----:B------:R4:W-:Y:S01]  /*7480*/  LDGSTS.E [R5+0x1a600], desc[UR14][R14.64], !P3 ;  /* 0x1a6000000e057fae */ /* 0x0009e2000d92184e */
[----:B-1----:R-:W-:-:S03]  /*7490*/  IMAD.WIDE R18, R7, 0x4, R234 ;  /* 0x0000000407127825 */ /* 0x002fc600078e02ea */
[----:B------:R4:W-:Y:S04]  /*74a0*/  STL.64 [R1+0x1bc0], R14 ;  /* 0x001bc00e01007387 */ /* 0x0009e80000100a00 */
[----:B------:R1:W-:Y:S01]  /*74b0*/  LDGSTS.E [R5+0x1a700], desc[UR14][R2.64], !P3 ;  /* 0x1a70000002057fae */ /* 0x0003e2000d92184e */
[----:B---3--:R-:W-:Y:S01]  /*74c0*/  IMAD.WIDE R16, R7, 0x4, R236 ;  /* 0x0000000407107825 */ /* 0x008fe200078e02ec */
[----:B------:R-:W-:Y:S02]  /*74d0*/  ISETP.GE.U32.AND P3, PT, R9, 0x7fffff3c, PT ;  /* 0x7fffff3c0900780c */ /* 0x000fe40003f66070 */
[----:B------:R3:W-:Y:S01]  /*74e0*/  LDGSTS.E [R5+0x1c000], desc[UR14][R24.64], !P4 ;  /* 0x1c00000018057fae */ /* 0x0007e2000e12184e */
[----:B------:R-:W-:Y:S02]  /*74f0*/  VIADD R9, R11, 0xffffffb3 ;  /* 0xffffffb30b097836 */ /* 0x000fe40000000000 */
[----:B------:R-:W5:Y:S01]  /*7500*/  LDC R11, c[0x0][0x230] ;  /* 0x00008c00ff0b7b82 */ /* 0x000f620000000800 */
[C---:B----4-:R-:W-:Y:S01]  /*7510*/  IMAD.WIDE R14, R7.reuse, 0x4, R238 ;  /* 0x00000004070e7825 */ /* 0x050fe200078e02ee */
[----:B------:R1:W-:Y:S04]  /*7520*/  STL.64 [R1+0x1bb8], R2 ;  /* 0x001bb80201007387 */ /* 0x0003e80000100a00 */
[----:B------:R4:W-:Y:S04]  /*7530*/  LDGSTS.E [R5+0x1c100], desc[UR14][R22.64], !P4 ;  /* 0x1c10000016057fae */ /* 0x0009e8000e12184e */
[----:B------:R2:W-:Y:S01]  /*7540*/  LDGSTS.E [R5+0x1c200], desc[UR14][R20.64], !P4 ;  /* 0x1c20000014057fae */ /* 0x0005e2000e12184e */
[----:B-1----:R-:W-:-:S03]  /*7550*/  IMAD.WIDE R2, R7, 0x4, R242 ;  /* 0x0000000407027825 */ /* 0x002fc600078e02f2 */
        /* <DEDUP_REMOVED lines=8> */
[----:B------:R3:W-:Y:S02]  /*75e0*/  STL.64 [R1+0xe0], R24 ;  /* 0x0000e01801007387 */ /* 0x0007e40000100a00 */
[C---:B------:R-:W-:Y:S02]  /*75f0*/  IMAD.WIDE R26, R6.reuse, 0x4, R230 ;  /* 0x00000004061a7825 */ /* 0x040fe400078e02e6 */
[----:B------:R4:W-:Y:S04]  /*7600*/  STL.64 [R1+0xd8], R22 ;  /* 0x0000d81601007387 */ /* 0x0009e80000100a00 */
[----:B------:R2:W-:Y:S04]  /*7610*/  STL.64 [R1+0x1b10], R20 ;  /* 0x001b101401007387 */ /* 0x0005e80000100a00 */
[----:B------:R1:W-:Y:S01]  /*7620*/  STL.64 [R1+0x1b08], R18 ;  /* 0x001b081201007387 */ /* 0x0003e20000100a00 */
[----:B---3--:R-:W-:-:S03]  /*7630*/  IMAD.WIDE R24, R6, 0x4, R244 ;  /* 0x0000000406187825 */ /* 0x008fc600078e02f4 */
[----:B------:R3:W-:Y:S01]  /*7640*/  STL.64 [R1+0x1b00], R16 ;  /* 0x001b001001007387 */ /* 0x0007e20000100a00 */
[----:B----4-:R-:W-:-:S03]  /*7650*/  IMAD.WIDE R22, R6, 0x4, R232 ;  /* 0x0000000406167825 */ /* 0x010fc600078e02e8 */
[----:B------:R4:W-:Y:S01]  /*7660*/  STL.64 [R1+0x1af8], R14 ;  /* 0x001af80e01007387 */ /* 0x0009e20000100a00 */
[----:B--2---:R-:W-:-:S03]  /*7670*/  IMAD.WIDE R20, R6, 0x4, R234 ;  /* 0x0000000406147825 */ /* 0x004fc600078e02ea */
[----:B------:R5:W-:Y:S01]  /*7680*/  STL.64 [R1+0x1af0], R12 ;  /* 0x001af00c01007387 */ /* 0x000be20000100a00 */
[----:B-1----:R-:W-:-:S03]  /*7690*/  IMAD.WIDE R18, R6, 0x4, R236 ;  /* 0x0000000406127825 */ /* 0x002fc600078e02ec */
[----:B------:R1:W-:Y:S01]  /*76a0*/  STL.64 [R1+0x1ae8], R2 ;  /* 0x001ae80201007387 */ /* 0x0003e20000100a00 */
[----:B---3--:R-:W-:-:S03]  /*76b0*/  IMAD.WIDE R16, R6, 0x4, R238 ;  /* 0x0000000406107825 */ /* 0x008fc600078e02ee */
[----:B------:R2:W-:Y:S01]  /*76c0*/  STL.64 [R1+0xa0], R26 ;  /* 0x0000a01a01007387 */ /* 0x0005e20000100a00 */
[C---:B----4-:R-:W-:Y:S01]  /*76d0*/  IMAD.WIDE R14, R6.reuse, 0x4, R240 ;  /* 0x00000004060e7825 */ /* 0x050fe200078e02f0 */
[----:B-----5:R-:W3:Y:S02]  /*76e0*/  LDC R12, c[0x0][0x230] ;  /* 0x00008c00ff0c7b82 */ /* 0x020ee40000000800 */
[----:B------:R2:W-:Y:S01]  /*76f0*/  LDGSTS.E [R5+0x1e000], desc[UR14][R26.64], !P5 ;  /* 0x1e0000001a057fae */ /* 0x0005e2000e92184e */
[----:B-1----:R-:W-:-:S03]  /*7700*/  IMAD.WIDE R2, R6, 0x4, R242 ;  /* 0x0000000406027825 */ /* 0x002fc600078e02f2 */
[----:B------:R1:W-:Y:S01]  /*7710*/  STL.64 [R1+0x98], R24 ;  /* 0x0000981801007387 */ /* 0x0003e20000100a00 */
[----:B------:R-:W-:-:S03]  /*7720*/  IMAD R6, R222, 0x44, RZ ;  /* 0x00000044de067824 */ /* 0x000fc600078e02ff */
[----:B------:R1:W-:Y:S01]  /*7730*/  LDGSTS.E [R5+0x1e100], desc[UR14][R24.64], !P5 ;  /* 0x1e10000018057fae */ /* 0x0003e2000e92184e */
[----:B------:R-:W-:-:S03]  /*7740*/  IMAD.WIDE R28, R6, 0x4, R230 ;  /* 0x00000004061c7825 */ /* 0x000fc600078e02e6 */
[----:B------:R4:W-:Y:S01]  /*7750*/  STL.64 [R1+0x1a08], R22 ;  /* 0x001a081601007387 */ /* 0x0009e20000100a00 */
[----:B--2---:R-:W-:-:S03]  /*7760*/  IMAD.WIDE R26, R7, 0x4, R230 ;  /* 0x00000004071a7825 */ /* 0x004fc600078e02e6 */
        /* <DEDUP_REMOVED lines=18> */
[----:B------:R4:W-:Y:S01]  /*7890*/  STL.64 [R1+0x60], R26 ;  /* 0x0000601a01007387 */ /* 0x0009e20000100a00 */
[----:B--2---:R-:W-:-:S03]  /*78a0*/  IMAD.WIDE R14, R7, 0x4, R240 ;  /* 0x00000004070e7825 */ /* 0x004fc600078e02f0 */
[----:B------:R4:W-:Y:S04]  /*78b0*/  LDGSTS.E [R5+0x20000], desc[UR14][R26.64], !P1 ;  /* 0x200000001a057fae */ /* 0x0009e8000c92184e */
[----:B------:R2:W-:Y:S01]  /*78c0*/  STL.64 [R1+0x58], R24 ;  /* 0x0000581801007387 */ /* 0x0005e20000100a00 */
[----:B-1----:R-:W-:Y:S01]  /*78d0*/  IMAD.WIDE R2, R7, 0x4, R242 ;  /* 0x0000000407027825 */ /* 0x002fe200078e02f2 */
[----:B---3--:R-:W-:Y:S02]  /*78e0*/  IADD3 R7, R12, -0x55, RZ ;  /* 0xffffffab0c077810 */ /* 0x008fe40007ffe0ff */
        /* <DEDUP_REMOVED lines=11> */
[----:B---3--:R-:W-:-:S03]  /*79a0*/  IMAD.WIDE R20, R6, 0x4, R236 ;  /* 0x0000000406147825 */ /* 0x008fc600078e02ec */
[----:B------:R1:W-:Y:S04]  /*79b0*/  LDGSTS.E [R5+0x20500], desc[UR14][R16.64], !P1 ;  /* 0x2050000010057fae */ /* 0x0003e8000c92184e */
[----:B------:R3:W-:Y:S01]  /*79c0*/  STL.64 [R1+0x1958], R14 ;  /* 0x0019580e01007387 */ /* 0x0007e20000100a00 */
[----:B--2---:R-:W-:-:S03]  /*79d0*/  IMAD.WIDE R18, R6, 0x4, R238 ;  /* 0x0000000406127825 */ /* 0x004fc600078e02ee */
[----:B------:R3:W-:Y:S04]  /*79e0*/  LDGSTS.E [R5+0x20600], desc[UR14][R14.64], !P1 ;  /* 0x206000000e057fae */ /* 0x0007e8000c92184e */
[----:B------:R2:W-:Y:S01]  /*79f0*/  STL.64 [R1+0x1950], R2 ;  /* 0x0019500201007387 */ /* 0x0005e20000100a00 */
[----:B-1----:R-:W-:-:S03]  /*7a00*/  IMAD.WIDE R16, R6, 0x4, R240 ;  /* 0x0000000406107825 */ /* 0x002fc600078e02f0 */
[----:B------:R2:W-:Y:S01]  /*7a10*/  LDGSTS.E [R5+0x20700], desc[UR14][R2.64], !P1 ;  /* 0x2070000002057fae */ /* 0x0005e2000c92184e */
[----:B------:R-:W-:Y:S01]  /*7a20*/  ISETP.GE.U32.AND P1, PT, R9, 0x7fffff30, PT ;  /* 0x7fffff300900780c */ /* 0x000fe20003f26070 */
[----:B------:R-:W-:Y:S01]  /*7a30*/  VIADD R9, R11, 0xffffffa7 ;  /* 0xffffffa70b097836 */ /* 0x000fe20000000000 */
[----:B---3--:R-:W1:Y:S01]  /*7a40*/  LDC R14, c[0x0][0x230] ;  /* 0x00008c00ff0e7b82 */ /* 0x008e620000000800 */
[----:B------:R-:W-:Y:S04]  /*7a50*/  LDGSTS.E [R5+0x22000], desc[UR14][R28.64], !P3 ;  /* 0x220000001c057fae */ /* 0x000fe8000d92184e */
[----:B------:R-:W-:Y:S01]  /*7a60*/  LDGSTS.E [R5+0x22100], desc[UR14][R26.64], !P3 ;  /* 0x221000001a057fae */ /* 0x000fe2000d92184e */
[----:B--2---:R-:W-:-:S03]  /*7a70*/  IMAD.WIDE R2, R6, 0x4, R242 ;  /* 0x0000000406027825 */ /* 0x004fc600078e02f2 */
[----:B------:R-:W-:Y:S01]  /*7a80*/  STL.64 [R1+0x20], R28 ;  /* 0x0000201c01007387 */ /* 0x000fe20000100a00 */
[----:B------:R-:W2:Y:S01]  /*7a90*/  LDC R15, c[0x0][0x230] ;  /* 0x00008c00ff0f7b82 */ /* 0x000ea20000000800 */
[----:B------:R-:W-:Y:S02]  /*7aa0*/  IMAD R6, R222, 0x48, RZ ;  /* 0x00000048de067824 */ /* 0x000fe400078e02ff */
[----:B------:R3:W-:Y:S02]  /*7ab0*/  LDGSTS.E [R5+0x22200], desc[UR14][R24.64], !P3 ;  /* 0x2220000018057fae */ /* 0x0007e4000d92184e */
[C---:B------:R-:W-:Y:S02]  /*7ac0*/  IMAD.WIDE R10, R6.reuse, 0x4, R230 ;  /* 0x00000004060a7825 */ /* 0x040fe400078e02e6 */
[----:B------:R-:W-:Y:S02]  /*7ad0*/  STL.64 [R1+0x18], R26 ;  /* 0x0000181a01007387 */ /* 0x000fe40000100a00 */
[----:B------:R-:W-:-:S02]  /*7ae0*/  IMAD.WIDE R12, R6, 0x4, R244 ;  /* 0x00000004060c7825 */ /* 0x000fc400078e02f4 */
        /* <DEDUP_REMOVED lines=11> */
[----:B-----5:R-:W-:Y:S01]  /*7ba0*/  IMAD.WIDE R20, R6, 0x4, R236 ;  /* 0x0000000406147825 */ /* 0x020fe200078e02ec */
[----:B------:R-:W-:Y:S02]  /*7bb0*/  ISETP.GE.U32.AND P3, PT, R7, 0x7fffff2c, PT ;  /* 0x7fffff2c0700780c */ /* 0x000fe40003f66070 */
[----:B------:R3:W-:Y:S01]  /*7bc0*/  STL.64 [R1+0x1888], R16 ;  /* 0x0018881001007387 */ /* 0x0007e20000100a00 */
[----:B------:R-:W-:Y:S02]  /*7bd0*/  IMAD R7, R222, 0x4c, RZ ;  /* 0x0000004cde077824 */ /* 0x000fe400078e02ff */
[C---:B-1----:R-:W-:Y:S01]  /*7be0*/  IMAD.WIDE R18, R6.reuse, 0x4, R238 ;  /* 0x0000000406127825 */ /* 0x042fe200078e02ee */
[----:B------:R4:W-:Y:S03]  /*7bf0*/  STL.64 [R1+0x1880], R2 ;  /* 0x0018800201007387 */ /* 0x0009e60000100a00 */
[C---:B------:R-:W-:Y:S01]  /*7c00*/  IMAD.WIDE R26, R7.reuse, 0x4, R230 ;  /* 0x00000004071a7825 */ /* 0x040fe200078e02e6 */
[----:B------:R1:W-:Y:S03]  /*7c10*/  STL.64 [R1+0x17d8], R24 ;  /* 0x0017d81801007387 */ /* 0x0003e60000100a00 */
[C---:B---3--:R-:W-:Y:S01]  /*7c20*/  IMAD.WIDE R16, R6.reuse, 0x4, R240 ;  /* 0x0000000406107825 */ /* 0x048fe200078e02f0 */
[----:B------:R-:W-:Y:S03]  /*7c30*/  LDGSTS.E [R5+0x24000], desc[UR14][R10.64], !P4 ;  /* 0x240000000a057fae */ /* 0x000fe6000e12184e */
[----:B------:R-:W-:Y:S01]  /*7c40*/  IMAD.WIDE R28, R7, 0x4, R244 ;  /* 0x00000004071c7825 */ /* 0x000fe200078e02f4 */
[----:B------:R3:W-:Y:S03]  /*7c50*/  STL.64 [R1+0x17d0], R22 ;  /* 0x0017d01601007387 */ /* 0x0007e60000100a00 */
[----:B----4-:R-:W-:Y:S01]  /*7c60*/  IMAD.WIDE R2, R6, 0x4, R242 ;  /* 0x0000000406027825 */ /* 0x010fe200078e02f2 */
[----:B------:R-:W-:Y:S03]  /*7c70*/  LDGSTS.E [R5+0x24100], desc[UR14][R12.64], !P4 ;  /* 0x241000000c057fae */ /* 0x000fe6000e12184e */
[----:B------:R-:W-:Y:S01]  /*7c80*/  VIADD R6, R14, 0xffffffa3 ;  /* 0xffffffa30e067836 */ /* 0x000fe20000000000 */
[----:B------:R-:W-:Y:S01]  /*7c90*/  STL.64 [R1+0x17c8], R20 ;  /* 0x0017c81401007387 */ /* 0x000fe20000100a00 */
[----:B------:R-:W4:Y:S03]  /*7ca0*/  LDC R14, c[0x0][0x230] ;  /* 0x00008c00ff0e7b82 */ /* 0x000f260000000800 */
[----:B------:R1:W-:Y:S04]  /*7cb0*/  LDGSTS.E [R5+0x24200], desc[UR14][R24.64], !P4 ;  /* 0x2420000018057fae */ /* 0x0003e8000e12184e */
[----:B------:R-:W-:Y:S04]  /*7cc0*/  STL.64 [R1+0x17c0], R18 ;  /* 0x0017c01201007387 */ /* 0x000fe80000100a00 */
[----:B------:R3:W-:Y:S04]  /*7cd0*/  LDGSTS.E [R5+0x24300], desc[UR14][R22.64], !P4 ;  /* 0x2430000016057fae */ /* 0x0007e8000e12184e */
[----:B------:R5:W-:Y:S01]  /*7ce0*/  STL.64 [R1+0x37e8], R10 ;  /* 0x0037e80a01007387 */ /* 0x000be20000100a00 */
[----:B-1----:R-:W-:-:S03]  /*7cf0*/  IMAD.WIDE R24, R222, 0x4, R232 ;  /* 0x00000004de187825 */ /* 0x002fc600078e02e8 */
[----:B------:R1:W-:Y:S04]  /*7d00*/  LDGSTS.E [R5+0x24400], desc[UR14][R20.64], !P4 ;  /* 0x2440000014057fae */ /* 0x0003e8000e12184e */
[----:B------:R2:W-:Y:S01]  /*7d10*/  STL.64 [R1+0x17b8], R16 ;  /* 0x0017b81001007387 */ /* 0x0005e20000100a00 */
[----:B---3--:R-:W-:-:S03]  /*7d20*/  IMAD.WIDE R22, R7, 0x4, R232 ;  /* 0x0000000407167825 */ /* 0x008fc600078e02e8 */
[----:B------:R3:W-:Y:S01]  /*7d30*/  LDGSTS.E [R5+0x24500], desc[UR14][R18.64], !P4 ;  /* 0x2450000012057fae */ /* 0x0007e2000e12184e */
[----:B-----5:R-:W-:-:S03]  /*7d40*/  IMAD.WIDE R10, R7, 0x4, R240 ;  /* 0x00000004070a7825 */ /* 0x020fc600078e02f0 */
[----:B------:R-:W-:Y:S01]  /*7d50*/  STL.64 [R1+0x17b0], R2 ;  /* 0x0017b00201007387 */ /* 0x000fe20000100a00 */
[----:B-1----:R-:W-:-:S03]  /*7d60*/  IMAD.WIDE R20, R7, 0x4, R234 ;  /* 0x0000000407147825 */ /* 0x002fc600078e02ea */
[----:B------:R1:W-:Y:S04]  /*7d70*/  LDGSTS.E [R5+0x24600], desc[UR14][R16.64], !P4 ;  /* 0x2460000010057fae */ /* 0x0003e8000e12184e */
[----:B------:R5:W-:Y:S01]  /*7d80*/  STL.64 [R1+0x37e0], R12 ;  /* 0x0037e00c01007387 */ /* 0x000be20000100a00 */
[----:B---3--:R-:W-:-:S03]  /*7d90*/  IMAD.WIDE R18, R7, 0x4, R236 ;  /* 0x0000000407127825 */ /* 0x008fc600078e02ec */
[----:B------:R3:W-:Y:S01]  /*7da0*/  LDGSTS.E [R5+0x24700], desc[UR14][R2.64], !P4 ;  /* 0x2470000002057fae */ /* 0x0007e2000e12184e */
[----:B------:R-:W-:Y:S02]  /*7db0*/  ISETP.GE.U32.AND P4, PT, R9, 0x7fffff28, PT ;  /* 0x7fffff280900780c */ /* 0x000fe40003f86070 */
[----:B--2---:R-:W-:Y:S01]  /*7dc0*/  IADD3 R9, R15, -0x61, RZ ;  /* 0xffffff9f0f097810 */ /* 0x004fe20007ffe0ff */
[----:B------:R-:W-:Y:S01]  /*7dd0*/  LDGSTS.E [R5+0x26000], desc[UR14][R26.64], !P5 ;  /* 0x260000001a057fae */ /* 0x000fe2000e92184e */
[----:B-1----:R-:W1:Y:S01]  /*7de0*/  LDC R16, c[0x0][0x230] ;  /* 0x00008c00ff107b82 */ /* 0x002e620000000800 */
[C---:B-----5:R-:W-:Y:S02]  /*7df0*/  IMAD.WIDE R12, R7.reuse, 0x4, R238 ;  /* 0x00000004070c7825 */ /* 0x060fe400078e02ee */
[----:B------:R-:W-:Y:S02]  /*7e00*/  LDGSTS.E [R5+0x26100], desc[UR14][R28.64], !P5 ;  /* 0x261000001c057fae */ /* 0x000fe4000e92184e */
[----:B---3--:R-:W-:-:S02]  /*7e10*/  IMAD.WIDE R2, R7, 0x4, R242 ;  /* 0x0000000407027825 */ /* 0x008fc400078e02f2 */
[----:B------:R2:W-:Y:S01]  /*7e20*/  LDGSTS.E [R5+0x26200], desc[UR14][R22.64], !P5 ;  /* 0x2620000016057fae */ /* 0x0005e2000e92184e */
[----:B------:R-:W3:Y:S01]  /*7e30*/  LDC R15, c[0x0][0x230] ;  /* 0x00008c00ff0f7b82 */ /* 0x000ee20000000800 */
[----:B------:R-:W-:Y:S02]  /*7e40*/  IMAD R7, R222, 0x54, RZ ;  /* 0x00000054de077824 */ /* 0x000fe400078e02ff */
[----:B------:R5:W-:Y:S02]  /*7e50*/  LDGSTS.E [R5+0x26300], desc[UR14][R20.64], !P5 ;  /* 0x2630000014057fae */ /* 0x000be4000e92184e */
[C---:B------:R-:W-:Y:S02]  /*7e60*/  IMAD.WIDE R58, R7.reuse, 0x4, R230 ;  /* 0x00000004073a7825 */ /* 0x040fe400078e02e6 */
[----:B------:R4:W-:Y:S02]  /*7e70*/  LDGSTS.E [R5+0x26400], desc[UR14][R18.64], !P5 ;  /* 0x2640000012057fae */ /* 0x0009e4000e92184e */
[----:B------:R-:W-:-:S02]  /*7e80*/  IMAD.WIDE R60, R7, 0x4, R244 ;  /* 0x00000004073c7825 */ /* 0x000fc400078e02f4 */
[----:B------:R4:W-:Y:S04]  /*7e90*/  LDGSTS.E [R5+0x26500], desc[UR14][R12.64], !P5 ;  /* 0x265000000c057fae */ /* 0x0009e8000e92184e */
[----:B------:R1:W-:Y:S04]  /*7ea0*/  LDGSTS.E [R5+0x26600], desc[UR14][R10.64], !P5 ;  /* 0x266000000a057fae */ /* 0x0003e8000e92184e */
[----:B------:R1:W-:Y:S01]  /*7eb0*/  LDGSTS.E [R5+0x26700], desc[UR14][R2.64], !P5 ;  /* 0x2670000002057fae */ /* 0x0003e2000e92184e */
[----:B------:R-:W-:Y:S01]  /*7ec0*/  ISETP.GE.U32.AND P5, PT, R6, 0x7fffff24, PT ;  /* 0x7fffff240600780c */ /* 0x000fe20003fa6070 */
[----:B------:R-:W-:-:S02]  /*7ed0*/  IMAD R6, R222, 0x50, RZ ;  /* 0x00000050de067824 */ /* 0x000fc400078e02ff */
[----:B------:R2:W-:Y:S02]  /*7ee0*/  STL.64 [R1+0x16f0], R22 ;  /* 0x0016f01601007387 */ /* 0x0005e40000100a00 */
[C---:B------:R-:W-:Y:S02]  /*7ef0*/  IMAD.WIDE R42, R6.reuse, 0x4, R230 ;  /* 0x00000004062a7825 */ /* 0x040fe400078e02e6 */
[----:B------:R5:W-:Y:S02]  /*7f00*/  STL.64 [R1+0x16e8], R20 ;  /* 0x0016e81401007387 */ /* 0x000be40000100a00 */
[C---:B------:R-:W-:Y:S02]  /*7f10*/  IMAD.WIDE R44, R6.reuse, 0x4, R244 ;  /* 0x00000004062c7825 */ /* 0x040fe400078e02f4 */
[----:B------:R4:W-:Y:S02]  /*7f20*/  STL.64 [R1+0x16e0], R18 ;  /* 0x0016e01201007387 */ /* 0x0009e40000100a00 */
[----:B--2---:R-:W-:-:S02]  /*7f30*/  IMAD.WIDE R22, R6, 0x4, R232 ;  /* 0x0000000406167825 */ /* 0x004fc400078e02e8 */
[----:B------:R2:W-:Y:S02]  /*7f40*/  STL.64 [R1+0x16d0], R12 ;  /* 0x0016d00c01007387 */ /* 0x0005e40000100a00 */
[C---:B-----5:R-:W-:Y:S02]  /*7f50*/  IMAD.WIDE R20, R6.reuse, 0x4, R234 ;  /* 0x0000000406147825 */ /* 0x060fe400078e02ea */
[----:B------:R5:W-:Y:S02]  /*7f60*/  STL.64 [R1+0x37d8], R26 ;  /* 0x0037d81a01007387 */ /* 0x000be40000100a00 */
[C---:B----4-:R-:W-:Y:S02]  /*7f70*/  IMAD.WIDE R18, R6.reuse, 0x4, R236 ;  /* 0x0000000406127825 */ /* 0x050fe400078e02ec */
[----:B------:R1:W-:Y:S02]  /*7f80*/  STL.64 [R1+0x16c8], R10 ;  /* 0x0016c80a01007387 */ /* 0x0003e40000100a00 */
[----:B--2---:R-:W-:-:S02]  /*7f90*/  IMAD.WIDE R12, R6, 0x4, R238 ;  /* 0x00000004060c7825 */ /* 0x004fc400078e02ee */
[----:B------:R-:W-:Y:S02]  /*7fa0*/  LDGSTS.E [R5+0x28000], desc[UR14][R42.64], !P1 ;  /* 0x280000002a057fae */ /* 0x000fe4000c92184e */
[----:B-----5:R-:W-:Y:S02]  /*7fb0*/  IMAD.WIDE R26, R222, 0x4, R244 ;  /* 0x00000004de1a7825 */ /* 0x020fe400078e02f4 */
[----:B------:R2:W-:Y:S02]  /*7fc0*/  STL.64 [R1+0x16c0], R2 ;  /* 0x0016c00201007387 */ /* 0x0005e40000100a00 */
[C---:B-1----:R-:W-:Y:S02]  /*7fd0*/  IMAD.WIDE R10, R6.reuse, 0x4, R240 ;  /* 0x00000004060a7825 */ /* 0x042fe400078e02f0 */
[----:B------:R-:W-:Y:S04]  /*7fe0*/  LDGSTS.E [R5+0x28100], desc[UR14][R44.64], !P1 ;  /* 0x281000002c057fae */ /* 0x000fe8000c92184e */
[----:B------:R-:W-:Y:S01]  /*7ff0*/  STL.64 [R1+0x37f0], R28 ;  /* 0x0037f01c01007387 */ /* 0x000fe20000100a00 */
[----:B--2---:R-:W-:-:S03]  /*8000*/  IMAD.WIDE R2, R6, 0x4, R242 ;  /* 0x0000000406027825 */ /* 0x004fc600078e02f2 */
[----:B------:R1:W-:Y:S01]  /*8010*/  LDGSTS.E [R5+0x28200], desc[UR14][R22.64], !P1 ;  /* 0x2820000016057fae */ /* 0x0003e2000c92184e */
[----:B------:R-:W-:-:S03]  /*8020*/  VIADD R6, R16, 0xffffff9b ;  /* 0xffffff9b10067836 */ /* 0x000fc60000000000 */
[----:B------:R1:W-:Y:S01]  /*8030*/  STL.64 [R1+0x1658], R22 ;  /* 0x0016581601007387 */ /* 0x0003e20000100a00 */
[----:B------:R-:W2:Y:S03]  /*8040*/  LDC R16, c[0x0][0x230] ;  /* 0x00008c00ff107b82 */ /* 0x000ea60000000800 */
[----:B------:R4:W-:Y:S04]  /*8050*/  LDGSTS.E [R5+0x28300], desc[UR14][R20.64], !P1 ;  /* 0x2830000014057fae */ /* 0x0009e8000c92184e */
[----:B------:R4:W-:Y:S04]  /*8060*/  STL.64 [R1+0x1650], R20 ;  /* 0x0016501401007387 */ /* 0x0009e80000100a00 */
[----:B------:R5:W-:Y:S01]  /*8070*/  LDGSTS.E [R5+0x28400], desc[UR14][R18.64], !P1 ;  /* 0x2840000012057fae */ /* 0x000be2000c92184e */
[----:B-1----:R-:W-:-:S03]  /*8080*/  IMAD.WIDE R22, R7, 0x4, R232 ;  /* 0x0000000407167825 */ /* 0x002fc600078e02e8 */
[----:B------:R5:W-:Y:S04]  /*8090*/  STL.64 [R1+0x1648], R18 ;  /* 0x0016481201007387 */ /* 0x000be80000100a00 */
[----:B------:R1:W-:Y:S01]  /*80a0*/  LDGSTS.E [R5+0x28500], desc[UR14][R12.64], !P1 ;  /* 0x285000000c057fae */ /* 0x0003e2000c92184e */
[----:B----4-:R-:W-:-:S03]  /*80b0*/  IMAD.WIDE R20, R7, 0x4, R234 ;  /* 0x0000000407147825 */ /* 0x010fc600078e02ea */
[----:B------:R1:W-:Y:S04]  /*80c0*/  STL.64 [R1+0x1640], R12 ;  /* 0x0016400c01007387 */ /* 0x0003e80000100a00 */
[----:B------:R4:W-:Y:S01]  /*80d0*/  LDGSTS.E [R5+0x28600], desc[UR14][R10.64], !P1 ;  /* 0x286000000a057fae */ /* 0x0009e2000c92184e */
[----:B-----5:R-:W-:-:S03]  /*80e0*/  IMAD.WIDE R18, R7, 0x4, R236 ;  /* 0x0000000407127825 */ /* 0x020fc600078e02ec */
[----:B------:R-:W-:Y:S04]  /*80f0*/  STL.64 [R1+0x37f8], R42 ;  /* 0x0037f82a01007387 */ /* 0x000fe80000100a00 */
[----:B------:R5:W-:Y:S01]  /*8100*/  LDGSTS.E [R5+0x28700], desc[UR14][R2.64], !P1 ;  /* 0x2870000002057fae */ /* 0x000be2000c92184e */
[----:B-1----:R-:W-:Y:S01]  /*8110*/  IMAD.WIDE R12, R7, 0x4, R238 ;  /* 0x00000004070c7825 */ /* 0x002fe200078e02ee */
[----:B------:R-:W-:Y:S02]  /*8120*/  ISETP.GE.U32.AND P1, PT, R9, 0x7fffff20, PT ;  /* 0x7fffff200900780c */ /* 0x000fe40003f26070 */
[----:B------:R4:W-:Y:S01]  /*8130*/  STL.64 [R1+0x1638], R10 ;  /* 0x0016380a01007387 */ /* 0x0009e20000100a00 */
[----:B------:R-:W-:Y:S02]  /*8140*/  VIADD R9, R14, 0xffffff97 ;  /* 0xffffff970e097836 */ /* 0x000fe40000000000 */
[----:B------:R-:W1:Y:S01]  /*8150*/  LDC R14, c[0x0][0x230] ;  /* 0x00008c00ff0e7b82 */ /* 0x000e620000000800 */
[----:B------:R-:W-:Y:S04]  /*8160*/  LDGSTS.E [R5+0x2a000], desc[UR14][R58.64], !P3 ;  /* 0x2a0000003a057fae */ /* 0x000fe8000d92184e */
[----:B------:R5:W-:Y:S01]  /*8170*/  STL.64 [R1+0x1630], R2 ;  /* 0x0016300201007387 */ /* 0x000be20000100a00 */
[----:B----4-:R-:W-:-:S03]  /*8180*/  IMAD.WIDE R10, R7, 0x4, R240 ;  /* 0x00000004070a7825 */ /* 0x010fc600078e02f0 */
[----:B------:R-:W-:Y:S04]  /*8190*/  LDGSTS.E [R5+0x2a100], desc[UR14][R60.64], !P3 ;  /* 0x2a1000003c057fae */ /* 0x000fe8000d92184e */
[----:B------:R4:W-:Y:S01]  /*81a0*/  LDGSTS.E [R5+0x2a200], desc[UR14][R22.64], !P3 ;  /* 0x2a20000016057fae */ /* 0x0009e2000d92184e */
[----:B-----5:R-:W-:-:S03]  /*81b0*/  IMAD.WIDE R2, R7, 0x4, R242 ;  /* 0x0000000407027825 */ /* 0x020fc600078e02f2 */
[----:B------:R5:W-:Y:S01]  /*81c0*/  LDGSTS.E [R5+0x2a300], desc[UR14][R20.64], !P3 ;  /* 0x2a30000014057fae */ /* 0x000be2000d92184e */
[----:B------:R-:W-:-:S03]  /*81d0*/  IMAD R7, R222, 0x5c, RZ ;  /* 0x0000005cde077824 */ /* 0x000fc600078e02ff */
[----:B------:R3:W-:Y:S01]  /*81e0*/  LDGSTS.E [R5+0x2a400], desc[UR14][R18.64], !P3 ;  /* 0x2a40000012057fae */ /* 0x0007e2000d92184e */
[----:B------:R-:W-:-:S03]  /*81f0*/  IMAD.WIDE R90, R7, 0x4, R230 ;  /* 0x00000004075a7825 */ /* 0x000fc600078e02e6 */
[----:B------:R2:W-:Y:S01]  /*8200*/  LDGSTS.E [R5+0x2a500], desc[UR14][R12.64], !P3 ;  /* 0x2a5000000c057fae */ /* 0x0005e2000d92184e */
[----:B------:R-:W-:-:S03]  /*8210*/  IMAD.WIDE R92, R7, 0x4, R244 ;  /* 0x00000004075c7825 */ /* 0x000fc600078e02f4 */
[----:B------:R1:W-:Y:S04]  /*8220*/  LDGSTS.E [R5+0x2a600], desc[UR14][R10.64], !P3 ;  /* 0x2a6000000a057fae */ /* 0x0003e8000d92184e */
[----:B------:R1:W-:Y:S01]  /*8230*/  LDGSTS.E [R5+0x2a700], desc[UR14][R2.64], !P3 ;  /* 0x2a70000002057fae */ /* 0x0003e2000d92184e */
[----:B------:R-:W-:Y:S01]  /*8240*/  ISETP.GE.U32.AND P3, PT, R6, 0x7fffff1c, PT ;  /* 0x7fffff1c0600780c */ /* 0x000fe20003f66070 */
[----:B------:R-:W-:Y:S02]  /*8250*/  IMAD R6, R222, 0x58, RZ ;  /* 0x00000058de067824 */ /* 0x000fe400078e02ff */
[----:B------:R-:W-:Y:S02]  /*8260*/  STL.64 [R1+0x3800], R44 ;  /* 0x0038002c01007387 */ /* 0x000fe40000100a00 */
[----:B------:R-:W-:-:S02]  /*8270*/  IMAD.WIDE R74, R6, 0x4, R230 ;  /* 0x00000004064a7825 */ /* 0x000fc400078e02e6 */
[----:B------:R4:W-:Y:S02]  /*8280*/  STL.64 [R1+0x1590], R22 ;  /* 0x0015901601007387 */ /* 0x0009e40000100a00 */
[C---:B------:R-:W-:Y:S02]  /*8290*/  IMAD.WIDE R76, R6.reuse, 0x4, R244 ;  /* 0x00000004064c7825 */ /* 0x040fe400078e02f4 */
[----:B------:R5:W-:Y:S04]  /*82a0*/  STL.64 [R1+0x1588], R20 ;  /* 0x0015881401007387 */ /* 0x000be80000100a00 */
[----:B------:R3:W-:Y:S01]  /*82b0*/  STL.64 [R1+0x1578], R18 ;  /* 0x0015781201007387 */ /* 0x0007e20000100a00 */
[----:B----4-:R-:W-:-:S03]  /*82c0*/  IMAD.WIDE R22, R6, 0x4, R232 ;  /* 0x0000000406167825 */ /* 0x010fc600078e02e8 */
[----:B------:R2:W-:Y:S01]  /*82d0*/  STL.64 [R1+0x1570], R12 ;  /* 0x0015700c01007387 */ /* 0x0005e20000100a00 */
[----:B-----5:R-:W-:-:S03]  /*82e0*/  IMAD.WIDE R20, R6, 0x4, R234 ;  /* 0x0000000406147825 */ /* 0x020fc600078e02ea */
[----:B------:R-:W-:Y:S01]  /*82f0*/  STL.64 [R1+0x3808], R58 ;  /* 0x0038083a01007387 */ /* 0x000fe20000100a00 */
[----:B---3--:R-:W-:-:S03]  /*8300*/  IMAD.WIDE R18, R6, 0x4, R236 ;  /* 0x0000000406127825 */ /* 0x008fc600078e02ec */
[----:B------:R1:W-:Y:S01]  /*8310*/  STL.64 [R1+0x1568], R10 ;  /* 0x0015680a01007387 */ /* 0x0003e20000100a00 */
[----:B--2---:R-:W-:-:S03]  /*8320*/  IMAD.WIDE R12, R6, 0x4, R238 ;  /* 0x00000004060c7825 */ /* 0x004fc600078e02ee */
[----:B------:R-:W-:Y:S04]  /*8330*/  LDGSTS.E [R5+0x2c000], desc[UR14][R74.64], !P4 ;  /* 0x2c0000004a057fae */ /* 0x000fe8000e12184e */
[----:B------:R2:W-:Y:S01]  /*8340*/  STL.64 [R1+0x1560], R2 ;  /* 0x0015600201007387 */ /* 0x0005e20000100a00 */
[----:B-1----:R-:W-:-:S03]  /*8350*/  IMAD.WIDE R10, R6, 0x4, R240 ;  /* 0x00000004060a7825 */ /* 0x002fc600078e02f0 */
[----:B------:R-:W-:Y:S04]  /*8360*/  LDGSTS.E [R5+0x2c100], desc[UR14][R76.64], !P4 ;  /* 0x2c1000004c057fae */ /* 0x000fe8000e12184e */
[----:B------:R-:W-:Y:S01]  /*8370*/  STL.64 [R1+0x3810], R60 ;  /* 0x0038103c01007387 */ /* 0x000fe20000100a00 */
[----:B--2---:R-:W-:-:S03]  /*8380*/  IMAD.WIDE R2, R6, 0x4, R242 ;  /* 0x0000000406027825 */ /* 0x004fc600078e02f2 */
[----:B------:R1:W-:Y:S01]  /*8390*/  LDGSTS.E [R5+0x2c200], desc[UR14][R22.64], !P4 ;  /* 0x2c20000016057fae */ /* 0x0003e2000e12184e */
[----:B------:R-:W-:Y:S02]  /*83a0*/  IADD3 R6, R15, -0x6d, RZ ;  /* 0xffffff930f067810 */ /* 0x000fe40007ffe0ff */
[----:B------:R-:W2:Y:S01]  /*83b0*/  LDC R15, c[0x0][0x230] ;  /* 0x00008c00ff0f7b82 */ /* 0x000ea20000000800 */
[----:B------:R1:W-:Y:S04]  /*83c0*/  STL.64 [R1+0x14d0], R22 ;  /* 0x0014d01601007387 */ /* 0x0003e80000100a00 */
        /* <DEDUP_REMOVED lines=19> */
[----:B---3--:R-:W-:-:S03]  /*8500*/  IMAD.WIDE R10, R7, 0x4, R240 ;  /* 0x00000004070a7825 */ /* 0x008fc600078e02f0 */
[----:B------:R-:W-:Y:S04]  /*8510*/  LDGSTS.E [R5+0x2e100], desc[UR14][R92.64], !P5 ;  /* 0x2e1000005c057fae */ /* 0x000fe8000e92184e */
[----:B------:R3:W-:Y:S01]  /*8520*/  LDGSTS.E [R5+0x2e200], desc[UR14][R22.64], !P5 ;  /* 0x2e20000016057fae */ /* 0x0007e2000e92184e */
[----:B----4-:R-:W-:-:S03]  /*8530*/  IMAD.WIDE R2, R7, 0x4, R242 ;  /* 0x0000000407027825 */ /* 0x010fc600078e02f2 */
        /* <DEDUP_REMOVED lines=16> */
[----:B---3--:R-:W-:-:S03]  /*8640*/  IMAD.WIDE R22, R6, 0x4, R232 ;  /* 0x0000000406167825 */ /* 0x008fc600078e02e8 */
[----:B------:R2:W-:Y:S01]  /*8650*/  STL.64 [R1+0x13e0], R12 ;  /* 0x0013e00c01007387 */ /* 0x0005e20000100a00 */
[----:B----4-:R-:W-:-:S03]  /*8660*/  IMAD.WIDE R20, R6, 0x4, R234 ;  /* 0x0000000406147825 */ /* 0x010fc600078e02ea */
[----:B------:R-:W-:Y:S01]  /*8670*/  STL.64 [R1+0x3828], R90 ;  /* 0x0038285a01007387 */ /* 0x000fe20000100a00 */
[----:B-----5:R-:W-:-:S03]  /*8680*/  IMAD.WIDE R18, R6, 0x4, R236 ;  /* 0x0000000406127825 */ /* 0x020fc600078e02ec */
        /* <DEDUP_REMOVED lines=27> */
[----:B------:R-:W-:Y:S02]  /*8840*/  IADD3 R9, R15, -0x79, RZ ;  /* 0xffffff870f097810 */ /* 0x000fe40007ffe0ff */
        /* <DEDUP_REMOVED lines=111> */
[----:B------:R-:W-:-:S03]  /*8f40*/  VIADD R9, R16, 0xfffffff6 ;  /* 0xfffffff610097836 */ /* 0x000fc60000000000 */
        /* <DEDUP_REMOVED lines=12> */
[----:B------:R2:W-:Y:S01]  /*9010*/  LDGSTS.E [R5+0x3a600], desc[UR14][R10.64], !P3 ;  /* 0x3a6000000a057fae */ /* 0x0005e2000d92184e */
[----:B------:R-:W-:-:S03]  /*9020*/  IMAD.WIDE R16, R7, 0x4, R236 ;  /* 0x0000000407107825 */ /* 0x000fc600078e02ec */
[----:B------:R2:W-:Y:S01]  /*9030*/  LDGSTS.E [R5+0x3a700], desc[UR14][R2.64], !P3 ;  /* 0x3a70000002057fae */ /* 0x0005e2000d92184e */
[----:B------:R-:W-:Y:S01]  /*9040*/  ISETP.GE.U32.AND P3, PT, R6, 0x7fffff7b, PT ;  /* 0x7fffff7b0600780c */ /* 0x000fe20003f66070 */
[----:B------:R-:W-:Y:S02]  /*9050*/  IMAD R6, R222, 0x78, RZ ;  /* 0x00000078de067824 */ /* 0x000fe400078e02ff */
[----:B------:R-:W-:Y:S02]  /*9060*/  STL.64 [R1+0x3880], R172 ;  /* 0x003880ac01007387 */ /* 0x000fe40000100a00 */
[C---:B------:R-:W-:Y:S02]  /*9070*/  IMAD.WIDE R182, R6.reuse, 0x4, R230 ;  /* 0x0000000406b67825 */ /* 0x040fe400078e02e6 */
[----:B------:R1:W-:Y:S02]  /*9080*/  STL.64 [R1+0x1000], R22 ;  /* 0x0010001601007387 */ /* 0x0003e40000100a00 */
[----:B------:R-:W-:-:S02]  /*9090*/  IMAD.WIDE R184, R6, 0x4, R244 ;  /* 0x0000000406b87825 */ /* 0x000fc400078e02f4 */
[----:B------:R3:W-:Y:S04]  /*90a0*/  STL.64 [R1+0xff8], R20 ;  /* 0x000ff81401007387 */ /* 0x0007e80000100a00 */
[----:B------:R4:W-:Y:S01]  /*90b0*/  STL.64 [R1+0xff0], R18 ;  /* 0x000ff01201007387 */ /* 0x0009e20000100a00 */
[----:B-1----:R-:W-:-:S03]  /*90c0*/  IMAD.WIDE R22, R6, 0x4, R232 ;  /* 0x0000000406167825 */ /* 0x002fc600078e02e8 */
[----:B------:R5:W-:Y:S01]  /*90d0*/  STL.64 [R1+0xfe8], R12 ;  /* 0x000fe80c01007387 */ /* 0x000be20000100a00 */
[----:B---3--:R-:W-:-:S03]  /*90e0*/  IMAD.WIDE R20, R6, 0x4, R234 ;  /* 0x0000000406147825 */ /* 0x008fc600078e02ea */
[----:B------:R-:W-:Y:S01]  /*90f0*/  STL.64 [R1+0x3888], R178 ;  /* 0x003888b201007387 */ /* 0x000fe20000100a00 */
[----:B----4-:R-:W-:-:S03]  /*9100*/  IMAD.WIDE R18, R6, 0x4, R236 ;  /* 0x0000000406127825 */ /* 0x010fc600078e02ec */
[----:B------:R2:W-:Y:S01]  /*9110*/  STL.64 [R1+0xfe0], R10 ;  /* 0x000fe00a01007387 */ /* 0x0005e20000100a00 */
[----:B-----5:R-:W-:-:S03]  /*9120*/  IMAD.WIDE R12, R6, 0x4, R238 ;  /* 0x00000004060c7825 */ /* 0x020fc600078e02ee */
[----:B------:R-:W-:Y:S04]  /*9130*/  LDGSTS.E [R5+0x3c000], desc[UR14][R182.64], !P4 ;  /* 0x3c000000b6057fae */ /* 0x000fe8000e12184e */
[----:B------:R1:W-:Y:S01]  /*9140*/  STL.64 [R1+0xfd8], R2 ;  /* 0x000fd80201007387 */ /* 0x0003e20000100a00 */
[----:B--2---:R-:W-:-:S03]  /*9150*/  IMAD.WIDE R10, R6, 0x4, R240 ;  /* 0x00000004060a7825 */ /* 0x004fc600078e02f0 */
[----:B------:R-:W-:Y:S04]  /*9160*/  LDGSTS.E [R5+0x3c100], desc[UR14][R184.64], !P4 ;  /* 0x3c100000b8057fae */ /* 0x000fe8000e12184e */
[----:B------:R-:W-:Y:S01]  /*9170*/  STL.64 [R1+0x3890], R180 ;  /* 0x003890b401007387 */ /* 0x000fe20000100a00 */
[----:B-1----:R-:W-:-:S03]  /*9180*/  IMAD.WIDE R2, R6, 0x4, R242 ;  /* 0x0000000406027825 */ /* 0x002fc600078e02f2 */
        /* <DEDUP_REMOVED lines=31> */
[----:B------:R2:W-:Y:S04]  /*9380*/  LDGSTS.E [R5+0x3e500], desc[UR14][R12.64], !P5 ;  /* 0x3e5000000c057fae */ /* 0x0005e8000e92184e */
[----:B------:R-:W-:Y:S04]  /*9390*/  STL.64 [R1+0x38a0], R184 ;  /* 0x0038a0b801007387 */ /* 0x000fe80000100a00 */
[----:B------:R1:W-:Y:S04]  /*93a0*/  LDGSTS.E [R5+0x3e600], desc[UR14][R10.64], !P5 ;  /* 0x3e6000000a057fae */ /* 0x0003e8000e92184e */
[----:B------:R3:W-:Y:S04]  /*93b0*/  STL.64 [R1+0xee0], R20 ;  /* 0x000ee01401007387 */ /* 0x0007e80000100a00 */
[----:B------:R1:W-:Y:S01]  /*93c0*/  LDGSTS.E [R5+0x3e700], desc[UR14][R2.64], !P5 ;  /* 0x3e70000002057fae */ /* 0x0003e2000e92184e */
[----:B------:R-:W-:-:S02]  /*93d0*/  ISETP.GE.U32.AND P5, PT, R6, 0x7fffff73, PT ;  /* 0x7fffff730600780c */ /* 0x000fc40003fa6070 */
[----:B------:R-:W-:Y:S01]  /*93e0*/  LOP3.LUT R6, R8, 0x20, RZ, 0x3c, !PT ;  /* 0x0000002008067812 */ /* 0x000fe200078e3cff */
[----:B------:R4:W-:Y:S04]  /*93f0*/  STL.64 [R1+0xed8], R18 ;  /* 0x000ed81201007387 */ /* 0x0009e80000100a00 */
[----:B------:R5:W-:Y:S01]  /*9400*/  STL.64 [R1+0xed0], R16 ;  /* 0x000ed01001007387 */ /* 0x000be20000100a00 */
[----:B------:R-:W-:Y:S02]  /*9410*/  VIADD R6, R6, UR5 ;  /* 0x0000000506067c36 */ /* 0x000fe40008000000 */
[C---:B---3--:R-:W-:Y:S01]  /*9420*/  IMAD.WIDE R20, R222.reuse, 0x4, R236 ;  /* 0x00000004de147825 */ /* 0x048fe200078e02ec */
[----:B------:R2:W-:Y:S04]  /*9430*/  STL.64 [R1+0xec8], R12 ;  /* 0x000ec80c01007387 */ /* 0x0005e80000100a00 */
[----:B------:R-:W-:Y:S01]  /*9440*/  STL.64 [R1+0x38a8], R186 ;  /* 0x0038a8ba01007387 */ /* 0x000fe20000100a00 */
[----:B----4-:R-:W-:-:S03]  /*9450*/  IMAD.WIDE R18, R222, 0x4, R238 ;  /* 0x00000004de127825 */ /* 0x010fc600078e02ee */
[----:B------:R1:W-:Y:S01]  /*9460*/  STL.64 [R1+0xec0], R10 ;  /* 0x000ec00a01007387 */ /* 0x0003e20000100a00 */
[----:B-----5:R-:W3:Y:S03]  /*9470*/  LDC R16, c[0x0][0x230] ;  /* 0x00008c00ff107b82 */ /* 0x020ee60000000800 */
[----:B------:R4:W-:Y:S01]  /*9480*/  STL.64 [R1+0xeb8], R2 ;  /* 0x000eb80201007387 */ /* 0x0009e20000100a00 */
[----:B--2---:R-:W-:-:S03]  /*9490*/  IMAD.WIDE R12, R222, 0x4, R240 ;  /* 0x00000004de0c7825 */ /* 0x004fc600078e02f0 */
[----:B------:R-:W-:Y:S01]  /*94a0*/  STL.64 [R1+0x38b0], R188 ;  /* 0x0038b0bc01007387 */ /* 0x000fe20000100a00 */
[----:B------:R-:W2:Y:S03]  /*94b0*/  LDC R17, c[0x0][0x230] ;  /* 0x00008c00ff117b82 */ /* 0x000ea60000000800 */
[----:B------:R5:W-:Y:S01]  /*94c0*/  STL.64 [R1+0x538], R26 ;  /* 0x0005381a01007387 */ /* 0x000be20000100a00 */
[----:B-1----:R-:W-:-:S03]  /*94d0*/  IMAD.WIDE R10, R222, 0x4, R242 ;  /* 0x00000004de0a7825 */ /* 0x002fc600078e02f2 */
[----:B------:R1:W-:Y:S01]  /*94e0*/  STL.64 [R1+0x530], R24 ;  /* 0x0005301801007387 */ /* 0x0003e20000100a00 */
[----:B----4-:R-:W-:-:S03]  /*94f0*/  IMAD.WIDE R2, R222, 0x4, R230 ;  /* 0x00000004de027825 */ /* 0x010fc600078e02e6 */
[----:B------:R4:W-:Y:S04]  /*9500*/  STL.64 [R1+0x528], R22 ;  /* 0x0005281601007387 */ /* 0x0009e80000100a00 */
[----:B------:R-:W-:Y:S04]  /*9510*/  LDGSTS.E [R6+0x800], desc[UR14][R2.64], !P1 ;  /* 0x0080000002067fae */ /* 0x000fe8000c92184e */
[----:B------:R5:W-:Y:S04]  /*9520*/  LDGSTS.E [R6+0x900], desc[UR14][R26.64], !P1 ;  /* 0x009000001a067fae */ /* 0x000be8000c92184e */
[----:B------:R1:W-:Y:S04]  /*9530*/  LDGSTS.E [R6+0xa00], desc[UR14][R24.64], !P1 ;  /* 0x00a0000018067fae */ /* 0x0003e8000c92184e */
[----:B------:R4:W-:Y:S04]  /*9540*/  LDGSTS.E [R6+0xb00], desc[UR14][R22.64], !P1 ;  /* 0x00b0000016067fae */ /* 0x0009e8000c92184e */
[----:B------:R3:W-:Y:S01]  /*9550*/  STL.64 [R1+0x520], R20 ;  /* 0x0005201401007387 */ /* 0x0007e20000100a00 */
[----:B-----5:R-:W-:-:S03]  /*9560*/  IMAD.WIDE R26, R7, 0x4, R244 ;  /* 0x00000004071a7825 */ /* 0x020fc600078e02f4 */
[----:B------:R3:W-:Y:S01]  /*9570*/  LDGSTS.E [R6+0xc00], desc[UR14][R20.64], !P1 ;  /* 0x00c0000014067fae */ /* 0x0007e2000c92184e */
[----:B-1----:R-:W-:-:S03]  /*9580*/  IMAD.WIDE R24, R7, 0x4, R232 ;  /* 0x0000000407187825 */ /* 0x002fc600078e02e8 */
        /* <DEDUP_REMOVED lines=8> */
[----:B------:R3:W-:Y:S01]  /*9610*/  LDGSTS.E [R6+0xf00], desc[UR14][R10.64], !P1 ;  /* 0x00f000000a067fae */ /* 0x0007e2000c92184e */
[----:B------:R-:W-:Y:S01]  /*9620*/  ISETP.GE.U32.AND P1, PT, R9, 0x7fffff6f, PT ;  /* 0x7fffff6f0900780c */ /* 0x000fe20003f26070 */
[----:B------:R-:W-:Y:S01]  /*9630*/  VIADD R9, R14, 0xffffffea ;  /* 0xffffffea0e097836 */ /* 0x000fe20000000000 */
[----:B------:R-:W-:Y:S01]  /*9640*/  IADD3 R14, R16, -0x1a, RZ ;  /* 0xffffffe6100e7810 */ /* 0x000fe20007ffe0ff */
[C---:B----4-:R-:W-:Y:S01]  /*9650*/  IMAD.WIDE R12, R7.reuse, 0x4, R240 ;  /* 0x00000004070c7825 */ /* 0x050fe200078e02f0 */
[----:B------:R1:W-:Y:S01]  /*9660*/  LDGSTS.E [R6+0x2800], desc[UR14][R28.64], !P3 ;  /* 0x028000001c067fae */ /* 0x0003e2000d92184e */
[----:B------:R-:W4:Y:S03]  /*9670*/  LDC R16, c[0x0][0x230] ;  /* 0x00008c00ff107b82 */ /* 0x000f260000000800 */
[----:B------:R5:W-:Y:S01]  /*9680*/  LDGSTS.E [R6+0x2900], desc[UR14][R26.64], !P3 ;  /* 0x029000001a067fae */ /* 0x000be2000d92184e */
[----:B---3--:R-:W-:-:S03]  /*9690*/  IMAD.WIDE R10, R7, 0x4, R242 ;  /* 0x00000004070a7825 */ /* 0x008fc600078e02f2 */
[----:B------:R3:W-:Y:S01]  /*96a0*/  LDGSTS.E [R6+0x2a00], desc[UR14][R24.64], !P3 ;  /* 0x02a0000018067fae */ /* 0x0007e2000d92184e */
[----:B------:R-:W-:-:S03]  /*96b0*/  IMAD R7, R222, 0x9, RZ ;  /* 0x00000009de077824 */ /* 0x000fc600078e02ff */
[----:B------:R2:W-:Y:S04]  /*96c0*/  LDGSTS.E [R6+0x2b00], desc[UR14][R22.64], !P3 ;  /* 0x02b0000016067fae */ /* 0x0005e8000d92184e */
[----:B------:R1:W-:Y:S04]  /*96d0*/  STL.64 [R1+0x480], R28 ;  /* 0x0004801c01007387 */ /* 0x0003e80000100a00 */
[----:B------:R2:W-:Y:S04]  /*96e0*/  LDGSTS.E [R6+0x2c00], desc[UR14][R20.64], !P3 ;  /* 0x02c0000014067fae */ /* 0x0005e8000d92184e */
        /* <DEDUP_REMOVED lines=8> */
[----:B---3--:R-:W-:Y:S01]  /*9770*/  IMAD.WIDE R24, R7, 0x4, R232 ;  /* 0x0000000407187825 */ /* 0x008fe200078e02e8 */
[----:B------:R-:W-:Y:S02]  /*9780*/  ISETP.GE.U32.AND P3, PT, R9, 0x7fffff6b, PT ;  /* 0x7fffff6b0900780c */ /* 0x000fe40003f66070 */
[----:B------:R3:W-:Y:S01]  /*9790*/  STL.64 [R1+0x460], R20 ;  /* 0x0004601401007387 */ /* 0x0007e20000100a00 */
[----:B------:R-:W-:Y:S02]  /*97a0*/  IMAD R9, R222, 0xd, RZ ;  /* 0x0000000dde097824 */ /* 0x000fe400078e02ff */
[C---:B--2---:R-:W-:Y:S01]  /*97b0*/  IMAD.WIDE R22, R7.reuse, 0x4, R234 ;  /* 0x0000000407167825 */ /* 0x044fe200078e02ea */
[----:B------:R4:W-:Y:S04]  /*97c0*/  STL.64 [R1+0x458], R18 ;  /* 0x0004581201007387 */ /* 0x0009e80000100a00 */
[----:B------:R1:W-:Y:S01]  /*97d0*/  STL.64 [R1+0x450], R12 ;  /* 0x0004500c01007387 */ /* 0x0003e20000100a00 */
[----:B---3--:R-:W-:-:S03]  /*97e0*/  IMAD.WIDE R20, R7, 0x4, R236 ;  /* 0x0000000407147825 */ /* 0x008fc600078e02ec */
[----:B------:R2:W-:Y:S01]  /*97f0*/  LDGSTS.E [R6+0x4800], desc[UR14][R28.64], !P4 ;  /* 0x048000001c067fae */ /* 0x0005e2000e12184e */
[----:B----4-:R-:W-:-:S03]  /*9800*/  IMAD.WIDE R18, R7, 0x4, R238 ;  /* 0x0000000407127825 */ /* 0x010fc600078e02ee */
[----:B------:R5:W-:Y:S01]  /*9810*/  STL.64 [R1+0x448], R10 ;  /* 0x0004480a01007387 */ /* 0x000be20000100a00 */
[----:B-1----:R-:W-:-:S03]  /*9820*/  IMAD.WIDE R12, R7, 0x4, R240 ;  /* 0x00000004070c7825 */ /* 0x002fc600078e02f0 */
[----:B------:R1:W-:Y:S04]  /*9830*/  LDGSTS.E [R6+0x4900], desc[UR14][R26.64], !P4 ;  /* 0x049000001a067fae */ /* 0x0003e8000e12184e */
[----:B------:R2:W-:Y:S01]  /*9840*/  STL.64 [R1+0x420], R28 ;  /* 0x0004201c01007387 */ /* 0x0005e20000100a00 */
[----:B-----5:R-:W-:-:S03]  /*9850*/  IMAD.WIDE R10, R7, 0x4, R242 ;  /* 0x00000004070a7825 */ /* 0x020fc600078e02f2 */
[----:B------:R3:W-:Y:S01]  /*9860*/  LDGSTS.E [R6+0x4a00], desc[UR14][R24.64], !P4 ;  /* 0x04a0000018067fae */ /* 0x0007e2000e12184e */
[----:B------:R-:W-:-:S03]  /*9870*/  VIADD R7, R15, 0xffffffe2 ;  /* 0xffffffe20f077836 */ /* 0x000fc60000000000 */
[----:B------:R1:W-:Y:S01]  /*9880*/  STL.64 [R1+0x418], R26 ;  /* 0x0004181a01007387 */ /* 0x0003e20000100a00 */
[----:B------:R-:W4:Y:S01]  /*9890*/  LDC R15, c[0x0][0x230] ;  /* 0x00008c00ff0f7b82 */ /* 0x000f220000000800 */
[C---:B--2---:R-:W-:Y:S02]  /*98a0*/  IMAD.WIDE R28, R9.reuse, 0x4, R230 ;  /* 0x00000004091c7825 */ /* 0x044fe400078e02e6 */
        /* <DEDUP_REMOVED lines=12> */
[----:B-----5:R-:W-:Y:S01]  /*9970*/  IMAD.WIDE R20, R9, 0x4, R236 ;  /* 0x0000000409147825 */ /* 0x020fe200078e02ec */
[----:B------:R-:W-:Y:S02]  /*9980*/  ISETP.GE.U32.AND P4, PT, R14, 0x7fffff67, PT ;  /* 0x7fffff670e00780c */ /* 0x000fe40003f86070 */
[----:B------:R3:W-:Y:S01]  /*9990*/  STL.64 [R1+0x5f8], R12 ;  /* 0x0005f80c01007387 */ /* 0x0007e20000100a00 */
[----:B------:R-:W-:Y:S02]  /*99a0*/  VIADD R14, R17, 0xffffffda ;  /* 0xffffffda110e7836 */ /* 0x000fe40000000000 */
[----:B------:R-:W5:Y:S01]  /*99b0*/  LDC R17, c[0x0][0x230] ;  /* 0x00008c00ff117b82 */ /* 0x000f620000000800 */
[C---:B-1----:R-:W-:Y:S01]  /*99c0*/  IMAD.WIDE R18, R9.reuse, 0x4, R238 ;  /* 0x0000000409127825 */ /* 0x042fe200078e02ee */
[----:B------:R1:W-:Y:S04]  /*99d0*/  LDGSTS.E [R6+0x6800], desc[UR14][R28.64], !P5 ;  /* 0x068000001c067fae */ /* 0x0003e8000e92184e */
[----:B------:R2:W-:Y:S01]  /*99e0*/  STL.64 [R1+0x600], R10 ;  /* 0x0006000a01007387 */ /* 0x0005e20000100a00 */
[----:B---3--:R-:W-:-:S03]  /*99f0*/  IMAD.WIDE R12, R9, 0x4, R240 ;  /* 0x00000004090c7825 */ /* 0x008fc600078e02f0 */
[----:B------:R3:W-:Y:S04]  /*9a00*/  LDGSTS.E [R6+0x6900], desc[UR14][R26.64], !P5 ;  /* 0x069000001a067fae */ /* 0x0007e8000e92184e */
[----:B------:R4:W-:Y:S01]  /*9a10*/  LDGSTS.E [R6+0x6a00], desc[UR14][R24.64], !P5 ;  /* 0x06a0000018067fae */ /* 0x0009e2000e92184e */
[----:B--2---:R-:W-:-:S03]  /*9a20*/  IMAD.WIDE R10, R9, 0x4, R242 ;  /* 0x00000004090a7825 */ /* 0x004fc600078e02f2 */
        /* <DEDUP_REMOVED lines=20> */
[----:B------:R1:W-:Y:S01]  /*9b70*/  LDGSTS.E [R6+0x8800], desc[UR14][R28.64], !P1 ;  /* 0x088000001c067fae */ /* 0x0003e2000c92184e */
[----:B-----5:R-:W-:-:S03]  /*9b80*/  IMAD.WIDE R18, R7, 0x4, R238 ;  /* 0x0000000407127825 */ /* 0x020fc600078e02ee */
[----:B------:R3:W-:Y:S01]  /*9b90*/  STL.64 [R1+0x6c0], R10 ;  /* 0x0006c00a01007387 */ /* 0x0007e20000100a00 */
[----:B--2---:R-:W-:-:S03]  /*9ba0*/  IMAD.WIDE R12, R7, 0x4, R240 ;  /* 0x00000004070c7825 */ /* 0x004fc600078e02f0 */
[----:B------:R2:W-:Y:S04]  /*9bb0*/  LDGSTS.E [R6+0x8900], desc[UR14][R26.64], !P1 ;  /* 0x089000001a067fae */ /* 0x0005e8000c92184e */
[----:B------:R1:W-:Y:S01]  /*9bc0*/  STL.64 [R1+0x3c0], R28 ;  /* 0x0003c01c01007387 */ /* 0x0003e20000100a00 */
[----:B---3--:R-:W-:-:S03]  /*9bd0*/  IMAD.WIDE R10, R7, 0x4, R242 ;  /* 0x00000004070a7825 */ /* 0x008fc600078e02f2 */
        /* <DEDUP_REMOVED lines=22> */
[C---:B--2---:R-:W-:Y:S01]  /*9d40*/  IMAD.WIDE R18, R9.reuse, 0x4, R238 ;  /* 0x0000000409127825 */ /* 0x044fe200078e02ee */
[----:B------:R2:W-:Y:S04]  /*9d50*/  LDGSTS.E [R6+0xa800], desc[UR14][R28.64], !P3 ;  /* 0x0a8000001c067fae */ /* 0x0005e8000d92184e */
[----:B------:R5:W-:Y:S01]  /*9d60*/  STL.64 [R1+0x780], R10 ;  /* 0x0007800a01007387 */ /* 0x000be20000100a00 */
[----:B---3--:R-:W-:-:S03]  /*9d70*/  IMAD.WIDE R12, R9, 0x4, R240 ;  /* 0x00000004090c7825 */ /* 0x008fc600078e02f0 */
        /* <DEDUP_REMOVED lines=47> */
[C---:B--2---:R-:W-:Y:S01]  /*a070*/  IMAD.WIDE R20, R9.reuse, 0x4, R236 ;  /* 0x0000000409147825 */ /* 0x044fe200078e02ec */
[----:B------:R-:W-:Y:S02]  /*a080*/  ISETP.GE.U32.AND P4, PT, R14, 0x7fffff53, PT ;  /* 0x7fffff530e00780c */ /* 0x000fe40003f86070 */
[----:B------:R1:W-:Y:S01]  /*a090*/  STL.64 [R1+0x8f8], R12 ;  /* 0x0008f80c01007387 */ /* 0x0003e20000100a00 */
[----:B------:R-:W-:Y:S02]  /*a0a0*/  IADD3 R14, R16, -0x36, RZ ;  /* 0xffffffca100e7810 */ /* 0x000fe40007ffe0ff */
        /* <DEDUP_REMOVED lines=16> */
[----:B------:R3:W-:Y:S02]  /*a1b0*/  STL.64 [R1+0x330], R28 ;  /* 0x0003301c01007387 */ /* 0x0007e40000100a00 */
[----:B------:R-:W-:Y:S02]  /*a1c0*/  IMAD.WIDE R180, R7, 0x4, R244 ;  /* 0x0000000407b47825 */ /* 0x000fe400078e02f4 */
        /* <DEDUP_REMOVED lines=10> */
[----:B------:R4:W-:Y:S01]  /*a270*/  LDGSTS.E [R6+0x10800], desc[UR14][R26.64], !P6 ;  /* 0x108000001a067fae */ /* 0x0009e2000f12184e */
[----:B---3--:R-:W-:-:S03]  /*a280*/  IMAD.WIDE R20, R7, 0x4, R236 ;  /* 0x0000000407147825 */ /* 0x008fc600078e02ec */
[----:B------:R3:W-:Y:S01]  /*a290*/  STL.64 [R1+0x1218], R10 ;  /* 0x0012180a01007387 */ /* 0x0007e20000100a00 */
[----:B--2---:R-:W-:-:S03]  /*a2a0*/  IMAD.WIDE R18, R7, 0x4, R238 ;  /* 0x0000000407127825 */ /* 0x004fc600078e02ee */
[----:B------:R-:W-:Y:S01]  /*a2b0*/  LDGSTS.E [R6+0x10900], desc[UR14][R180.64], !P6 ;  /* 0x10900000b4067fae */ /* 0x000fe2000f12184e */
[----:B-1----:R-:W-:-:S03]  /*a2c0*/  IMAD.WIDE R12, R7, 0x4, R240 ;  /* 0x00000004070c7825 */ /* 0x002fc600078e02f0 */
[----:B------:R4:W-:Y:S01]  /*a2d0*/  STL.64 [R1+0x300], R26 ;  /* 0x0003001a01007387 */ /* 0x0009e20000100a00 */
[----:B---3--:R-:W-:-:S03]  /*a2e0*/  IMAD.WIDE R10, R7, 0x4, R242 ;  /* 0x00000004070a7825 */ /* 0x008fc600078e02f2 */
[----:B------:R1:W-:Y:S01]  /*a2f0*/  LDGSTS.E [R6+0x10a00], desc[UR14][R24.64], !P6 ;  /* 0x10a0000018067fae */ /* 0x0003e2000f12184e */
[----:B------:R-:W-:-:S03]  /*a300*/  VIADD R7, R15, 0xffffffc6 ;  /* 0xffffffc60f077836 */ /* 0x000fc60000000000 */
[----:B------:R1:W-:Y:S01]  /*a310*/  STL.64 [R1+0x14b8], R24 ;  /* 0x0014b81801007387 */ /* 0x0003e20000100a00 */
[----:B------:R-:W2:Y:S01]  /*a320*/  LDC R15, c[0x0][0x230] ;  /* 0x00008c00ff0f7b82 */ /* 0x000ea20000000800 */
[C---:B----4-:R-:W-:Y:S02]  /*a330*/  IMAD.WIDE R26, R9.reuse, 0x4, R244 ;  /* 0x00000004091a7825 */ /* 0x050fe400078e02f4 */
        /* <DEDUP_REMOVED lines=12> */
[----:B-1----:R-:W-:Y:S01]  /*a400*/  IMAD.WIDE R18, R9, 0x4, R238 ;  /* 0x0000000409127825 */ /* 0x002fe200078e02ee */
[----:B------:R-:W-:Y:S02]  /*a410*/  ISETP.GE.U32.AND P6, PT, R14, 0x7fffff4b, PT ;  /* 0x7fffff4b0e00780c */ /* 0x000fe40003fc6070 */
[----:B------:R1:W-:Y:S01]  /*a420*/  STL.64 [R1+0x3968], R180 ;  /* 0x003968b401007387 */ /* 0x0003e20000100a00 */
[----:B------:R-:W-:Y:S02]  /*a430*/  VIADD R14, R17, 0xffffffc2 ;  /* 0xffffffc2110e7836 */ /* 0x000fe40000000000 */
[----:B------:R-:W5:Y:S01]  /*a440*/  LDC R17, c[0x0][0x230] ;  /* 0x00008c00ff117b82 */ /* 0x000f620000000800 */
[----:B------:R2:W-:Y:S01]  /*a450*/  LDGSTS.E [R6+0x12800], desc[UR14][R28.64], !P1 ;  /* 0x128000001c067fae */ /* 0x0005e2000c92184e */
[----:B---3--:R-:W-:-:S03]  /*a460*/  IMAD.WIDE R12, R9, 0x4, R240 ;  /* 0x00000004090c7825 */ /* 0x008fc600078e02f0 */
[----:B------:R4:W-:Y:S04]  /*a470*/  STL.64 [R1+0x1518], R10 ;  /* 0x0015180a01007387 */ /* 0x0009e80000100a00 */
[----:B------:R3:W-:Y:S01]  /*a480*/  LDGSTS.E [R6+0x12900], desc[UR14][R26.64], !P1 ;  /* 0x129000001a067fae */ /* 0x0007e2000c92184e */
[----:B-1----:R-:W-:-:S03]  /*a490*/  IMAD R180, R222, 0x7f, RZ ;  /* 0x0000007fdeb47824 */ /* 0x002fc600078e02ff */
[----:B------:R1:W-:Y:S01]  /*a4a0*/  LDGSTS.E [R6+0x12a00], desc[UR14][R24.64], !P1 ;  /* 0x12a0000018067fae */ /* 0x0003e2000c92184e */
[----:B----4-:R-:W-:-:S03]  /*a4b0*/  IMAD.WIDE R10, R9, 0x4, R242 ;  /* 0x00000004090a7825 */ /* 0x010fc600078e02f2 */
        /* <DEDUP_REMOVED lines=15> */
[----:B-1----:R-:W-:-:S03]  /*a5b0*/  IMAD.WIDE R24, R7, 0x4, R232 ;  /* 0x0000000407187825 */ /* 0x002fc600078e02e8 */
[----:B------:R1:W-:Y:S01]  /*a5c0*/  STL.64 [R1+0x1808], R18 ;  /* 0x0018081201007387 */ /* 0x0003e20000100a00 */
[----:B----4-:R-:W-:-:S03]  /*a5d0*/  IMAD.WIDE R22, R7, 0x4, R234 ;  /* 0x0000000407167825 */ /* 0x010fc600078e02ea */
[----:B------:R5:W-:Y:S01]  /*a5e0*/  STL.64 [R1+0x1820], R12 ;  /* 0x0018200c01007387 */ /* 0x000be20000100a00 */
[----:B--2---:R-:W-:-:S03]  /*a5f0*/  IMAD.WIDE R20, R7, 0x4, R236 ;  /* 0x0000000407147825 */ /* 0x004fc600078e02ec */
[----:B------:R2:W-:Y:S01]  /*a600*/  LDGSTS.E [R6+0x14800], desc[UR14][R28.64], !P3 ;  /* 0x148000001c067fae */ /* 0x0005e2000d92184e */
[----:B-1----:R-:W-:-:S03]  /*a610*/  IMAD.WIDE R18, R7, 0x4, R238 ;  /* 0x0000000407127825 */ /* 0x002fc600078e02ee */
[----:B------:R1:W-:Y:S01]  /*a620*/  STL.64 [R1+0x1838], R10 ;  /* 0x0018380a01007387 */ /* 0x0003e20000100a00 */
[----:B-----5:R-:W-:-:S03]  /*a630*/  IMAD.WIDE R12, R7, 0x4, R240 ;  /* 0x00000004070c7825 */ /* 0x020fc600078e02f0 */
[----:B------:R3:W-:Y:S04]  /*a640*/  LDGSTS.E [R6+0x14900], desc[UR14][R26.64], !P3 ;  /* 0x149000001a067fae */ /* 0x0007e8000d92184e */
[----:B------:R2:W-:Y:S01]  /*a650*/  STL.64 [R1+0x2a0], R28 ;  /* 0x0002a01c01007387 */ /* 0x0005e20000100a00 */
[----:B-1----:R-:W-:-:S03]  /*a660*/  IMAD.WIDE R10, R7, 0x4, R242 ;  /* 0x00000004070a7825 */ /* 0x002fc600078e02f2 */
[----:B------:R1:W-:Y:S01]  /*a670*/  LDGSTS.E [R6+0x14a00], desc[UR14][R24.64], !P3 ;  /* 0x14a0000018067fae */ /* 0x0003e2000d92184e */
[----:B------:R-:W-:Y:S02]  /*a680*/  IADD3 R7, R16, -0x42, RZ ;  /* 0xffffffbe10077810 */ /* 0x000fe40007ffe0ff */
[----:B------:R-:W4:Y:S01]  /*a690*/  LDC R16, c[0x0][0x230] ;  /* 0x00008c00ff107b82 */ /* 0x000f220000000800 */
        /* <DEDUP_REMOVED lines=76> */
[----:B------:R-:W-:Y:S04]  /*ab60*/  LDGSTS.E [R6+0x1a800], desc[UR14][R28.64], !P6 ;  /* 0x1a8000001c067fae */ /* 0x000fe8000f12184e */
[----:B------:R5:W-:Y:S01]  /*ab70*/  STL.64 [R1+0x1c48], R10 ;  /* 0x001c480a01007387 */ /* 0x000be20000100a00 */
[----:B--2---:R-:W-:-:S03]  /*ab80*/  IMAD.WIDE R12, R9, 0x4, R240 ;  /* 0x00000004090c7825 */ /* 0x004fc600078e02f0 */
        /* <DEDUP_REMOVED lines=15> */
[----:B------:R-:W-:Y:S02]  /*ac80*/  STL.64 [R1+0x108], R26 ;  /* 0x0001081a01007387 */ /* 0x000fe40000100a00 */
[C---:B------:R-:W-:Y:S02]  /*ac90*/  IMAD.WIDE R172, R7.reuse, 0x4, R244 ;  /* 0x0000000407ac7825 */ /* 0x040fe400078e02f4 */
        /* <DEDUP_REMOVED lines=8> */
[----:B------:R-:W-:Y:S01]  /*ad20*/  LDGSTS.E [R6+0x1c800], desc[UR14][R178.64], !P1 ;  /* 0x1c800000b2067fae */ /* 0x000fe2000c92184e */
[----:B----4-:R-:W-:-:S03]  /*ad30*/  IMAD.WIDE R18, R7, 0x4, R238 ;  /* 0x0000000407127825 */ /* 0x010fc600078e02ee */
[----:B------:R2:W-:Y:S01]  /*ad40*/  STL.64 [R1+0x1b88], R10 ;  /* 0x001b880a01007387 */ /* 0x0005e20000100a00 */
[----:B-1----:R-:W-:-:S03]  /*ad50*/  IMAD.WIDE R12, R7, 0x4, R240 ;  /* 0x00000004070c7825 */ /* 0x002fc600078e02f0 */
[----:B------:R-:W-:Y:S04]  /*ad60*/  LDGSTS.E [R6+0x1c900], desc[UR14][R172.64], !P1 ;  /* 0x1c900000ac067fae */ /* 0x000fe8000c92184e */
[----:B------:R1:W-:Y:S01]  /*ad70*/  LDGSTS.E [R6+0x1ca00], desc[UR14][R24.64], !P1 ;  /* 0x1ca0000018067fae */ /* 0x0003e2000c92184e */
[----:B--2---:R-:W-:-:S03]  /*ad80*/  IMAD.WIDE R10, R7, 0x4, R242 ;  /* 0x00000004070a7825 */ /* 0x004fc600078e02f2 */
[----:B------:R1:W-:Y:S01]  /*ad90*/  STL.64 [R1+0x1ae0], R24 ;  /* 0x001ae01801007387 */ /* 0x0003e20000100a00 */
[----:B------:R-:W-:-:S03]  /*ada0*/  VIADD R7, R15, 0xffffffae ;  /* 0xffffffae0f077836 */ /* 0x000fc60000000000 */
[----:B------:R2:W-:Y:S04]  /*adb0*/  LDGSTS.E [R6+0x1cb00], desc[UR14][R22.64], !P1 ;  /* 0x1cb0000016067fae */ /* 0x0005e8000c92184e */
        /* <DEDUP_REMOVED lines=17> */
[----:B--2---:R-:W-:-:S03]  /*aed0*/  IMAD.WIDE R12, R9, 0x4, R240 ;  /* 0x00000004090c7825 */ /* 0x004fc600078e02f0 */
[----:B------:R-:W-:Y:S04]  /*aee0*/  LDGSTS.E [R6+0x1e900], desc[UR14][R108.64], !P3 ;  /* 0x1e9000006c067fae */ /* 0x000fe8000d92184e */
[----:B------:R1:W-:Y:S01]  /*aef0*/  LDGSTS.E [R6+0x1ea00], desc[UR14][R24.64], !P3 ;  /* 0x1ea0000018067fae */ /* 0x0003e2000d92184e */
[----:B---3--:R-:W-:-:S03]  /*af00*/  IMAD.WIDE R10, R9, 0x4, R242 ;  /* 0x00000004090a7825 */ /* 0x008fc600078e02f2 */
        /* <DEDUP_REMOVED lines=14> */
[----:B------:R2:W-:Y:S02]  /*aff0*/  STL.64 [R1+0x19d0], R22 ;  /* 0x0019d01601007387 */ /* 0x0005e40000100a00 */
[C---:B------:R-:W-:Y:S02]  /*b000*/  IMAD.WIDE R26, R7.reuse, 0x4, R232 ;  /* 0x00000004071a7825 */ /* 0x040fe400078e02e8 */
[----:B------:R3:W-:Y:S04]  /*b010*/  STL.64 [R1+0x19c8], R20 ;  /* 0x0019c81401007387 */ /* 0x0007e80000100a00 */
[----:B------:R4:W-:Y:S01]  /*b020*/  STL.64 [R1+0x19c0], R18 ;  /* 0x0019c01201007387 */ /* 0x0009e20000100a00 */
[----:B-1----:R-:W-:-:S03]  /*b030*/  IMAD.WIDE R24, R7, 0x4, R234 ;  /* 0x0000000407187825 */ /* 0x002fc600078e02ea */
[----:B------:R-:W-:Y:S01]  /*b040*/  STL.64 [R1+0x38c8], R122 ;  /* 0x0038c87a01007387 */ /* 0x000fe20000100a00 */
[----:B--2---:R-:W-:-:S03]  /*b050*/  IMAD.WIDE R22, R7, 0x4, R236 ;  /* 0x0000000407167825 */ /* 0x004fc600078e02ec */
[----:B------:R5:W-:Y:S01]  /*b060*/  STL.64 [R1+0x19b8], R12 ;  /* 0x0019b80c01007387 */ /* 0x000be20000100a00 */
[----:B---3--:R-:W-:-:S03]  /*b070*/  IMAD.WIDE R20, R7, 0x4, R238 ;  /* 0x0000000407147825 */ /* 0x008fc600078e02ee */
[----:B------:R1:W-:Y:S01]  /*b080*/  STL.64 [R1+0x19b0], R10 ;  /* 0x0019b00a01007387 */ /* 0x0003e20000100a00 */
[----:B----4-:R-:W2:Y:S03]  /*b090*/  LDC R19, c[0x0][0x230] ;  /* 0x00008c00ff137b82 */ /* 0x010ea60000000800 */
[----:B------:R-:W-:Y:S04]  /*b0a0*/  STL.64 [R1+0x38d0], R108 ;  /* 0x0038d06c01007387 */ /* 0x000fe80000100a00 */
[----:B------:R-:W-:Y:S01]  /*b0b0*/  LDGSTS.E [R6+0x20800], desc[UR14][R74.64], !P4 ;  /* 0x208000004a067fae */ /* 0x000fe2000e12184e */
[C---:B-----5:R-:W-:Y:S01]  /*b0c0*/  IMAD.WIDE R12, R7.reuse, 0x4, R240 ;  /* 0x00000004070c7825 */ /* 0x060fe200078e02f0 */
[----:B------:R-:W3:Y:S02]  /*b0d0*/  LDC R18, c[0x0][0x230] ;  /* 0x00008c00ff127b82 */ /* 0x000ee40000000800 */
[----:B------:R4:W-:Y:S01]  /*b0e0*/  STL.64 [R1+0x1948], R26 ;  /* 0x0019481a01007387 */ /* 0x0009e20000100a00 */
[----:B-1----:R-:W-:Y:S01]  /*b0f0*/  IMAD.WIDE R10, R7, 0x4, R242 ;  /* 0x00000004070a7825 */ /* 0x002fe200078e02f2 */
[----:B------:R-:W-:-:S02]  /*b100*/  IADD3 R7, R16, -0x5a, RZ ;  /* 0xffffffa610077810 */ /* 0x000fc40007ffe0ff */
[----:B------:R-:W-:Y:S04]  /*b110*/  LDGSTS.E [R6+0x20900], desc[UR14][R60.64], !P4 ;  /* 0x209000003c067fae */ /* 0x000fe8000e12184e */
[----:B------:R1:W-:Y:S04]  /*b120*/  STL.64 [R1+0x1940], R24 ;  /* 0x0019401801007387 */ /* 0x0003e80000100a00 */
[----:B------:R4:W-:Y:S04]  /*b130*/  LDGSTS.E [R6+0x20a00], desc[UR14][R26.64], !P4 ;  /* 0x20a000001a067fae */ /* 0x0009e8000e12184e */
[----:B------:R5:W-:Y:S04]  /*b140*/  STL.64 [R1+0x1938], R22 ;  /* 0x0019381601007387 */ /* 0x000be80000100a00 */
[----:B------:R1:W-:Y:S01]  /*b150*/  LDGSTS.E [R6+0x20b00], desc[UR14][R24.64], !P4 ;  /* 0x20b0000018067fae */ /* 0x0003e2000e12184e */
[----:B---3--:R-:W-:-:S03]  /*b160*/  VIADD R18, R18, 0xffffffa2 ;  /* 0xffffffa212127836 */ /* 0x008fc60000000000 */
[----:B------:R3:W-:Y:S01]  /*b170*/  STL.64 [R1+0x1930], R20 ;  /* 0x0019301401007387 */ /* 0x0007e20000100a00 */
[----:B----4-:R-:W-:-:S03]  /*b180*/  IMAD.WIDE R26, R9, 0x4, R236 ;  /* 0x00000004091a7825 */ /* 0x010fc600078e02ec */
[----:B------:R5:W-:Y:S04]  /*b190*/  LDGSTS.E [R6+0x20c00], desc[UR14][R22.64], !P4 ;  /* 0x20c0000016067fae */ /* 0x000be8000e12184e */
[----:B------:R-:W-:Y:S01]  /*b1a0*/  STL.64 [R1+0x38d8], R74 ;  /* 0x0038d84a01007387 */ /* 0x000fe20000100a00 */
[----:B-1----:R-:W-:-:S03]  /*b1b0*/  IMAD.WIDE R24, R9, 0x4, R238 ;  /* 0x0000000409187825 */ /* 0x002fc600078e02ee */
[----:B------:R3:W-:Y:S04]  /*b1c0*/  LDGSTS.E [R6+0x20d00], desc[UR14][R20.64], !P4 ;  /* 0x20d0000014067fae */ /* 0x0007e8000e12184e */
[----:B------:R1:W-:Y:S01]  /*b1d0*/  STL.64 [R1+0x1920], R12 ;  /* 0x0019200c01007387 */ /* 0x0003e20000100a00 */
[----:B-----5:R-:W-:-:S03]  /*b1e0*/  IMAD.WIDE R22, R9, 0x4, R240 ;  /* 0x0000000409167825 */ /* 0x020fc600078e02f0 */
[----:B------:R1:W-:Y:S04]  /*b1f0*/  LDGSTS.E [R6+0x20e00], desc[UR14][R12.64], !P4 ;  /* 0x20e000000c067fae */ /* 0x0003e8000e12184e */
[----:B------:R4:W-:Y:S01]  /*b200*/  STL.64 [R1+0x1918], R10 ;  /* 0x0019180a01007387 */ /* 0x0009e20000100a00 */
[----:B---3--:R-:W-:-:S03]  /*b210*/  IMAD.WIDE R20, R9, 0x4, R242 ;  /* 0x0000000409147825 */ /* 0x008fc600078e02f2 */
[----:B------:R4:W-:Y:S01]  /*b220*/  LDGSTS.E [R6+0x20f00], desc[UR14][R10.64], !P4 ;  /* 0x20f000000a067fae */ /* 0x0009e2000e12184e */
[----:B------:R-:W-:Y:S01]  /*b230*/  ISETP.GE.U32.AND P4, PT, R14, 0x7fffff2b, PT ;  /* 0x7fffff2b0e00780c */ /* 0x000fe20003f86070 */
[C---:B-1----:R-:W-:Y:S02]  /*b240*/  IMAD.WIDE R12, R9.reuse, 0x4, R244 ;  /* 0x00000004090c7825 */ /* 0x042fe400078e02f4 */
[----:B------:R-:W-:Y:S04]  /*b250*/  STL.64 [R1+0x38e0], R60 ;  /* 0x0038e03c01007387 */ /* 0x000fe80000100a00 */
[----:B------:R1:W-:Y:S01]  /*b260*/  STL.64 [R1+0x1878], R30 ;  /* 0x0018781e01007387 */ /* 0x0003e20000100a00 */
[----:B----4-:R-:W-:-:S03]  /*b270*/  IMAD.WIDE R10, R9, 0x4, R230 ;  /* 0x00000004090a7825 */ /* 0x010fc600078e02e6 */
[----:B------:R3:W-:Y:S01]  /*b280*/  STL.64 [R1+0x1870], R28 ;  /* 0x0018701c01007387 */ /* 0x0007e20000100a00 */
[----:B------:R-:W-:-:S03]  /*b290*/  IMAD R9, R222, 0x4d, RZ ;  /* 0x0000004dde097824 */ /* 0x000fc600078e02ff */
[----:B------:R-:W-:Y:S01]  /*b2a0*/  LDGSTS.E [R6+0x22800], desc[UR14][R10.64], !P5 ;  /* 0x228000000a067fae */ /* 0x000fe2000e92184e */
[----:B------:R-:W-:-:S03]  /*b2b0*/  IMAD.WIDE R32, R9, 0x4, R244 ;  /* 0x0000000409207825 */ /* 0x000fc600078e02f4 */
[----:B------:R-:W-:Y:S04]  /*b2c0*/  LDGSTS.E [R6+0x22900], desc[UR14][R12.64], !P5 ;  /* 0x229000000c067fae */ /* 0x000fe8000e92184e */
[----:B------:R1:W-:Y:S04]  /*b2d0*/  LDGSTS.E [R6+0x22a00], desc[UR14][R30.64], !P5 ;  /* 0x22a000001e067fae */ /* 0x0003e8000e92184e */
[----:B------:R3:W-:Y:S04]  /*b2e0*/  LDGSTS.E [R6+0x22b00], desc[UR14][R28.64], !P5 ;  /* 0x22b000001c067fae */ /* 0x0007e8000e92184e */
[----:B------:R4:W-:Y:S04]  /*b2f0*/  LDGSTS.E [R6+0x22c00], desc[UR14][R26.64], !P5 ;  /* 0x22c000001a067fae */ /* 0x0009e8000e92184e */
[----:B------:R5:W-:Y:S01]  /*b300*/  LDGSTS.E [R6+0x22d00], desc[UR14][R24.64], !P5 ;  /* 0x22d0000018067fae */ /* 0x000be2000e92184e */
[----:B-1----:R-:W-:-:S03]  /*b310*/  IMAD.WIDE R30, R9, 0x4, R230 ;  /* 0x00000004091e7825 */ /* 0x002fc600078e02e6 */
[----:B------:R1:W-:Y:S04]  /*b320*/  LDGSTS.E [R6+0x22e00], desc[UR14][R22.64], !P5 ;  /* 0x22e0000016067fae */ /* 0x0003e8000e92184e */
[----:B------:R2:W-:Y:S01]  /*b330*/  LDGSTS.E [R6+0x22f00], desc[UR14][R20.64], !P5 ;  /* 0x22f0000014067fae */ /* 0x0005e2000e92184e */
[----:B------:R-:W-:Y:S01]  /*b340*/  ISETP.GE.U32.AND P5, PT, R7, 0x7fffff27, PT ;  /* 0x7fffff270700780c */ /* 0x000fe20003fa6070 */
[----:B------:R-:W-:Y:S02]  /*b350*/  IMAD R7, R222, 0x49, RZ ;  /* 0x00000049de077824 */ /* 0x000fe400078e02ff */
[----:B------:R4:W-:Y:S02]  /*b360*/  STL.64 [R1+0x1868], R26 ;  /* 0x0018681a01007387 */ /* 0x0009e40000100a00 */
[----:B---3--:R-:W-:-:S02]  /*b370*/  IMAD.WIDE R28, R7, 0x4, R232 ;  /* 0x00000004071c7825 */ /* 0x008fc400078e02e8 */
[----:B------:R5:W-:Y:S02]  /*b380*/  STL.64 [R1+0x1860], R24 ;  /* 0x0018601801007387 */ /* 0x000be40000100a00 */
[C---:B------:R-:W-:Y:S02]  /*b390*/  IMAD.WIDE R14, R7.reuse, 0x4, R230 ;  /* 0x00000004070e7825 */ /* 0x040fe400078e02e6 */
[----:B------:R3:W-:Y:S02]  /*b3a0*/  STL.64 [R1+0x38e8], R10 ;  /* 0x0038e80a01007387 */ /* 0x0007e40000100a00 */
[C---:B------:R-:W-:Y:S02]  /*b3b0*/  IMAD.WIDE R16, R7.reuse, 0x4, R244 ;  /* 0x0000000407107825 */ /* 0x040fe400078e02f4 */
[----:B------:R1:W-:Y:S02]  /*b3c0*/  STL.64 [R1+0x1858], R22 ;  /* 0x0018581601007387 */ /* 0x0003e40000100a00 */
[----:B----4-:R-:W-:-:S02]  /*b3d0*/  IMAD.WIDE R26, R7, 0x4, R234 ;  /* 0x00000004071a7825 */ /* 0x010fc400078e02ea */
[----:B------:R2:W-:Y:S02]  /*b3e0*/  STL.64 [R1+0x1850], R20 ;  /* 0x0018501401007387 */ /* 0x0005e40000100a00 */
[C---:B-----5:R-:W-:Y:S02]  /*b3f0*/  IMAD.WIDE R24, R7.reuse, 0x4, R236 ;  /* 0x0000000407187825 */ /* 0x060fe400078e02ec */
[----:B------:R4:W-:Y:S02]  /*b400*/  STL.64 [R1+0x38f0], R12 ;  /* 0x0038f00c01007387 */ /* 0x0009e40000100a00 */
[C---:B---3--:R-:W-:Y:S02]  /*b410*/  IMAD.WIDE R10, R7.reuse, 0x4, R242 ;  /* 0x00000004070a7825 */ /* 0x048fe400078e02f2 */
[----:B------:R-:W-:Y:S02]  /*b420*/  STL.64 [R1+0x17a8], R28 ;  /* 0x0017a81c01007387 */ /* 0x000fe40000100a00 */
[----:B-1----:R-:W-:-:S02]  /*b430*/  IMAD.WIDE R22, R7, 0x4, R238 ;  /* 0x0000000407167825 */ /* 0x002fc400078e02ee */
[----:B------:R-:W-:Y:S01]  /*b440*/  STL.64 [R1+0x1780], R26 ;  /* 0x0017801a01007387 */ /* 0x000fe20000100a00 */
[----:B--2---:R-:W1:Y:S01]  /*b450*/  LDC R21, c[0x0][0x230] ;  /* 0x00008c00ff157b82 */ /* 0x004e620000000800 */
[----:B----4-:R-:W-:Y:S02]  /*b460*/  IMAD.WIDE R12, R7, 0x4, R240 ;  /* 0x00000004070c7825 */ /* 0x010fe400078e02f0 */
[----:B------:R2:W-:Y:S02]  /*b470*/  LDGSTS.E [R6+0x24800], desc[UR14][R14.64], !P6 ;  /* 0x248000000e067fae */ /* 0x0005e4000f12184e */
[----:B------:R-:W-:Y:S02]  /*b480*/  VIADD R7, R19, 0xffffff9e ;  /* 0xffffff9e13077836 */ /* 0x000fe40000000000 */
[----:B------:R-:W-:Y:S01]  /*b490*/  STL.64 [R1+0x1778], R24 ;  /* 0x0017781801007387 */ /* 0x000fe20000100a00 */
[----:B------:R-:W3:Y:S03]  /*b4a0*/  LDC R20, c[0x0][0x230] ;  /* 0x00008c00ff147b82 */ /* 0x000ee60000000800 */
[----:B------:R-:W-:Y:S04]  /*b4b0*/  LDGSTS.E [R6+0x24900], desc[UR14][R16.64], !P6 ;  /* 0x2490000010067fae */ /* 0x000fe8000f12184e */
[----:B------:R-:W-:Y:S01]  /*b4c0*/  STL.64 [R1+0x1770], R22 ;  /* 0x0017701601007387 */ /* 0x000fe20000100a00 */
[----:B------:R-:W4:Y:S03]  /*b4d0*/  LDC R19, c[0x0][0x230] ;  /* 0x00008c00ff137b82 */ /* 0x000f260000000800 */
[----:B------:R-:W-:Y:S04]  /*b4e0*/  LDGSTS.E [R6+0x24a00], desc[UR14][R28.64], !P6 ;  /* 0x24a000001c067fae */ /* 0x000fe8000f12184e */
[----:B------:R2:W-:Y:S04]  /*b4f0*/  STL.64 [R1+0x38f8], R14 ;  /* 0x0038f80e01007387 */ /* 0x0005e80000100a00 */
[----:B------:R-:W-:Y:S04]  /*b500*/  LDGSTS.E [R6+0x24b00], desc[UR14][R26.64], !P6 ;  /* 0x24b000001a067fae */ /* 0x000fe8000f12184e */
[----:B------:R-:W-:Y:S04]  /*b510*/  STL.64 [R1+0x1768], R12 ;  /* 0x0017680c01007387 */ /* 0x000fe80000100a00 */
[----:B------:R5:W-:Y:S01]  /*b520*/  LDGSTS.E [R6+0x24c00], desc[UR14][R24.64], !P6 ;  /* 0x24c0000018067fae */ /* 0x000be2000f12184e */
[----:B--2---:R-:W-:-:S03]  /*b530*/  IMAD.WIDE R14, R9, 0x4, R238 ;  /* 0x00000004090e7825 */ /* 0x004fc600078e02ee */
[----:B------:R-:W-:Y:S04]  /*b540*/  STL.64 [R1+0x1760], R10 ;  /* 0x0017600a01007387 */ /* 0x000fe80000100a00 */
[----:B------:R2:W-:Y:S01]  /*b550*/  LDGSTS.E [R6+0x24d00], desc[UR14][R22.64], !P6 ;  /* 0x24d0000016067fae */ /* 0x0005e2000f12184e */
[----:B-----5:R-:W-:-:S03]  /*b560*/  IMAD.WIDE R24, R9, 0x4, R232 ;  /* 0x0000000409187825 */ /* 0x020fc600078e02e8 */
[----:B------:R5:W-:Y:S04]  /*b570*/  STL.64 [R1+0x3900], R16 ;  /* 0x0039001001007387 */ /* 0x000be80000100a00 */
[----:B------:R1:W-:Y:S01]  /*b580*/  LDGSTS.E [R6+0x24e00], desc[UR14][R12.64], !P6 ;  /* 0x24e000000c067fae */ /* 0x0003e2000f12184e */
[----:B--2---:R-:W-:-:S03]  /*b590*/  IMAD.WIDE R22, R9, 0x4, R234 ;  /* 0x0000000409167825 */ /* 0x004fc600078e02ea */
[----:B------:R2:W-:Y:S01]  /*b5a0*/  LDGSTS.E [R6+0x24f00], desc[UR14][R10.64], !P6 ;  /* 0x24f000000a067fae */ /* 0x0005e2000f12184e */
[----:B------:R-:W-:Y:S02]  /*b5b0*/  ISETP.GE.U32.AND P6, PT, R18, 0x7fffff23, PT ;  /* 0x7fffff231200780c */ /* 0x000fe40003fc6070 */
[----:B---3--:R-:W-:Y:S01]  /*b5c0*/  IADD3 R18, R20, -0x66, RZ ;  /* 0xffffff9a14127810 */ /* 0x008fe20007ffe0ff */
[C---:B-----5:R-:W-:Y:S01]  /*b5d0*/  IMAD.WIDE R16, R9.reuse, 0x4, R236 ;  /* 0x0000000409107825 */ /* 0x060fe200078e02ec */
[----:B------:R-:W-:Y:S01]  /*b5e0*/  LDGSTS.E [R6+0x26800], desc[UR14][R30.64], !P1 ;  /* 0x268000001e067fae */ /* 0x000fe2000c92184e */
[----:B------:R-:W3:Y:S02]  /*b5f0*/  LDC R20, c[0x0][0x230] ;  /* 0x00008c00ff147b82 */ /* 0x000ee40000000800 */
[C---:B-1----:R-:W-:Y:S01]  /*b600*/  IMAD.WIDE R12, R9.reuse, 0x4, R240 ;  /* 0x00000004090c7825 */ /* 0x042fe200078e02f0 */
[----:B------:R-:W-:Y:S03]  /*b610*/  LDGSTS.E [R6+0x26900], desc[UR14][R32.64], !P1 ;  /* 0x2690000020067fae */ /* 0x000fe6000c92184e */
[----:B--2---:R-:W-:Y:S01]  /*b620*/  IMAD.WIDE R10, R9, 0x4, R242 ;  /* 0x00000004090a7825 */ /* 0x004fe200078e02f2 */
[----:B------:R1:W-:Y:S03]  /*b630*/  LDGSTS.E [R6+0x26a00], desc[UR14][R24.64], !P1 ;  /* 0x26a0000018067fae */ /* 0x0003e6000c92184e */
[C---:B------:R-:W-:Y:S01]  /*b640*/  IMAD R9, R222.reuse, 0x55, RZ ;  /* 0x00000055de097824 */ /* 0x040fe200078e02ff */
[----:B------:R2:W-:Y:S03]  /*b650*/  LDGSTS.E [R6+0x26b00], desc[UR14][R22.64], !P1 ;  /* 0x26b0000016067fae */ /* 0x0005e6000c92184e */
[C---:B------:R-:W-:Y:S01]  /*b660*/  IMAD.WIDE R62, R9.reuse, 0x4, R230 ;  /* 0x00000004093e7825 */ /* 0x040fe200078e02e6 */
[----:B------:R5:W-:Y:S03]  /*b670*/  LDGSTS.E [R6+0x26c00], desc[UR14][R16.64], !P1 ;  /* 0x26c0000010067fae */ /* 0x000be6000c92184e */
[----:B------:R-:W-:Y:S01]  /*b680*/  IMAD.WIDE R64, R9, 0x4, R244 ;  /* 0x0000000409407825 */ /* 0x000fe200078e02f4 */
        /* <DEDUP_REMOVED lines=10> */
[----:B-1----:R-:W-:-:S02]  /*b730*/  IMAD.WIDE R24, R7, 0x4, R232 ;  /* 0x0000000407187825 */ /* 0x002fc400078e02e8 */
[----:B------:R4:W-:Y:S02]  /*b740*/  STL.64 [R1+0x16a0], R14 ;  /* 0x0016a00e01007387 */ /* 0x0009e40000100a00 */
[C---:B--2---:R-:W-:Y:S02]  /*b750*/  IMAD.WIDE R22, R7.reuse, 0x4, R234 ;  /* 0x0000000407167825 */ /* 0x044fe400078e02ea */
[----:B------:R-:W-:Y:S02]  /*b760*/  STL.64 [R1+0x3908], R30 ;  /* 0x0039081e01007387 */ /* 0x000fe40000100a00 */
[C---:B-----5:R-:W-:Y:S02]  /*b770*/  IMAD.WIDE R16, R7.reuse, 0x4, R236 ;  /* 0x0000000407107825 */ /* 0x060fe400078e02ec */
[----:B------:R1:W-:Y:S02]  /*b780*/  STL.64 [R1+0x1698], R12 ;  /* 0x0016980c01007387 */ /* 0x0003e40000100a00 */
[----:B----4-:R-:W-:-:S02]  /*b790*/  IMAD.WIDE R14, R7, 0x4, R238 ;  /* 0x00000004070e7825 */ /* 0x010fc400078e02ee */
[----:B------:R-:W-:Y:S04]  /*b7a0*/  LDGSTS.E [R6+0x28800], desc[UR14][R46.64], !P3 ;  /* 0x288000002e067fae */ /* 0x000fe8000d92184e */
[----:B------:R3:W-:Y:S01]  /*b7b0*/  STL.64 [R1+0x1690], R10 ;  /* 0x0016900a01007387 */ /* 0x0007e20000100a00 */
[----:B-1----:R-:W-:-:S03]  /*b7c0*/  IMAD.WIDE R12, R7, 0x4, R240 ;  /* 0x00000004070c7825 */ /* 0x002fc600078e02f0 */
[----:B------:R-:W-:Y:S04]  /*b7d0*/  LDGSTS.E [R6+0x28900], desc[UR14][R48.64], !P3 ;  /* 0x2890000030067fae */ /* 0x000fe8000d92184e */
[----:B------:R-:W-:Y:S01]  /*b7e0*/  STL.64 [R1+0x3910], R32 ;  /* 0x0039102001007387 */ /* 0x000fe20000100a00 */
[----:B---3--:R-:W-:-:S03]  /*b7f0*/  IMAD.WIDE R10, R7, 0x4, R242 ;  /* 0x00000004070a7825 */ /* 0x008fc600078e02f2 */
        /* <DEDUP_REMOVED lines=131> */
[----:B------:R-:W-:Y:S02]  /*c030*/  IADD3 R18, R20, -0x7e, RZ ;  /* 0xffffff8214127810 */ /* 0x000fe40007ffe0ff */
[----:B------:R-:W1:Y:S01]  /*c040*/  LDC R20, c[0x0][0x230] ;  /* 0x00008c00ff147b82 */ /* 0x000e620000000800 */
[----:B------:R-:W-:Y:S01]  /*c050*/  LDGSTS.E [R6+0x32800], desc[UR14][R126.64], !P3 ;  /* 0x328000007e067fae */ /* 0x000fe2000d92184e */
[----:B----4-:R-:W-:-:S03]  /*c060*/  IMAD.WIDE R110, R86, 0x4, R232 ;  /* 0x00000004566e7825 */ /* 0x010fc600078e02e8 */
[----:B------:R5:W-:Y:S01]  /*c070*/  STL.64 [R1+0x1300], R10 ;  /* 0x0013000a01007387 */ /* 0x000be20000100a00 */
[----:B---3--:R-:W-:-:S03]  /*c080*/  IMAD.WIDE R12, R9, 0x4, R240 ;  /* 0x00000004090c7825 */ /* 0x008fc600078e02f0 */
        /* <DEDUP_REMOVED lines=30> */
[----:B------:R1:W-:Y:S01]  /*c270*/  STL.64 [R1+0x3978], R128 ;  /* 0x0039788001007387 */ /* 0x0003e20000100a00 */
[----:B--2---:R-:W-:-:S03]  /*c280*/  IMAD.WIDE R10, R7, 0x4, R242 ;  /* 0x00000004070a7825 */ /* 0x004fc600078e02f2 */
[----:B------:R2:W-:Y:S01]  /*c290*/  LDGSTS.E [R6+0x34a00], desc[UR14][R24.64], !P4 ;  /* 0x34a0000018067fae */ /* 0x0005e2000e12184e */
[----:B------:R-:W-:-:S03]  /*c2a0*/  VIADD R7, R21, 0xfffffffd ;  /* 0xfffffffd15077836 */ /* 0x000fc60000000000 */
[----:B------:R2:W-:Y:S01]  /*c2b0*/  STL.64 [R1+0x1150], R24 ;  /* 0x0011501801007387 */ /* 0x0005e20000100a00 */
[----:B------:R-:W3:Y:S01]  /*c2c0*/  LDC R21, c[0x0][0x230] ;  /* 0x00008c00ff157b82 */ /* 0x000ee20000000800 */
[--C-:B-1----:R-:W-:Y:S02]  /*c2d0*/  IMAD.WIDE R128, R134, 0x4, R232.reuse ;  /* 0x0000000486807825 */ /* 0x102fe400078e02e8 */
[----:B------:R1:W-:Y:S04]  /*c2e0*/  LDGSTS.E [R6+0x34b00], desc[UR14][R22.64], !P4 ;  /* 0x34b0000016067fae */ /* 0x0003e8000e12184e */
[----:B------:R1:W-:Y:S04]  /*c2f0*/  STL.64 [R1+0x1148], R22 ;  /* 0x0011481601007387 */ /* 0x0003e80000100a00 */
[----:B------:R4:W-:Y:S01]  /*c300*/  LDGSTS.E [R6+0x34c00], desc[UR14][R16.64], !P4 ;  /* 0x34c0000010067fae */ /* 0x0009e2000e12184e */
[----:B--2---:R-:W-:-:S03]  /*c310*/  IMAD.WIDE R24, R9, 0x4, R232 ;  /* 0x0000000409187825 */ /* 0x004fc600078e02e8 */
[----:B------:R4:W-:Y:S04]  /*c320*/  STL.64 [R1+0x1140], R16 ;  /* 0x0011401001007387 */ /* 0x0009e80000100a00 */
[----:B------:R2:W-:Y:S01]  /*c330*/  LDGSTS.E [R6+0x34d00], desc[UR14][R14.64], !P4 ;  /* 0x34d000000e067fae */ /* 0x0005e2000e12184e */
[----:B-1----:R-:W-:-:S03]  /*c340*/  IMAD.WIDE R22, R9, 0x4, R234 ;  /* 0x0000000409167825 */ /* 0x002fc600078e02ea */
[----:B------:R2:W-:Y:S04]  /*c350*/  STL.64 [R1+0x1138], R14 ;  /* 0x0011380e01007387 */ /* 0x0005e80000100a00 */
[----:B------:R1:W-:Y:S01]  /*c360*/  LDGSTS.E [R6+0x34e00], desc[UR14][R12.64], !P4 ;  /* 0x34e000000c067fae */ /* 0x0003e2000e12184e */
[----:B----4-:R-:W-:-:S03]  /*c370*/  IMAD.WIDE R16, R9, 0x4, R236 ;  /* 0x0000000409107825 */ /* 0x010fc600078e02ec */
[----:B------:R-:W-:Y:S04]  /*c380*/  STL.64 [R1+0x3980], R142 ;  /* 0x0039808e01007387 */ /* 0x000fe80000100a00 */
[----:B------:R4:W-:Y:S01]  /*c390*/  LDGSTS.E [R6+0x34f00], desc[UR14][R10.64], !P4 ;  /* 0x34f000000a067fae */ /* 0x0009e2000e12184e */
[----:B--2---:R-:W-:Y:S01]  /*c3a0*/  IMAD.WIDE R14, R9, 0x4, R238 ;  /* 0x00000004090e7825 */ /* 0x004fe200078e02ee */
[----:B------:R-:W-:Y:S02]  /*c3b0*/  ISETP.GE.U32.AND P4, PT, R18, 0x7fffff03, PT ;  /* 0x7fffff031200780c */ /* 0x000fe40003f86070 */
[----:B------:R1:W-:Y:S01]  /*c3c0*/  STL.64 [R1+0x1130], R12 ;  /* 0x0011300c01007387 */ /* 0x0003e20000100a00 */
[----:B------:R-:W-:Y:S02]  /*c3d0*/  VIADD R18, R19, 0xfffffff9 ;  /* 0xfffffff913127836 */ /* 0x000fe40000000000 */
[----:B------:R-:W2:Y:S01]  /*c3e0*/  LDC R19, c[0x0][0x230] ;  /* 0x00008c00ff137b82 */ /* 0x000ea20000000800 */
[----:B------:R-:W-:Y:S04]  /*c3f0*/  LDGSTS.E [R6+0x36800], desc[UR14][R158.64], !P5 ;  /* 0x368000009e067fae */ /* 0x000fe8000e92184e */
[----:B------:R4:W-:Y:S01]  /*c400*/  STL.64 [R1+0x1128], R10 ;  /* 0x0011280a01007387 */ /* 0x0009e20000100a00 */
[----:B-1----:R-:W-:-:S03]  /*c410*/  IMAD.WIDE R12, R9, 0x4, R240 ;  /* 0x00000004090c7825 */ /* 0x002fc600078e02f0 */
        /* <DEDUP_REMOVED lines=19> */
[----:B-1----:R-:W-:-:S03]  /*c550*/  IMAD.WIDE R24, R7, 0x4, R232 ;  /* 0x0000000407187825 */ /* 0x002fc600078e02e8 */
[----:B------:R3:W-:Y:S01]  /*c560*/  STL.64 [R1+0x10c0], R14 ;  /* 0x0010c00e01007387 */ /* 0x0007e20000100a00 */
[----:B----4-:R-:W-:-:S03]  /*c570*/  IMAD.WIDE R22, R7, 0x4, R234 ;  /* 0x0000000407167825 */ /* 0x010fc600078e02ea */
[----:B------:R-:W-:Y:S01]  /*c580*/  STL.64 [R1+0x3990], R158 ;  /* 0x0039909e01007387 */ /* 0x000fe20000100a00 */
[----:B-----5:R-:W-:-:S03]  /*c590*/  IMAD.WIDE R16, R7, 0x4, R236 ;  /* 0x0000000407107825 */ /* 0x020fc600078e02ec */
[----:B------:R2:W-:Y:S01]  /*c5a0*/  STL.64 [R1+0x10b8], R12 ;  /* 0x0010b80c01007387 */ /* 0x0005e20000100a00 */
[----:B---3--:R-:W-:-:S03]  /*c5b0*/  IMAD.WIDE R14, R7, 0x4, R238 ;  /* 0x00000004070e7825 */ /* 0x008fc600078e02ee */
[----:B------:R-:W-:Y:S04]  /*c5c0*/  LDGSTS.E [R6+0x38800], desc[UR14][R174.64], !P6 ;  /* 0x38800000ae067fae */ /* 0x000fe8000f12184e */
[----:B------:R1:W-:Y:S01]  /*c5d0*/  STL.64 [R1+0x10b0], R10 ;  /* 0x0010b00a01007387 */ /* 0x0003e20000100a00 */
[----:B--2---:R-:W-:-:S03]  /*c5e0*/  IMAD.WIDE R12, R7, 0x4, R240 ;  /* 0x00000004070c7825 */ /* 0x004fc600078e02f0 */
[----:B------:R-:W-:Y:S04]  /*c5f0*/  LDGSTS.E [R6+0x38900], desc[UR14][R176.64], !P6 ;  /* 0x38900000b0067fae */ /* 0x000fe8000f12184e */
[----:B------:R-:W-:Y:S01]  /*c600*/  STL.64 [R1+0x3998], R160 ;  /* 0x003998a001007387 */ /* 0x000fe20000100a00 */
[----:B-1----:R-:W-:-:S03]  /*c610*/  IMAD.WIDE R10, R7, 0x4, R242 ;  /* 0x00000004070a7825 */ /* 0x002fc600078e02f2 */
        /* <DEDUP_REMOVED lines=67> */
[----:B------:R1:W-:Y:S01]  /*ca50*/  STL.64 [R1+0xf28], R14 ;  /* 0x000f280e01007387 */ /* 0x0003e20000100a00 */
[----:B--2---:R-:W-:-:S03]  /*ca60*/  IADD3 R19, R19, -0x1b, RZ ;  /* 0xffffffe513137810 */ /* 0x004fc60007ffe0ff */
[----:B------:R2:W-:Y:S01]  /*ca70*/  LDGSTS.E [R6+0x3ce00], desc[UR14][R12.64], !P3 ;  /* 0x3ce000000c067fae */ /* 0x0005e2000d92184e */
[----:B----4-:R-:W-:-:S03]  /*ca80*/  IMAD.WIDE R16, R9, 0x4, R236 ;  /* 0x0000000409107825 */ /* 0x010fc600078e02ec */
[----:B------:R-:W-:Y:S04]  /*ca90*/  STL.64 [R1+0x39c0], R194 ;  /* 0x0039c0c201007387 */ /* 0x000fe80000100a00 */
[----:B------:R3:W-:Y:S01]  /*caa0*/  LDGSTS.E [R6+0x3cf00], desc[UR14][R10.64], !P3 ;  /* 0x3cf000000a067fae */ /* 0x0007e2000d92184e */
[C---:B-1----:R-:W-:Y:S01]  /*cab0*/  IMAD.WIDE R14, R9.reuse, 0x4, R238 ;  /* 0x00000004090e7825 */ /* 0x042fe200078e02ee */
[----:B------:R-:W-:Y:S02]  /*cac0*/  ISETP.GE.U32.AND P3, PT, R18, 0x7fffff72, PT ;  /* 0x7fffff721200780c */ /* 0x000fe40003f66070 */
[----:B------:R2:W-:Y:S01]  /*cad0*/  STL.64 [R1+0xf20], R12 ;  /* 0x000f200c01007387 */ /* 0x0005e20000100a00 */
[----:B------:R-:W-:Y:S02]  /*cae0*/  VIADD R18, R20, 0xffffffe9 ;  /* 0xffffffe914127836 */ /* 0x000fe40000000000 */
[----:B------:R-:W1:Y:S01]  /*caf0*/  LDC R20, c[0x0][0x230] ;  /* 0x00008c00ff147b82 */ /* 0x000e620000000800 */
[----:B------:R-:W-:Y:S04]  /*cb00*/  LDGSTS.E [R6+0x3e800], desc[UR14][R198.64], !P4 ;  /* 0x3e800000c6067fae */ /* 0x000fe8000e12184e */
[----:B------:R3:W-:Y:S01]  /*cb10*/  STL.64 [R1+0xf18], R10 ;  /* 0x000f180a01007387 */ /* 0x0007e20000100a00 */
[----:B--2---:R-:W-:-:S03]  /*cb20*/  IMAD.WIDE R12, R9, 0x4, R240 ;  /* 0x00000004090c7825 */ /* 0x004fc600078e02f0 */
[----:B------:R-:W-:Y:S04]  /*cb30*/  LDGSTS.E [R6+0x3e900], desc[UR14][R200.64], !P4 ;  /* 0x3e900000c8067fae */ /* 0x000fe8000e12184e */
[----:B------:R2:W-:Y:S01]  /*cb40*/  LDGSTS.E [R6+0x3ea00], desc[UR14][R24.64], !P4 ;  /* 0x3ea0000018067fae */ /* 0x0005e2000e12184e */
[----:B---3--:R-:W-:-:S03]  /*cb50*/  IMAD.WIDE R10, R9, 0x4, R242 ;  /* 0x00000004090a7825 */ /* 0x008fc600078e02f2 */
[----:B------:R3:W-:Y:S01]  /*cb60*/  LDGSTS.E [R6+0x3eb00], desc[UR14][R22.64], !P4 ;  /* 0x3eb0000016067fae */ /* 0x0007e2000e12184e */
[----:B------:R-:W-:-:S03]  /*cb70*/  SHF.L.U32 R9, R222, 0x1, RZ ;  /* 0x00000001de097819 */ /* 0x000fc600000006ff */
[----:B------:R4:W-:Y:S02]  /*cb80*/  LDGSTS.E [R6+0x3ec00], desc[UR14][R16.64], !P4 ;  /* 0x3ec0000010067fae */ /* 0x0009e4000e12184e */
[C---:B------:R-:W-:Y:S02]  /*cb90*/  IMAD.WIDE R28, R9.reuse, 0x4, R230 ;  /* 0x00000004091c7825 */ /* 0x040fe400078e02e6 */
[----:B------:R5:W-:Y:S02]  /*cba0*/  LDGSTS.E [R6+0x3ed00], desc[UR14][R14.64], !P4 ;  /* 0x3ed000000e067fae */ /* 0x000be4000e12184e */
[----:B------:R-:W-:Y:S02]  /*cbb0*/  IMAD.WIDE R26, R9, 0x4, R244 ;  /* 0x00000004091a7825 */ /* 0x000fe400078e02f4 */
[----:B------:R1:W-:Y:S04]  /*cbc0*/  LDGSTS.E [R6+0x3ee00], desc[UR14][R12.64], !P4 ;  /* 0x3ee000000c067fae */ /* 0x0003e8000e12184e */
[----:B------:R1:W-:Y:S01]  /*cbd0*/  LDGSTS.E [R6+0x3ef00], desc[UR14][R10.64], !P4 ;  /* 0x3ef000000a067fae */ /* 0x0003e2000e12184e */
[----:B------:R-:W-:-:S02]  /*cbe0*/  ISETP.GE.U32.AND P4, PT, R7, 0x7fffff6e, PT ;  /* 0x7fffff6e0700780c */ /* 0x000fc40003f86070 */
[----:B------:R-:W-:Y:S01]  /*cbf0*/  LOP3.LUT R7, R8, 0x40, RZ, 0x3c, !PT ;  /* 0x0000004008077812 */ /* 0x000fe200078e3cff */
[----:B------:R-:W-:Y:S01]  /*cc00*/  STL.64 [R1+0x39c8], R196 ;  /* 0x0039c8c401007387 */ /* 0x000fe20000100a00 */
[----:B------:R-:W-:-:S03]  /*cc10*/  IMAD R8, R222, 0x3, RZ ;  /* 0x00000003de087824 */ /* 0x000fc600078e02ff */
[----:B------:R2:W-:Y:S01]  /*cc20*/  STL.64 [R1+0xeb0], R24 ;  /* 0x000eb01801007387 */ /* 0x0005e20000100a00 */
[----:B------:R-:W-:Y:S02]  /*cc30*/  VIADD R7, R7, UR5 ;  /* 0x0000000507077c36 */ /* 0x000fe40008000000 */
[----:B------:R-:W-:Y:S01]  /*cc40*/  IMAD.WIDE R192, R8, 0x4, R244 ;  /* 0x0000000408c07825 */ /* 0x000fe200078e02f4 */
[----:B------:R3:W-:Y:S04]  /*cc50*/  STL.64 [R1+0xea8], R22 ;  /* 0x000ea81601007387 */ /* 0x0007e80000100a00 */
[----:B------:R4:W-:Y:S04]  /*cc60*/  STL.64 [R1+0xea0], R16 ;  /* 0x000ea01001007387 */ /* 0x0009e80000100a00 */
[----:B------:R5:W-:Y:S01]  /*cc70*/  STL.64 [R1+0xe98], R14 ;  /* 0x000e980e01007387 */ /* 0x000be20000100a00 */
[----:B--2---:R-:W-:-:S03]  /*cc80*/  IMAD.WIDE R24, R9, 0x4, R232 ;  /* 0x0000000409187825 */ /* 0x004fc600078e02e8 */
[----:B------:R-:W-:Y:S01]  /*cc90*/  STL.64 [R1+0x39d0], R198 ;  /* 0x0039d0c601007387 */ /* 0x000fe20000100a00 */
[----:B---3--:R-:W-:-:S03]  /*cca0*/  IMAD.WIDE R22, R9, 0x4, R234 ;  /* 0x0000000409167825 */ /* 0x008fc600078e02ea */
[----:B------:R1:W-:Y:S01]  /*ccb0*/  STL.64 [R1+0xe90], R12 ;  /* 0x000e900c01007387 */ /* 0x0003e20000100a00 */
[----:B----4-:R-:W-:-:S03]  /*ccc0*/  IMAD.WIDE R16, R9, 0x4, R236 ;  /* 0x0000000409107825 */ /* 0x010fc600078e02ec */
[----:B------:R2:W-:Y:S01]  /*ccd0*/  STL.64 [R1+0xe88], R10 ;  /* 0x000e880a01007387 */ /* 0x0005e20000100a00 */
[----:B-----5:R-:W-:-:S03]  /*cce0*/  IMAD.WIDE R14, R9, 0x4, R238 ;  /* 0x00000004090e7825 */ /* 0x020fc600078e02ee */
[----:B------:R-:W-:Y:S01]  /*ccf0*/  LDGSTS.E [R7+0x1000], desc[UR14][R28.64], !P5 ;  /* 0x010000001c077fae */ /* 0x000fe2000e92184e */
[----:B-1----:R-:W-:-:S03]  /*cd00*/  IMAD.WIDE R12, R9, 0x4, R240 ;  /* 0x00000004090c7825 */ /* 0x002fc600078e02f0 */
[----:B------:R1:W-:Y:S01]  /*cd10*/  LDGSTS.E [R7+0x1100], desc[UR14][R26.64], !P5 ;  /* 0x011000001a077fae */ /* 0x0003e2000e92184e */
[----:B--2---:R-:W-:-:S03]  /*cd20*/  IMAD.WIDE R10, R9, 0x4, R242 ;  /* 0x00000004090a7825 */ /* 0x004fc600078e02f2 */
[----:B------:R-:W-:Y:S01]  /*cd30*/  STL.64 [R1+0x39d8], R200 ;  /* 0x0039d8c801007387 */ /* 0x000fe20000100a00 */
[----:B------:R-:W-:-:S03]  /*cd40*/  IMAD R9, R222, 0x6, RZ ;  /* 0x00000006de097824 */ /* 0x000fc600078e02ff */
[----:B------:R2:W-:Y:S01]  /*cd50*/  LDGSTS.E [R7+0x1200], desc[UR14][R24.64], !P5 ;  /* 0x0120000018077fae */ /* 0x0005e2000e92184e */
[----:B------:R-:W-:-:S03]  /*cd60*/  IMAD.WIDE R160, R9, 0x4, R244 ;  /* 0x0000000409a07825 */ /* 0x000fc600078e02f4 */
[----:B------:R-:W-:Y:S04]  /*cd70*/  STL.64 [R1+0x500], R28 ;  /* 0x0005001c01007387 */ /* 0x000fe80000100a00 */
[----:B------:R3:W-:Y:S04]  /*cd80*/  LDGSTS.E [R7+0x1300], desc[UR14][R22.64], !P5 ;  /* 0x0130000016077fae */ /* 0x0007e8000e92184e */
[----:B------:R1:W-:Y:S04]  /*cd90*/  STL.64 [R1+0x4f8], R26 ;  /* 0x0004f81a01007387 */ /* 0x0003e80000100a00 */
[----:B------:R4:W-:Y:S04]  /*cda0*/  LDGSTS.E [R7+0x1400], desc[UR14][R16.64], !P5 ;  /* 0x0140000010077fae */ /* 0x0009e8000e92184e */
[----:B------:R5:W-:Y:S01]  /*cdb0*/  LDGSTS.E [R7+0x1500], desc[UR14][R14.64], !P5 ;  /* 0x015000000e077fae */ /* 0x000be2000e92184e */
[----:B-1----:R-:W-:-:S03]  /*cdc0*/  IMAD.WIDE R26, R9, 0x4, R230 ;  /* 0x00000004091a7825 */ /* 0x002fc600078e02e6 */
[----:B------:R2:W-:Y:S04]  /*cdd0*/  STL.64 [R1+0x4f0], R24 ;  /* 0x0004f01801007387 */ /* 0x0005e80000100a00 */
[----:B------:R1:W-:Y:S04]  /*cde0*/  LDGSTS.E [R7+0x1600], desc[UR14][R12.64], !P5 ;  /* 0x016000000c077fae */ /* 0x0003e8000e92184e */
[----:B------:R3:W-:Y:S04]  /*cdf0*/  STL.64 [R1+0x4e8], R22 ;  /* 0x0004e81601007387 */ /* 0x0007e80000100a00 */
[----:B------:R1:W-:Y:S01]  /*ce00*/  LDGSTS.E [R7+0x1700], desc[UR14][R10.64], !P5 ;  /* 0x017000000a077fae */ /* 0x0003e2000e92184e */
[----:B--2---:R-:W-:Y:S01]  /*ce10*/  IMAD.WIDE R24, R9, 0x4, R232 ;  /* 0x0000000409187825 */ /* 0x004fe200078e02e8 */
[----:B------:R-:W-:-:S02]  /*ce20*/  ISETP.GE.U32.AND P5, PT, R18, 0x7fffff6a, PT ;  /* 0x7fffff6a1200780c */ /* 0x000fc40003fa6070 */
[----:B------:R4:W-:Y:S01]  /*ce30*/  STL.64 [R1+0x4e0], R16 ;  /* 0x0004e01001007387 */ /* 0x0009e20000100a00 */
[----:B------:R-:W-:Y:S02]  /*ce40*/  IMAD R18, R222, 0xa, RZ ;  /* 0x0000000ade127824 */ /* 0x000fe400078e02ff */
[C---:B---3--:R-:W-:Y:S01]  /*ce50*/  IMAD.WIDE R22, R9.reuse, 0x4, R234 ;  /* 0x0000000409167825 */ /* 0x048fe200078e02ea */
[----:B------:R5:W-:Y:S03]  /*ce60*/  STL.64 [R1+0x4d8], R14 ;  /* 0x0004d80e01007387 */ /* 0x000be60000100a00 */
[C---:B------:R-:W-:Y:S01]  /*ce70*/  IMAD.WIDE R126, R18.reuse, 0x4, R230 ;  /* 0x00000004127e7825 */ /* 0x040fe200078e02e6 */
[----:B------:R1:W-:Y:S03]  /*ce80*/  STL.64 [R1+0x4d0], R12 ;  /* 0x0004d00c01007387 */ /* 0x0003e60000100a00 */
[C---:B----4-:R-:W-:Y:S01]  /*ce90*/  IMAD.WIDE R16, R9.reuse, 0x4, R236 ;  /* 0x0000000409107825 */ /* 0x050fe200078e02ec */
[----:B------:R2:W-:Y:S03]  /*cea0*/  LDGSTS.E [R7+0x3000], desc[UR14][R26.64], !P6 ;  /* 0x030000001a077fae */ /* 0x0005e6000f12184e */
[C---:B------:R-:W-:Y:S01]  /*ceb0*/  IMAD.WIDE R28, R18.reuse, 0x4, R244 ;  /* 0x00000004121c7825 */ /* 0x040fe200078e02f4 */
[----:B------:R3:W-:Y:S03]  /*cec0*/  STL.64 [R1+0x4c8], R10 ;  /* 0x0004c80a01007387 */ /* 0x0007e60000100a00 */
[C---:B-----5:R-:W-:Y:S01]  /*ced0*/  IMAD.WIDE R14, R9.reuse, 0x4, R238 ;  /* 0x00000004090e7825 */ /* 0x060fe200078e02ee */
[----:B------:R-:W-:Y:S03]  /*cee0*/  LDGSTS.E [R7+0x3100], desc[UR14][R160.64], !P6 ;  /* 0x03100000a0077fae */ /* 0x000fe6000f12184e */
[C---:B-1----:R-:W-:Y:S01]  /*cef0*/  IMAD.WIDE R12, R9.reuse, 0x4, R240 ;  /* 0x00000004090c7825 */ /* 0x042fe200078e02f0 */
[----:B------:R2:W-:Y:S03]  /*cf00*/  STL.64 [R1+0x440], R26 ;  /* 0x0004401a01007387 */ /* 0x0005e60000100a00 */
[----:B---3--:R-:W-:Y:S01]  /*cf10*/  IMAD.WIDE R10, R9, 0x4, R242 ;  /* 0x00000004090a7825 */ /* 0x008fe200078e02f2 */
[----:B------:R1:W-:Y:S03]  /*cf20*/  LDGSTS.E [R7+0x3200], desc[UR14][R24.64], !P6 ;  /* 0x0320000018077fae */ /* 0x0003e6000f12184e */
[----:B------:R-:W-:Y:S01]  /*cf30*/  VIADD R9, R21, 0xffffffe1 ;  /* 0xffffffe115097836 */ /* 0x000fe20000000000 */
[----:B------:R1:W-:Y:S01]  /*cf40*/  STL.64 [R1+0x548], R24 ;  /* 0x0005481801007387 */ /* 0x0003e20000100a00 */
[----:B------:R-:W3:Y:S01]  /*cf50*/  LDC R21, c[0x0][0x230] ;  /* 0x00008c00ff157b82 */ /* 0x000ee20000000800 */
[----:B--2---:R-:W-:-:S02]  /*cf60*/  IMAD.WIDE R26, R18, 0x4, R232 ;  /* 0x00000004121a7825 */ /* 0x004fc400078e02e8 */
[----:B------:R2:W-:Y:S04]  /*cf70*/  LDGSTS.E [R7+0x3300], desc[UR14][R22.64], !P6 ;  /* 0x0330000016077fae */ /* 0x0005e8000f12184e */
[----:B------:R2:W-:Y:S04]  /*cf80*/  STL.64 [R1+0x550], R22 ;  /* 0x0005501601007387 */ /* 0x0005e80000100a00 */
[----:B------:R4:W-:Y:S01]  /*cf90*/  LDGSTS.E [R7+0x3400], desc[UR14][R16.64], !P6 ;  /* 0x0340000010077fae */ /* 0x0009e2000f12184e */
[----:B-1----:R-:W-:-:S03]  /*cfa0*/  IMAD.WIDE R24, R18, 0x4, R234 ;  /* 0x0000000412187825 */ /* 0x002fc600078e02ea */
[----:B------:R4:W-:Y:S04]  /*cfb0*/  STL.64 [R1+0x558], R16 ;  /* 0x0005581001007387 */ /* 0x0009e80000100a00 */
[----:B------:R1:W-:Y:S01]  /*cfc0*/  LDGSTS.E [R7+0x3500], desc[UR14][R14.64], !P6 ;  /* 0x035000000e077fae */ /* 0x0003e2000f12184e */
[----:B--2---:R-:W2:Y:S03]  /*cfd0*/  LDC R22, c[0x0][0x230] ;  /* 0x00008c00ff167b82 */ /* 0x004ea60000000800 */
[----:B------:R1:W-:Y:S04]  /*cfe0*/  STL.64 [R1+0x560], R14 ;  /* 0x0005600e01007387 */ /* 0x0003e80000100a00 */
[----:B------:R5:W-:Y:S01]  /*cff0*/  LDGSTS.E [R7+0x3600], desc[UR14][R12.64], !P6 ;  /* 0x036000000c077fae */ /* 0x000be2000f12184e */
[C---:B----4-:R-:W-:Y:S01]  /*d000*/  IMAD.WIDE R16, R18.reuse, 0x4, R236 ;  /* 0x0000000412107825 */ /* 0x050fe200078e02ec */
[----:B------:R-:W4:Y:S02]  /*d010*/  LDC R23, c[0x0][0x230] ;  /* 0x00008c00ff177b82 */ /* 0x000f240000000800 */
[----:B------:R5:W-:Y:S04]  /*d020*/  STL.64 [R1+0x568], R12 ;  /* 0x0005680c01007387 */ /* 0x000be80000100a00 */
[----:B------:R3:W-:Y:S01]  /*d030*/  LDGSTS.E [R7+0x3700], desc[UR14][R10.64], !P6 ;  /* 0x037000000a077fae */ /* 0x0007e2000f12184e */
[----:B-1----:R-:W-:Y:S01]  /*d040*/  IMAD.WIDE R14, R18, 0x4, R238 ;  /* 0x00000004120e7825 */ /* 0x002fe200078e02ee */
[----:B------:R-:W-:-:S02]  /*d050*/  ISETP.GE.U32.AND P6, PT, R19, 0x7fffff66, PT ;  /* 0x7fffff661300780c */ /* 0x000fc40003fc6070 */
[----:B------:R-:W-:Y:S01]  /*d060*/  STL.64 [R1+0x3a40], R160 ;  /* 0x003a40a001007387 */ /* 0x000fe20000100a00 */
[----:B------:R-:W-:Y:S02]  /*d070*/  VIADD R19, R20, 0xffffffdd ;  /* 0xffffffdd14137836 */ /* 0x000fe40000000000 */
[----:B------:R-:W1:Y:S01]  /*d080*/  LDC R20, c[0x0][0x230] ;  /* 0x00008c00ff147b82 */ /* 0x000e620000000800 */
[----:B------:R-:W-:Y:S01]  /*d090*/  LDGSTS.E [R7+0x5000], desc[UR14][R126.64], !P1 ;  /* 0x050000007e077fae */ /* 0x000fe2000c92184e */
[----:B-----5:R-:W-:-:S03]  /*d0a0*/  IMAD.WIDE R12, R18, 0x4, R240 ;  /* 0x00000004120c7825 */ /* 0x020fc600078e02f0 */
[----:B------:R3:W-:Y:S04]  /*d0b0*/  STL.64 [R1+0x578], R10 ;  /* 0x0005780a01007387 */ /* 0x0007e80000100a00 */
[----:B------:R5:W-:Y:S01]  /*d0c0*/  LDGSTS.E [R7+0x5100], desc[UR14][R28.64], !P1 ;  /* 0x051000001c077fae */ /* 0x000be2000c92184e */
[----:B----4-:R-:W-:-:S03]  /*d0d0*/  IADD3 R23, R23, -0x63, RZ ;  /* 0xffffff9d17177810 */ /* 0x010fc60007ffe0ff */
[----:B------:R4:W-:Y:S01]  /*d0e0*/  LDGSTS.E [R7+0x5200], desc[UR14][R26.64], !P1 ;  /* 0x052000001a077fae */ /* 0x0009e2000c92184e */
[----:B---3--:R-:W-:-:S03]  /*d0f0*/  IMAD.WIDE R10, R18, 0x4, R242 ;  /* 0x00000004120a7825 */ /* 0x008fc600078e02f2 */
        /* <DEDUP_REMOVED lines=11> */
[----:B------:R3:W-:Y:S01]  /*d1b0*/  STL.64 [R1+0x610], R24 ;  /* 0x0006101801007387 */ /* 0x0007e20000100a00 */
[----:B-----5:R-:W-:-:S03]  /*d1c0*/  IMAD.WIDE R28, R9, 0x4, R244 ;  /* 0x00000004091c7825 */ /* 0x020fc600078e02f4 */
[----:B------:R2:W-:Y:S01]  /*d1d0*/  STL.64 [R1+0x618], R16 ;  /* 0x0006181001007387 */ /* 0x0005e20000100a00 */
[----:B----4-:R-:W-:-:S03]  /*d1e0*/  IMAD.WIDE R26, R9, 0x4, R232 ;  /* 0x00000004091a7825 */ /* 0x010fc600078e02e8 */
[----:B------:R1:W-:Y:S01]  /*d1f0*/  STL.64 [R1+0x620], R14 ;  /* 0x0006200e01007387 */ /* 0x0003e20000100a00 */
[----:B---3--:R-:W-:-:S03]  /*d200*/  IMAD.WIDE R24, R9, 0x4, R234 ;  /* 0x0000000409187825 */ /* 0x008fc600078e02ea */
[----:B------:R3:W-:Y:S01]  /*d210*/  STL.64 [R1+0x3a48], R126 ;  /* 0x003a487e01007387 */ /* 0x0007e20000100a00 */
[----:B--2---:R-:W-:-:S03]  /*d220*/  IMAD.WIDE R16, R9, 0x4, R236 ;  /* 0x0000000409107825 */ /* 0x004fc600078e02ec */
[----:B------:R2:W-:Y:S01]  /*d230*/  STL.64 [R1+0x628], R12 ;  /* 0x0006280c01007387 */ /* 0x0005e20000100a00 */
[----:B-1----:R-:W-:-:S03]  /*d240*/  IMAD.WIDE R14, R9, 0x4, R238 ;  /* 0x00000004090e7825 */ /* 0x002fc600078e02ee */
[----:B------:R1:W-:Y:S01]  /*d250*/  LDGSTS.E [R7+0x7000], desc[UR14][R30.64], !P3 ;  /* 0x070000001e077fae */ /* 0x0003e2000d92184e */
[----:B---3--:R-:W-:-:S03]  /*d260*/  IMAD.WIDE R126, R118, 0x4, R232 ;  /* 0x00000004767e7825 */ /* 0x008fc600078e02e8 */
        /* <DEDUP_REMOVED lines=25> */
[----:B------:R-:W-:Y:S02]  /*d400*/  VIADD R19, R21, 0xffffffd5 ;  /* 0xffffffd515137836 */ /* 0x000fe40000000000 */
[----:B------:R-:W1:Y:S01]  /*d410*/  LDC R21, c[0x0][0x230] ;  /* 0x00008c00ff157b82 */ /* 0x000e620000000800 */
[C---:B--2---:R-:W-:Y:S01]  /*d420*/  IMAD.WIDE R14, R18.reuse, 0x4, R238 ;  /* 0x00000004120e7825 */ /* 0x044fe200078e02ee */
[----:B------:R-:W-:Y:S04]  /*d430*/  LDGSTS.E [R7+0x9000], desc[UR14][R30.64], !P4 ;  /* 0x090000001e077fae */ /* 0x000fe8000e12184e */
[----:B------:R5:W-:Y:S01]  /*d440*/  STL.64 [R1+0x6f8], R10 ;  /* 0x0006f80a01007387 */ /* 0x000be20000100a00 */
[----:B---3--:R-:W-:-:S03]  /*d450*/  IMAD.WIDE R12, R18, 0x4, R240 ;  /* 0x00000004120c7825 */ /* 0x008fc600078e02f0 */
[----:B------:R2:W-:Y:S04]  /*d460*/  LDGSTS.E [R7+0x9100], desc[UR14][R28.64], !P4 ;  /* 0x091000001c077fae */ /* 0x0005e8000e12184e */
[----:B------:R3:W-:Y:S01]  /*d470*/  LDGSTS.E [R7+0x9200], desc[UR14][R26.64], !P4 ;  /* 0x092000001a077fae */ /* 0x0007e2000e12184e */
[----:B-----5:R-:W-:-:S03]  /*d480*/  IMAD.WIDE R10, R18, 0x4, R242 ;  /* 0x00000004120a7825 */ /* 0x020fc600078e02f2 */
        /* <DEDUP_REMOVED lines=9> */
[----:B------:R-:W-:Y:S02]  /*d520*/  STL.64 [R1+0x3b0], R30 ;  /* 0x0003b01e01007387 */ /* 0x000fe40000100a00 */
[C---:B------:R-:W-:Y:S02]  /*d530*/  IMAD.WIDE R200, R9.reuse, 0x4, R230 ;  /* 0x0000000409c87825 */ /* 0x040fe400078e02e6 */
[----:B------:R2:W-:Y:S02]  /*d540*/  STL.64 [R1+0x3a8], R28 ;  /* 0x0003a81c01007387 */ /* 0x0005e40000100a00 */
[----:B------:R-:W-:Y:S02]  /*d550*/  IMAD.WIDE R198, R9, 0x4, R244 ;  /* 0x0000000409c67825 */ /* 0x000fe400078e02f4 */
        /* <DEDUP_REMOVED lines=11> */
[----:B--2---:R-:W-:-:S03]  /*d610*/  IMAD.WIDE R14, R9, 0x4, R238 ;  /* 0x00000004090e7825 */ /* 0x004fc600078e02ee */
[----:B------:R-:W-:Y:S01]  /*d620*/  LDGSTS.E [R7+0xb100], desc[UR14][R198.64], !P5 ;  /* 0x0b100000c6077fae */ /* 0x000fe2000e92184e */
[----:B-1----:R-:W-:-:S03]  /*d630*/  IMAD.WIDE R12, R9, 0x4, R240 ;  /* 0x00000004090c7825 */ /* 0x002fc600078e02f0 */
[----:B------:R1:W-:Y:S04]  /*d640*/  STL.64 [R1+0x848], R26 ;  /* 0x0008481a01007387 */ /* 0x0003e80000100a00 */
[----:B------:R1:W-:Y:S01]  /*d650*/  LDGSTS.E [R7+0xb200], desc[UR14][R26.64], !P5 ;  /* 0x0b2000001a077fae */ /* 0x0003e2000e92184e */
[----:B---3--:R-:W-:-:S03]  /*d660*/  IMAD.WIDE R10, R9, 0x4, R242 ;  /* 0x00000004090a7825 */ /* 0x008fc600078e02f2 */
[----:B------:R2:W-:Y:S01]  /*d670*/  STL.64 [R1+0x850], R24 ;  /* 0x0008501801007387 */ /* 0x0005e20000100a00 */
[----:B------:R-:W-:Y:S02]  /*d680*/  VIADD R9, R20, 0xffffffd1 ;  /* 0xffffffd114097836 */ /* 0x000fe40000000000 */
[----:B------:R-:W3:Y:S01]  /*d690*/  LDC R20, c[0x0][0x230] ;  /* 0x00008c00ff147b82 */ /* 0x000ee20000000800 */
[----:B------:R2:W-:Y:S04]  /*d6a0*/  LDGSTS.E [R7+0xb300], desc[UR14][R24.64], !P5 ;  /* 0x0b30000018077fae */ /* 0x0005e8000e92184e */
[----:B------:R4:W-:Y:S01]  /*d6b0*/  STL.64 [R1+0x858], R16 ;  /* 0x0008581001007387 */ /* 0x0009e20000100a00 */
[----:B-1----:R-:W-:-:S03]  /*d6c0*/  IMAD.WIDE R26, R18, 0x4, R234 ;  /* 0x00000004121a7825 */ /* 0x002fc600078e02ea */
[----:B------:R4:W-:Y:S04]  /*d6d0*/  LDGSTS.E [R7+0xb400], desc[UR14][R16.64], !P5 ;  /* 0x0b40000010077fae */ /* 0x0009e8000e92184e */
[----:B------:R1:W-:Y:S01]  /*d6e0*/  STL.64 [R1+0x860], R14 ;  /* 0x0008600e01007387 */ /* 0x0003e20000100a00 */
[----:B--2---:R-:W-:-:S03]  /*d6f0*/  IMAD.WIDE R24, R18, 0x4, R236 ;  /* 0x0000000412187825 */ /* 0x004fc600078e02ec */
[----:B------:R1:W-:Y:S04]  /*d700*/  LDGSTS.E [R7+0xb500], desc[UR14][R14.64], !P5 ;  /* 0x0b5000000e077fae */ /* 0x0003e8000e92184e */
[----:B------:R2:W-:Y:S01]  /*d710*/  LDGSTS.E [R7+0xb600], desc[UR14][R12.64], !P5 ;  /* 0x0b6000000c077fae */ /* 0x0005e2000e92184e */
[----:B----4-:R-:W-:-:S03]  /*d720*/  IMAD.WIDE R16, R18, 0x4, R238 ;  /* 0x0000000412107825 */ /* 0x010fc600078e02ee */
[----:B------:R-:W-:Y:S01]  /*d730*/  STL.64 [R1+0x39e0], R200 ;  /* 0x0039e0c801007387 */ /* 0x000fe20000100a00 */
[----:B-1----:R-:W-:-:S03]  /*d740*/  IMAD.WIDE R14, R18, 0x4, R230 ;  /* 0x00000004120e7825 */ /* 0x002fc600078e02e6 */
[----:B------:R1:W-:Y:S01]  /*d750*/  LDGSTS.E [R7+0xb700], desc[UR14][R10.64], !P5 ;  /* 0x0b7000000a077fae */ /* 0x0003e2000e92184e */
[----:B------:R-:W-:Y:S02]  /*d760*/  ISETP.GE.U32.AND P5, PT, R19, 0x7fffff56, PT ;  /* 0x7fffff561300780c */ /* 0x000fe40003fa6070 */
[----:B------:R-:W-:Y:S01]  /*d770*/  IADD3 R19, R22, -0x33, RZ ;  /* 0xffffffcd16137810 */ /* 0x000fe20007ffe0ff */
[----:B------:R2:W-:Y:S01]  /*d780*/  STL.64 [R1+0x868], R12 ;  /* 0x0008680c01007387 */ /* 0x0005e20000100a00 */
[----:B------:R-:W4:Y:S03]  /*d790*/  LDC R22, c[0x0][0x230] ;  /* 0x00008c00ff167b82 */ /* 0x000f260000000800 */
[----:B------:R-:W-:Y:S04]  /*d7a0*/  LDGSTS.E [R7+0xd000], desc[UR14][R14.64], !P6 ;  /* 0x0d0000000e077fae */ /* 0x000fe8000f12184e */
[----:B------:R1:W-:Y:S01]  /*d7b0*/  STL.64 [R1+0x878], R10 ;  /* 0x0008780a01007387 */ /* 0x0003e20000100a00 */
[----:B--2---:R-:W-:-:S03]  /*d7c0*/  IMAD.WIDE R12, R18, 0x4, R240 ;  /* 0x00000004120c7825 */ /* 0x004fc600078e02f0 */
[----:B------:R-:W-:Y:S04]  /*d7d0*/  LDGSTS.E [R7+0xd100], desc[UR14][R190.64], !P6 ;  /* 0x0d100000be077fae */ /* 0x000fe8000f12184e */
[----:B------:R-:W-:Y:S01]  /*d7e0*/  LDGSTS.E [R7+0xd200], desc[UR14][R28.64], !P6 ;  /* 0x0d2000001c077fae */ /* 0x000fe2000f12184e */
[----:B-1----:R-:W-:-:S03]  /*d7f0*/  IMAD.WIDE R10, R18, 0x4, R242 ;  /* 0x00000004120a7825 */ /* 0x002fc600078e02f2 */
        /* <DEDUP_REMOVED lines=17> */
[----:B-1----:R-:W-:-:S03]  /*d910*/  IMAD.WIDE R26, R9, 0x4, R232 ;  /* 0x00000004091a7825 */ /* 0x002fc600078e02e8 */
[----:B------:R1:W-:Y:S01]  /*d920*/  STL.64 [R1+0x39f0], R14 ;  /* 0x0039f00e01007387 */ /* 0x0003e20000100a00 */
[----:B--2---:R-:W-:-:S03]  /*d930*/  IMAD.WIDE R24, R9, 0x4, R234 ;  /* 0x0000000409187825 */ /* 0x004fc600078e02ea */
[----:B------:R3:W-:Y:S01]  /*d940*/  STL.64 [R1+0x928], R12 ;  /* 0x0009280c01007387 */ /* 0x0007e20000100a00 */
[----:B-----5:R-:W-:-:S03]  /*d950*/  IMAD.WIDE R16, R9, 0x4, R236 ;  /* 0x0000000409107825 */ /* 0x020fc600078e02ec */
[----:B------:R-:W-:Y:S01]  /*d960*/  LDGSTS.E [R7+0xf000], desc[UR14][R122.64], !P1 ;  /* 0x0f0000007a077fae */ /* 0x000fe2000c92184e */
[----:B-1----:R-:W-:-:S03]  /*d970*/  IMAD.WIDE R14, R9, 0x4, R238 ;  /* 0x00000004090e7825 */ /* 0x002fc600078e02ee */
[----:B------:R4:W-:Y:S01]  /*d980*/  STL.64 [R1+0x938], R10 ;  /* 0x0009380a01007387 */ /* 0x0009e20000100a00 */
[----:B---3--:R-:W-:-:S03]  /*d990*/  IMAD.WIDE R12, R9, 0x4, R240 ;  /* 0x00000004090c7825 */ /* 0x008fc600078e02f0 */
[----:B------:R-:W-:Y:S04]  /*d9a0*/  LDGSTS.E [R7+0xf100], desc[UR14][R144.64], !P1 ;  /* 0x0f10000090077fae */ /* 0x000fe8000c92184e */
[----:B------:R-:W-:Y:S01]  /*d9b0*/  STL.64 [R1+0x39f8], R190 ;  /* 0x0039f8be01007387 */ /* 0x000fe20000100a00 */
[----:B----4-:R-:W-:-:S03]  /*d9c0*/  IMAD.WIDE R10, R9, 0x4, R242 ;  /* 0x00000004090a7825 */ /* 0x010fc600078e02f2 */
        /* <DEDUP_REMOVED lines=33> */
[----:B------:R-:W-:Y:S04]  /*dbe0*/  STL.64 [R1+0x3a08], R144 ;  /* 0x003a089001007387 */ /* 0x000fe80000100a00 */
[----:B------:R1:W-:Y:S04]  /*dbf0*/  LDGSTS.E [R7+0x11600], desc[UR14][R12.64], !P3 ;  /* 0x116000000c077fae */ /* 0x0003e8000d92184e */
[----:B------:R3:W-:Y:S04]  /*dc00*/  STL.64 [R1+0x1580], R26 ;  /* 0x0015801a01007387 */ /* 0x0007e80000100a00 */
        /* <DEDUP_REMOVED lines=8> */
[----:B---3--:R-:W-:-:S02]  /*dc90*/  IMAD.WIDE R26, R9, 0x4, R234 ;  /* 0x00000004091a7825 */ /* 0x008fc400078e02ea */
[----:B------:R-:W-:Y:S02]  /*dca0*/  STL.64 [R1+0x3a10], R48 ;  /* 0x003a103001007387 */ /* 0x000fe40000100a00 */
[C---:B----4-:R-:W-:Y:S02]  /*dcb0*/  IMAD.WIDE R24, R9.reuse, 0x4, R236 ;  /* 0x0000000409187825 */ /* 0x050fe400078e02ec */
[----:B------:R1:W-:Y:S02]  /*dcc0*/  STL.64 [R1+0x15b0], R12 ;  /* 0x0015b00c01007387 */ /* 0x0003e40000100a00 */
[C---:B-----5:R-:W-:Y:S02]  /*dcd0*/  IMAD.WIDE R16, R9.reuse, 0x4, R238 ;  /* 0x0000000409107825 */ /* 0x060fe400078e02ee */
[----:B------:R3:W-:Y:S02]  /*dce0*/  STL.64 [R1+0x15c8], R10 ;  /* 0x0015c80a01007387 */ /* 0x0007e40000100a00 */
[----:B--2---:R-:W-:-:S02]  /*dcf0*/  IMAD.WIDE R14, R9, 0x4, R240 ;  /* 0x00000004090e7825 */ /* 0x004fc400078e02f0 */
[----:B------:R-:W-:Y:S02]  /*dd00*/  STL.64 [R1+0x3a18], R46 ;  /* 0x003a182e01007387 */ /* 0x000fe40000100a00 */
[C---:B-1----:R-:W-:Y:S02]  /*dd10*/  IMAD.WIDE R12, R9.reuse, 0x4, R230 ;  /* 0x00000004090c7825 */ /* 0x042fe400078e02e6 */
[----:B------:R-:W-:Y:S02]  /*dd20*/  STL.64 [R1+0x18a0], R28 ;  /* 0x0018a01c01007387 */ /* 0x000fe40000100a00 */
[----:B---3--:R-:W-:Y:S02]  /*dd30*/  IMAD.WIDE R10, R9, 0x4, R242 ;  /* 0x00000004090a7825 */ /* 0x008fe400078e02f2 */
[----:B------:R-:W-:Y:S01]  /*dd40*/  LDGSTS.E [R7+0x13000], desc[UR14][R12.64], !P4 ;  /* 0x130000000c077fae */ /* 0x000fe2000e12184e */
[----:B------:R-:W-:Y:S02]  /*dd50*/  IADD3 R9, R22, -0x3f, RZ ;  /* 0xffffffc116097810 */ /* 0x000fe40007ffe0ff */
[----:B------:R-:W1:Y:S01]  /*dd60*/  LDC R22, c[0x0][0x230] ;  /* 0x00008c00ff167b82 */ /* 0x000e620000000800 */
[----:B------:R-:W-:Y:S04]  /*dd70*/  LDGSTS.E [R7+0x13100], desc[UR14][R96.64], !P4 ;  /* 0x1310000060077fae */ /* 0x000fe8000e12184e */
[----:B------:R-:W-:Y:S04]  /*dd80*/  LDGSTS.E [R7+0x13200], desc[UR14][R28.64], !P4 ;  /* 0x132000001c077fae */ /* 0x000fe8000e12184e */
[----:B------:R2:W-:Y:S04]  /*dd90*/  STL.64 [R1+0x18b8], R26 ;  /* 0x0018b81a01007387 */ /* 0x0005e80000100a00 */
[----:B------:R2:W-:Y:S04]  /*dda0*/  LDGSTS.E [R7+0x13300], desc[UR14][R26.64], !P4 ;  /* 0x133000001a077fae */ /* 0x0005e8000e12184e */
[----:B------:R3:W-:Y:S04]  /*ddb0*/  STL.64 [R1+0x18c0], R24 ;  /* 0x0018c01801007387 */ /* 0x0007e80000100a00 */
[----:B------:R3:W-:Y:S04]  /*ddc0*/  LDGSTS.E [R7+0x13400], desc[UR14][R24.64], !P4 ;  /* 0x1340000018077fae */ /* 0x0007e8000e12184e */
[----:B------:R4:W-:Y:S01]  /*ddd0*/  STL.64 [R1+0x18d8], R16 ;  /* 0x0018d81001007387 */ /* 0x0009e20000100a00 */
[----:B--2---:R-:W-:-:S03]  /*dde0*/  IMAD.WIDE R26, R18, 0x4, R232 ;  /* 0x00000004121a7825 */ /* 0x004fc600078e02e8 */
[----:B------:R4:W-:Y:S04]  /*ddf0*/  LDGSTS.E [R7+0x13500], desc[UR14][R16.64], !P4 ;  /* 0x1350000010077fae */ /* 0x0009e8000e12184e */
[----:B------:R2:W-:Y:S01]  /*de00*/  STL.64 [R1+0x3a20], R12 ;  /* 0x003a200c01007387 */ /* 0x0005e20000100a00 */
[----:B---3--:R-:W-:-:S03]  /*de10*/  IMAD.WIDE R24, R18, 0x4, R234 ;  /* 0x0000000412187825 */ /* 0x008fc600078e02ea */
[----:B------:R3:W-:Y:S04]  /*de20*/  LDGSTS.E [R7+0x13600], desc[UR14][R14.64], !P4 ;  /* 0x136000000e077fae */ /* 0x0007e8000e12184e */
[----:B------:R3:W-:Y:S01]  /*de30*/  STL.64 [R1+0x18e0], R14 ;  /* 0x0018e00e01007387 */ /* 0x0007e20000100a00 */
[----:B----4-:R-:W-:-:S03]  /*de40*/  IMAD.WIDE R16, R18, 0x4, R236 ;  /* 0x0000000412107825 */ /* 0x010fc600078e02ec */
[----:B------:R4:W-:Y:S01]  /*de50*/  LDGSTS.E [R7+0x13700], desc[UR14][R10.64], !P4 ;  /* 0x137000000a077fae */ /* 0x0009e2000e12184e */
[C---:B--2---:R-:W-:Y:S01]  /*de60*/  IMAD.WIDE R12, R18.reuse, 0x4, R240 ;  /* 0x00000004120c7825 */ /* 0x044fe200078e02f0 */
[----:B------:R-:W-:Y:S02]  /*de70*/  ISETP.GE.U32.AND P4, PT, R19, 0x7fffff46, PT ;  /* 0x7fffff461300780c */ /* 0x000fe40003f86070 */
[----:B------:R-:W-:Y:S01]  /*de80*/  LDGSTS.E [R7+0x15000], desc[UR14][R172.64], !P5 ;  /* 0x15000000ac077fae */ /* 0x000fe2000e92184e */
[----:B------:R-:W-:Y:S02]  /*de90*/  VIADD R19, R21, 0xffffffbd ;  /* 0xffffffbd15137836 */ /* 0x000fe40000000000 */
[----:B------:R-:W2:Y:S01]  /*dea0*/  LDC R21, c[0x0][0x230] ;  /* 0x00008c00ff157b82 */ /* 0x000ea20000000800 */
[C---:B---3--:R-:W-:Y:S01]  /*deb0*/  IMAD.WIDE R14, R18.reuse, 0x4, R238 ;  /* 0x00000004120e7825 */ /* 0x048fe200078e02ee */
[----:B------:R4:W-:Y:S04]  /*dec0*/  STL.64 [R1+0x18f8], R10 ;  /* 0x0018f80a01007387 */ /* 0x0009e80000100a00 */
        /* <DEDUP_REMOVED lines=18> */
[----:B------:R5:W-:Y:S04]  /*dff0*/  STL.64 [R1+0x1bf8], R16 ;  /* 0x001bf81001007387 */ /* 0x000be80000100a00 */
[----:B------:R1:W-:Y:S01]  /*e000*/  STL.64 [R1+0x1c10], R14 ;  /* 0x001c100e01007387 */ /* 0x0003e20000100a00 */
[----:B---3--:R-:W-:-:S03]  /*e010*/  IMAD.WIDE R26, R9, 0x4, R232 ;  /* 0x00000004091a7825 */ /* 0x008fc600078e02e8 */
[----:B------:R-:W-:Y:S01]  /*e020*/  STL.64 [R1+0x3a30], R172 ;  /* 0x003a30ac01007387 */ /* 0x000fe20000100a00 */
[----:B----4-:R-:W-:-:S03]  /*e030*/  IMAD.WIDE R24, R9, 0x4, R234 ;  /* 0x0000000409187825 */ /* 0x010fc600078e02ea */
[----:B------:R2:W-:Y:S01]  /*e040*/  STL.64 [R1+0x1c18], R12 ;  /* 0x001c180c01007387 */ /* 0x0005e20000100a00 */
[----:B-----5:R-:W-:-:S03]  /*e050*/  IMAD.WIDE R16, R9, 0x4, R236 ;  /* 0x0000000409107825 */ /* 0x020fc600078e02ec */
[----:B------:R3:W-:Y:S01]  /*e060*/  STL.64 [R1+0x1c30], R10 ;  /* 0x001c300a01007387 */ /* 0x0007e20000100a00 */
[----:B-1----:R-:W-:-:S03]  /*e070*/  IMAD.WIDE R14, R9, 0x4, R238 ;  /* 0x00000004090e7825 */ /* 0x002fc600078e02ee */
[----:B------:R-:W-:Y:S04]  /*e080*/  LDGSTS.E [R7+0x17000], desc[UR14][R30.64], !P6 ;  /* 0x170000001e077fae */ /* 0x000fe8000f12184e */
[----:B------:R1:W-:Y:S01]  /*e090*/  STL.64 [R1+0x3a38], R64 ;  /* 0x003a384001007387 */ /* 0x0003e20000100a00 */
[----:B--2---:R-:W-:-:S03]  /*e0a0*/  IMAD.WIDE R12, R9, 0x4, R240 ;  /* 0x00000004090c7825 */ /* 0x004fc600078e02f0 */
[----:B------:R-:W-:Y:S01]  /*e0b0*/  LDGSTS.E [R7+0x17100], desc[UR14][R138.64], !P6 ;  /* 0x171000008a077fae */ /* 0x000fe2000f12184e */
[----:B---3--:R-:W-:-:S03]  /*e0c0*/  IMAD.WIDE R10, R9, 0x4, R242 ;  /* 0x00000004090a7825 */ /* 0x008fc600078e02f2 */
[----:B------:R2:W-:Y:S01]  /*e0d0*/  STL.64 [R1+0x1ce0], R26 ;  /* 0x001ce01a01007387 */ /* 0x0005e20000100a00 */
[----:B------:R-:W-:Y:S02]  /*e0e0*/  VIADD R9, R20, 0xffffffb9 ;  /* 0xffffffb914097836 */ /* 0x000fe40000000000 */
[----:B------:R-:W3:Y:S01]  /*e0f0*/  LDC R20, c[0x0][0x230] ;  /* 0x00008c00ff147b82 */ /* 0x000ee20000000800 */
[----:B------:R2:W-:Y:S01]  /*e100*/  LDGSTS.E [R7+0x17200], desc[UR14][R26.64], !P6 ;  /* 0x172000001a077fae */ /* 0x0005e2000f12184e */
[----:B-1----:R-:W-:-:S03]  /*e110*/  IMAD.WIDE R64, R8, 0x4, R230 ;  /* 0x0000000408407825 */ /* 0x002fc600078e02e6 */
[----:B------:R1:W-:Y:S04]  /*e120*/  STL.64 [R1+0x1cd8], R24 ;  /* 0x001cd81801007387 */ /* 0x0003e80000100a00 */
        /* <DEDUP_REMOVED lines=12> */
[----:B------:R4:W-:Y:S01]  /*e1f0*/  LDGSTS.E [R7+0x17700], desc[UR14][R10.64], !P6 ;  /* 0x177000000a077fae */ /* 0x0009e2000f12184e */
[----:B------:R-:W-:Y:S02]  /*e200*/  ISETP.GE.U32.AND P6, PT, R19, 0x7fffff3e, PT ;  /* 0x7fffff3e1300780c */ /* 0x000fe40003fc6070 */
[----:B------:R-:W-:Y:S01]  /*e210*/  IADD3 R19, R22, -0x4b, RZ ;  /* 0xffffffb516137810 */ /* 0x000fe20007ffe0ff */
[C---:B-1----:R-:W-:Y:S01]  /*e220*/  IMAD.WIDE R12, R18.reuse, 0x4, R242 ;  /* 0x00000004120c7825 */ /* 0x042fe200078e02f2 */
[----:B------:R1:W-:Y:S01]  /*e230*/  STL.64 [R1+0x1c40], R28 ;  /* 0x001c401c01007387 */ /* 0x0003e20000100a00 */
[----:B------:R-:W2:Y:S03]  /*e240*/  LDC R22, c[0x0][0x230] ;  /* 0x00008c00ff167b82 */ /* 0x000ea60000000800 */
[----:B------:R5:W-:Y:S01]  /*e250*/  STL.64 [R1+0x1c38], R26 ;  /* 0x001c381a01007387 */ /* 0x000be20000100a00 */
[----:B----4-:R-:W-:-:S03]  /*e260*/  IMAD.WIDE R10, R18, 0x4, R230 ;  /* 0x00000004120a7825 */ /* 0x010fc600078e02e6 */
[----:B------:R4:W-:Y:S01]  /*e270*/  STL.64 [R1+0x1c28], R24 ;  /* 0x001c281801007387 */ /* 0x0009e20000100a00 */
[----:B------:R-:W-:-:S03]  /*e280*/  IMAD R18, R222, 0x3a, RZ ;  /* 0x0000003ade127824 */ /* 0x000fc600078e02ff */
[----:B------:R-:W-:Y:S01]  /*e290*/  LDGSTS.E [R7+0x19000], desc[UR14][R10.64], !P1 ;  /* 0x190000000a077fae */ /* 0x000fe2000c92184e */
[----:B------:R-:W-:-:S03]  /*e2a0*/  IMAD.WIDE R170, R18, 0x4, R230 ;  /* 0x0000000412aa7825 */ /* 0x000fc600078e02e6 */
[----:B------:R-:W-:Y:S01]  /*e2b0*/  LDGSTS.E [R7+0x19100], desc[UR14][R60.64], !P1 ;  /* 0x191000003c077fae */ /* 0x000fe2000c92184e */
[----:B------:R-:W-:-:S03]  /*e2c0*/  IMAD.WIDE R156, R18, 0x4, R244 ;  /* 0x00000004129c7825 */ /* 0x000fc600078e02f4 */
[----:B------:R1:W-:Y:S04]  /*e2d0*/  LDGSTS.E [R7+0x19200], desc[UR14][R28.64], !P1 ;  /* 0x192000001c077fae */ /* 0x0003e8000c92184e */
[----:B------:R5:W-:Y:S04]  /*e2e0*/  LDGSTS.E [R7+0x19300], desc[UR14][R26.64], !P1 ;  /* 0x193000001a077fae */ /* 0x000be8000c92184e */
        /* <DEDUP_REMOVED lines=10> */
[----:B------:R-:W-:Y:S02]  /*e390*/  LDGSTS.E [R7+0x1b000], desc[UR14][R178.64], !P3 ;  /* 0x1b000000b2077fae */ /* 0x000fe4000d92184e */
[----:B-1----:R-:W-:-:S02]  /*e3a0*/  IMAD.WIDE R28, R9, 0x4, R232 ;  /* 0x00000004091c7825 */ /* 0x002fc400078e02e8 */
[----:B------:R1:W-:Y:S02]  /*e3b0*/  STL.64 [R1+0x1c00], R12 ;  /* 0x001c000c01007387 */ /* 0x0003e40000100a00 */
[C---:B-----5:R-:W-:Y:S02]  /*e3c0*/  IMAD.WIDE R26, R9.reuse, 0x4, R234 ;  /* 0x00000004091a7825 */ /* 0x060fe400078e02ea */
[----:B------:R-:W-:Y:S02]  /*e3d0*/  LDGSTS.E [R7+0x1b100], desc[UR14][R188.64], !P3 ;  /* 0x1b100000bc077fae */ /* 0x000fe4000d92184e */
[C---:B----4-:R-:W-:Y:S02]  /*e3e0*/  IMAD.WIDE R24, R9.reuse, 0x4, R236 ;  /* 0x0000000409187825 */ /* 0x050fe400078e02ec */
[----:B------:R4:W-:Y:S02]  /*e3f0*/  LDGSTS.E [R7+0x1b200], desc[UR14][R28.64], !P3 ;  /* 0x1b2000001c077fae */ /* 0x0009e4000d92184e */
[----:B---3--:R-:W-:-:S02]  /*e400*/  IMAD.WIDE R16, R9, 0x4, R238 ;  /* 0x0000000409107825 */ /* 0x008fc400078e02ee */
[----:B------:R3:W-:Y:S02]  /*e410*/  LDGSTS.E [R7+0x1b300], desc[UR14][R26.64], !P3 ;  /* 0x1b3000001a077fae */ /* 0x0007e4000d92184e */
[C---:B--2---:R-:W-:Y:S02]  /*e420*/  IMAD.WIDE R14, R9.reuse, 0x4, R240 ;  /* 0x00000004090e7825 */ /* 0x044fe400078e02f0 */
[----:B------:R4:W-:Y:S02]  /*e430*/  STL.64 [R1+0x1b80], R28 ;  /* 0x001b801c01007387 */ /* 0x0009e40000100a00 */
[----:B-1----:R-:W-:Y:S02]  /*e440*/  IMAD.WIDE R12, R9, 0x4, R242 ;  /* 0x00000004090c7825 */ /* 0x002fe400078e02f2 */
[----:B------:R1:W-:Y:S02]  /*e450*/  LDGSTS.E [R7+0x1b400], desc[UR14][R24.64], !P3 ;  /* 0x1b40000018077fae */ /* 0x0003e4000d92184e */
[----:B------:R-:W-:-:S02]  /*e460*/  VIADD R9, R21, 0xffffffb1 ;  /* 0xffffffb115097836 */ /* 0x000fc40000000000 */
[----:B------:R3:W-:Y:S01]  /*e470*/  STL.64 [R1+0x1b78], R26 ;  /* 0x001b781a01007387 */ /* 0x0007e20000100a00 */
[----:B------:R-:W2:Y:S03]  /*e480*/  LDC R21, c[0x0][0x230] ;  /* 0x00008c00ff157b82 */ /* 0x000ea60000000800 */
[----:B------:R5:W-:Y:S01]  /*e490*/  LDGSTS.E [R7+0x1b500], desc[UR14][R16.64], !P3 ;  /* 0x1b50000010077fae */ /* 0x000be2000d92184e */
[----:B----4-:R-:W-:-:S03]  /*e4a0*/  IMAD.WIDE R28, R18, 0x4, R232 ;  /* 0x00000004121c7825 */ /* 0x010fc600078e02e8 */
[----:B------:R1:W-:Y:S04]  /*e4b0*/  STL.64 [R1+0x1b68], R24 ;  /* 0x001b681801007387 */ /* 0x0003e80000100a00 */
[----:B------:R4:W-:Y:S01]  /*e4c0*/  LDGSTS.E [R7+0x1b600], desc[UR14][R14.64], !P3 ;  /* 0x1b6000000e077fae */ /* 0x0009e2000d92184e */
[----:B---3--:R-:W-:-:S03]  /*e4d0*/  IMAD.WIDE R26, R18, 0x4, R234 ;  /* 0x00000004121a7825 */ /* 0x008fc600078e02ea */
[----:B------:R5:W-:Y:S04]  /*e4e0*/  STL.64 [R1+0x1b40], R16 ;  /* 0x001b401001007387 */ /* 0x000be80000100a00 */
[----:B------:R3:W-:Y:S01]  /*e4f0*/  LDGSTS.E [R7+0x1b700], desc[UR14][R12.64], !P3 ;  /* 0x1b7000000c077fae */ /* 0x0007e2000d92184e */
[----:B-1----:R-:W-:Y:S01]  /*e500*/  IMAD.WIDE R24, R18, 0x4, R236 ;  /* 0x0000000412187825 */ /* 0x002fe200078e02ec */
[----:B------:R-:W-:Y:S02]  /*e510*/  ISETP.GE.U32.AND P3, PT, R19, 0x7fffff36, PT ;  /* 0x7fffff361300780c */ /* 0x000fe40003f66070 */
[----:B------:R4:W-:Y:S01]  /*e520*/  STL.64 [R1+0x1b28], R14 ;  /* 0x001b280e01007387 */ /* 0x0009e20000100a00 */
[----:B------:R-:W-:Y:S02]  /*e530*/  VIADD R19, R20, 0xffffffad ;  /* 0xffffffad14137836 */ /* 0x000fe40000000000 */
[C---:B-----5:R-:W-:Y:S01]  /*e540*/  IMAD.WIDE R16, R18.reuse, 0x4, R238 ;  /* 0x0000000412107825 */ /* 0x060fe200078e02ee */
[----:B------:R-:W-:Y:S04]  /*e550*/  LDGSTS.E [R7+0x1d000], desc[UR14][R170.64], !P4 ;  /* 0x1d000000aa077fae */ /* 0x000fe8000e12184e */
[----:B------:R3:W-:Y:S01]  /*e560*/  STL.64 [R1+0x1b20], R12 ;  /* 0x001b200c01007387 */ /* 0x0007e20000100a00 */
[----:B----4-:R-:W-:-:S03]  /*e570*/  IMAD.WIDE R14, R18, 0x4, R240 ;  /* 0x00000004120e7825 */ /* 0x010fc600078e02f0 */
        /* <DEDUP_REMOVED lines=13> */
[----:B------:R1:W-:Y:S02]  /*e650*/  STL.64 [R1+0x1a78], R28 ;  /* 0x001a781c01007387 */ /* 0x0003e40000100a00 */
[----:B------:R-:W-:-:S02]  /*e660*/  IMAD.WIDE R106, R9, 0x4, R230 ;  /* 0x00000004096a7825 */ /* 0x000fc400078e02e6 */
[----:B------:R3:W-:Y:S02]  /*e670*/  STL.64 [R1+0x1a70], R26 ;  /* 0x001a701a01007387 */ /* 0x0007e40000100a00 */
[C---:B------:R-:W-:Y:S02]  /*e680*/  IMAD.WIDE R92, R9.reuse, 0x4, R244 ;  /* 0x00000004095c7825 */ /* 0x040fe400078e02f4 */
[----:B------:R4:W-:Y:S02]  /*e690*/  STL.64 [R1+0x1a58], R24 ;  /* 0x001a581801007387 */ /* 0x0009e40000100a00 */
[C---:B-1----:R-:W-:Y:S02]  /*e6a0*/  IMAD.WIDE R28, R9.reuse, 0x4, R232 ;  /* 0x00000004091c7825 */ /* 0x042fe400078e02e8 */
[----:B------:R5:W-:Y:S02]  /*e6b0*/  STL.64 [R1+0x1a50], R16 ;  /* 0x001a501001007387 */ /* 0x000be40000100a00 */
[----:B---3--:R-:W-:-:S02]  /*e6c0*/  IMAD.WIDE R26, R9, 0x4, R234 ;  /* 0x00000004091a7825 */ /* 0x008fc400078e02ea */
[----:B------:R2:W-:Y:S02]  /*e6d0*/  STL.64 [R1+0x1a38], R14 ;  /* 0x001a380e01007387 */ /* 0x0005e40000100a00 */
[C---:B----4-:R-:W-:Y:S02]  /*e6e0*/  IMAD.WIDE R24, R9.reuse, 0x4, R236 ;  /* 0x0000000409187825 */ /* 0x050fe400078e02ec */
[----:B------:R-:W-:Y:S02]  /*e6f0*/  LDGSTS.E [R7+0x1f000], desc[UR14][R106.64], !P5 ;  /* 0x1f0000006a077fae */ /* 0x000fe4000e92184e */
[C---:B-----5:R-:W-:Y:S02]  /*e700*/  IMAD.WIDE R16, R9.reuse, 0x4, R238 ;  /* 0x0000000409107825 */ /* 0x060fe400078e02ee */
[----:B------:R1:W-:Y:S02]  /*e710*/  STL.64 [R1+0x1a10], R12 ;  /* 0x001a100c01007387 */ /* 0x0003e40000100a00 */
[----:B--2---:R-:W-:-:S02]  /*e720*/  IMAD.WIDE R14, R9, 0x4, R240 ;  /* 0x00000004090e7825 */ /* 0x004fc400078e02f0 */
[----:B------:R-:W-:Y:S04]  /*e730*/  LDGSTS.E [R7+0x1f100], desc[UR14][R92.64], !P5 ;  /* 0x1f1000005c077fae */ /* 0x000fe8000e92184e */
[----:B------:R2:W-:Y:S01]  /*e740*/  LDGSTS.E [R7+0x1f200], desc[UR14][R28.64], !P5 ;  /* 0x1f2000001c077fae */ /* 0x0005e2000e92184e */
[----:B-1----:R-:W-:-:S03]  /*e750*/  IMAD.WIDE R12, R9, 0x4, R242 ;  /* 0x00000004090c7825 */ /* 0x002fc600078e02f2 */
[----:B------:R1:W-:Y:S01]  /*e760*/  LDGSTS.E [R7+0x1f300], desc[UR14][R26.64], !P5 ;  /* 0x1f3000001a077fae */ /* 0x0003e2000e92184e */
[----:B------:R-:W-:Y:S01]  /*e770*/  IADD3 R9, R22, -0x57, RZ ;  /* 0xffffffa916097810 */ /* 0x000fe20007ffe0ff */
[----:B------:R-:W-:Y:S02]  /*e780*/  IMAD R22, R222, 0x4a, RZ ;  /* 0x0000004ade167824 */ /* 0x000fe400078e02ff */
[----:B------:R2:W-:Y:S02]  /*e790*/  STL.64 [R1+0x19a8], R28 ;  /* 0x0019a81c01007387 */ /* 0x0005e40000100a00 */
[--C-:B------:R-:W-:Y:S02]  /*e7a0*/  IMAD.WIDE R34, R22, 0x4, R232.reuse ;  /* 0x0000000416227825 */ /* 0x100fe400078e02e8 */
        /* <DEDUP_REMOVED lines=9> */
[C---:B---3--:R-:W-:Y:S01]  /*e840*/  IMAD.WIDE R24, R18.reuse, 0x4, R236 ;  /* 0x0000000412187825 */ /* 0x048fe200078e02ec */
[----:B------:R-:W-:Y:S02]  /*e850*/  ISETP.GE.U32.AND P5, PT, R19, 0x7fffff2e, PT ;  /* 0x7fffff2e1300780c */ /* 0x000fe40003fa6070 */
[----:B------:R2:W-:Y:S01]  /*e860*/  STL.64 [R1+0x1988], R14 ;  /* 0x0019880e01007387 */ /* 0x0005e20000100a00 */
[----:B------:R-:W3:Y:S01]  /*e870*/  LDC R19, c[0x0][0x230] ;  /* 0x00008c00ff137b82 */ /* 0x000ee20000000800 */
[----:B----4-:R-:W-:-:S02]  /*e880*/  IMAD.WIDE R16, R18, 0x4, R238 ;  /* 0x0000000412107825 */ /* 0x010fc400078e02ee */
[----:B------:R-:W-:Y:S04]  /*e890*/  LDGSTS.E [R7+0x21000], desc[UR14][R58.64], !P6 ;  /* 0x210000003a077fae */ /* 0x000fe8000f12184e */
[----:B------:R1:W-:Y:S01]  /*e8a0*/  STL.64 [R1+0x1980], R12 ;  /* 0x0019800c01007387 */ /* 0x0003e20000100a00 */
[----:B--2---:R-:W-:-:S03]  /*e8b0*/  IMAD.WIDE R14, R18, 0x4, R240 ;  /* 0x00000004120e7825 */ /* 0x004fc600078e02f0 */
[----:B------:R-:W-:Y:S04]  /*e8c0*/  LDGSTS.E [R7+0x21100], desc[UR14][R44.64], !P6 ;  /* 0x211000002c077fae */ /* 0x000fe8000f12184e */
[----:B------:R2:W-:Y:S01]  /*e8d0*/  LDGSTS.E [R7+0x21200], desc[UR14][R28.64], !P6 ;  /* 0x212000001c077fae */ /* 0x0005e2000f12184e */
[----:B-1----:R-:W-:-:S03]  /*e8e0*/  IMAD.WIDE R12, R18, 0x4, R242 ;  /* 0x00000004120c7825 */ /* 0x002fc600078e02f2 */
[----:B------:R1:W-:Y:S01]  /*e8f0*/  LDGSTS.E [R7+0x21300], desc[UR14][R26.64], !P6 ;  /* 0x213000001a077fae */ /* 0x0003e2000f12184e */
[----:B------:R-:W-:-:S03]  /*e900*/  VIADD R18, R21, 0xffffffa5 ;  /* 0xffffffa515127836 */ /* 0x000fc60000000000 */
[----:B------:R4:W-:Y:S01]  /*e910*/  LDGSTS.E [R7+0x21400], desc[UR14][R24.64], !P6 ;  /* 0x2140000018077fae */ /* 0x0009e2000f12184e */
[----:B------:R-:W-:-:S03]  /*e920*/  IMAD.WIDE R20, R22, 0x4, R244 ;  /* 0x0000000416147825 */ /* 0x000fc600078e02f4 */
        /* <DEDUP_REMOVED lines=12> */
[C---:B-1----:R-:W-:Y:S02]  /*e9f0*/  IMAD.WIDE R26, R9.reuse, 0x4, R230 ;  /* 0x00000004091a7825 */ /* 0x042fe400078e02e6 */
[----:B------:R3:W-:Y:S02]  /*ea00*/  STL.64 [R1+0x18d0], R14 ;  /* 0x0018d00e01007387 */ /* 0x0007e40000100a00 */
[C---:B----4-:R-:W-:Y:S02]  /*ea10*/  IMAD.WIDE R24, R9.reuse, 0x4, R236 ;  /* 0x0000000409187825 */ /* 0x050fe400078e02ec */
[----:B------:R-:W-:Y:S02]  /*ea20*/  LDGSTS.E [R7+0x23000], desc[UR14][R26.64], !P1 ;  /* 0x230000001a077fae */ /* 0x000fe4000c92184e */
[----:B-----5:R-:W-:-:S02]  /*ea30*/  IMAD.WIDE R16, R9, 0x4, R238 ;  /* 0x0000000409107825 */ /* 0x020fc400078e02ee */
[----:B------:R1:W-:Y:S02]  /*ea40*/  STL.64 [R1+0x18c8], R12 ;  /* 0x0018c80c01007387 */ /* 0x0003e40000100a00 */
[C---:B---3--:R-:W-:Y:S02]  /*ea50*/  IMAD.WIDE R14, R9.reuse, 0x4, R240 ;  /* 0x00000004090e7825 */ /* 0x048fe400078e02f0 */
[----:B------:R-:W-:Y:S04]  /*ea60*/  LDGSTS.E [R7+0x23100], desc[UR14][R250.64], !P1 ;  /* 0x23100000fa077fae */ /* 0x000fe8000c92184e */
[----:B------:R2:W-:Y:S01]  /*ea70*/  LDGSTS.E [R7+0x23200], desc[UR14][R32.64], !P1 ;  /* 0x2320000020077fae */ /* 0x0005e2000c92184e */
[----:B-1----:R-:W-:-:S03]  /*ea80*/  IMAD.WIDE R12, R9, 0x4, R242 ;  /* 0x00000004090c7825 */ /* 0x002fc600078e02f2 */
[----:B------:R1:W-:Y:S01]  /*ea90*/  LDGSTS.E [R7+0x23300], desc[UR14][R28.64], !P1 ;  /* 0x233000001c077fae */ /* 0x0003e2000c92184e */
[----:B------:R-:W-:-:S03]  /*eaa0*/  VIADD R9, R19, 0xffffffa1 ;  /* 0xffffffa113097836 */ /* 0x000fc60000000000 */
[----:B------:R3:W-:Y:S04]  /*eab0*/  LDGSTS.E [R7+0x23400], desc[UR14][R24.64], !P1 ;  /* 0x2340000018077fae */ /* 0x0007e8000c92184e */
[----:B------:R4:W-:Y:S04]  /*eac0*/  LDGSTS.E [R7+0x23500], desc[UR14][R16.64], !P1 ;  /* 0x2350000010077fae */ /* 0x0009e8000c92184e */
[----:B------:R5:W-:Y:S04]  /*ead0*/  LDGSTS.E [R7+0x23600], desc[UR14][R14.64], !P1 ;  /* 0x236000000e077fae */ /* 0x000be8000c92184e */
[----:B------:R5:W-:Y:S01]  /*eae0*/  LDGSTS.E [R7+0x23700], desc[UR14][R12.64], !P1 ;  /* 0x237000000c077fae */ /* 0x000be2000c92184e */
[----:B------:R-:W-:Y:S01]  /*eaf0*/  ISETP.GE.U32.AND P1, PT, R18, 0x7fffff26, PT ;  /* 0x7fffff261200780c */ /* 0x000fe20003f26070 */
[----:B------:R-:W-:-:S02]  /*eb00*/  IMAD.WIDE R18, R22, 0x4, R230 ;  /* 0x0000000416127825 */ /* 0x000fc400078e02e6 */
[----:B------:R2:W-:Y:S04]  /*eb10*/  STL.64 [R1+0x1848], R32 ;  /* 0x0018482001007387 */ /* 0x0005e80000100a00 */
[----:B------:R1:W-:Y:S04]  /*eb20*/  STL.64 [R1+0x1840], R28 ;  /* 0x0018401c01007387 */ /* 0x0003e80000100a00 */
[----:B------:R3:W-:Y:S01]  /*eb30*/  STL.64 [R1+0x1830], R24 ;  /* 0x0018301801007387 */ /* 0x0007e20000100a00 */
[----:B--2---:R-:W-:-:S03]  /*eb40*/  IMAD.WIDE R32, R22, 0x4, R234 ;  /* 0x0000000416207825 */ /* 0x004fc600078e02ea */
[----:B------:R4:W-:Y:S01]  /*eb50*/  STL.64 [R1+0x1828], R16 ;  /* 0x0018281001007387 */ /* 0x0009e20000100a00 */
[----:B-1----:R-:W-:-:S03]  /*eb60*/  IMAD.WIDE R28, R22, 0x4, R236 ;  /* 0x00000004161c7825 */ /* 0x002fc600078e02ec */
[----:B------:R5:W-:Y:S01]  /*eb70*/  STL.64 [R1+0x1810], R14 ;  /* 0x0018100e01007387 */ /* 0x000be20000100a00 */
[----:B---3--:R-:W1:Y:S03]  /*eb80*/  LDC R24, c[0x0][0x230] ;  /* 0x00008c00ff187b82 */ /* 0x008e660000000800 */
[----:B------:R-:W-:Y:S01]  /*eb90*/  LDGSTS.E [R7+0x25000], desc[UR14][R18.64], !P3 ;  /* 0x2500000012077fae */ /* 0x000fe2000d92184e */
[----:B----4-:R-:W-:-:S03]  /*eba0*/  IMAD.WIDE R16, R22, 0x4, R238 ;  /* 0x0000000416107825 */ /* 0x010fc600078e02ee */
[----:B------:R2:W-:Y:S01]  /*ebb0*/  STL.64 [R1+0x17e8], R12 ;  /* 0x0017e80c01007387 */ /* 0x0005e20000100a00 */
[----:B------:R-:W3:Y:S01]  /*ebc0*/  LDC R25, c[0x0][0x230] ;  /* 0x00008c00ff197b82 */ /* 0x000ee20000000800 */
[C---:B-----5:R-:W-:Y:S02]  /*ebd0*/  IMAD.WIDE R14, R22.reuse, 0x4, R240 ;  /* 0x00000004160e7825 */ /* 0x060fe400078e02f0 */
[----:B------:R-:W-:Y:S04]  /*ebe0*/  LDGSTS.E [R7+0x25100], desc[UR14][R20.64], !P3 ;  /* 0x2510000014077fae */ /* 0x000fe8000d92184e */
[----:B------:R4:W-:Y:S01]  /*ebf0*/  LDGSTS.E [R7+0x25200], desc[UR14][R34.64], !P3 ;  /* 0x2520000022077fae */ /* 0x0009e2000d92184e */
[----:B--2---:R-:W-:-:S03]  /*ec00*/  IMAD.WIDE R12, R22, 0x4, R242 ;  /* 0x00000004160c7825 */ /* 0x004fc600078e02f2 */
        /* <DEDUP_REMOVED lines=11> */
[----:B------:R4:W-:Y:S02]  /*ecc0*/  STL.64 [R1+0x1750], R34 ;  /* 0x0017502201007387 */ /* 0x0009e40000100a00 */
[C---:B------:R-:W-:Y:S02]  /*ecd0*/  IMAD.WIDE R36, R9.reuse, 0x4, R244 ;  /* 0x0000000409247825 */ /* 0x040fe400078e02f4 */
[----:B------:R2:W-:Y:S02]  /*ece0*/  STL.64 [R1+0x1748], R32 ;  /* 0x0017482001007387 */ /* 0x0005e40000100a00 */
[----:B------:R-:W-:-:S02]  /*ecf0*/  IMAD.WIDE R38, R9, 0x4, R232 ;  /* 0x0000000409267825 */ /* 0x000fc400078e02e8 */
[----:B------:R5:W-:Y:S02]  /*ed00*/  STL.64 [R1+0x1730], R28 ;  /* 0x0017301c01007387 */ /* 0x000be40000100a00 */
[C---:B----4-:R-:W-:Y:S02]  /*ed10*/  IMAD.WIDE R34, R9.reuse, 0x4, R230 ;  /* 0x0000000409227825 */ /* 0x050fe400078e02e6 */
[----:B------:R1:W-:Y:S02]  /*ed20*/  STL.64 [R1+0x1728], R16 ;  /* 0x0017281001007387 */ /* 0x0003e40000100a00 */
[C---:B--2---:R-:W-:Y:S02]  /*ed30*/  IMAD.WIDE R32, R9.reuse, 0x4, R234 ;  /* 0x0000000409207825 */ /* 0x044fe400078e02ea */
[----:B------:R2:W-:Y:S02]  /*ed40*/  STL.64 [R1+0x1710], R14 ;  /* 0x0017100e01007387 */ /* 0x0005e40000100a00 */
[----:B-----5:R-:W-:-:S02]  /*ed50*/  IMAD.WIDE R28, R9, 0x4, R236 ;  /* 0x00000004091c7825 */ /* 0x020fc400078e02ec */
[----:B------:R-:W-:Y:S02]  /*ed60*/  LDGSTS.E [R7+0x27000], desc[UR14][R34.64], !P4 ;  /* 0x2700000022077fae */ /* 0x000fe4000e12184e */
[C---:B-1----:R-:W-:Y:S02]  /*ed70*/  IMAD.WIDE R16, R9.reuse, 0x4, R238 ;  /* 0x0000000409107825 */ /* 0x042fe400078e02ee */
[----:B------:R3:W-:Y:S02]  /*ed80*/  STL.64 [R1+0x1708], R12 ;  /* 0x0017080c01007387 */ /* 0x0007e40000100a00 */
[C---:B--2---:R-:W-:Y:S02]  /*ed90*/  IMAD.WIDE R14, R9.reuse, 0x4, R240 ;  /* 0x00000004090e7825 */ /* 0x044fe400078e02f0 */
[----:B------:R-:W-:Y:S04]  /*eda0*/  LDGSTS.E [R7+0x27100], desc[UR14][R36.64], !P4 ;  /* 0x2710000024077fae */ /* 0x000fe8000e12184e */
[----:B------:R1:W-:Y:S01]  /*edb0*/  LDGSTS.E [R7+0x27200], desc[UR14][R38.64], !P4 ;  /* 0x2720000026077fae */ /* 0x0003e2000e12184e */
[----:B---3--:R-:W-:-:S03]  /*edc0*/  IMAD.WIDE R12, R9, 0x4, R242 ;  /* 0x00000004090c7825 */ /* 0x008fc600078e02f2 */
[----:B------:R2:W-:Y:S01]  /*edd0*/  LDGSTS.E [R7+0x27300], desc[UR14][R32.64], !P4 ;  /* 0x2730000020077fae */ /* 0x0005e2000e12184e */
[----:B------:R-:W-:-:S03]  /*ede0*/  VIADD R9, R24, 0xffffff99 ;  /* 0xffffff9918097836 */ /* 0x000fc60000000000 */
[----:B------:R1:W-:Y:S01]  /*edf0*/  STL.64 [R1+0x1688], R38 ;  /* 0x0016882601007387 */ /* 0x0003e20000100a00 */
[----:B------:R-:W3:Y:S03]  /*ee00*/  LDC R24, c[0x0][0x230] ;  /* 0x00008c00ff187b82 */ /* 0x000ee60000000800 */
[----:B------:R4:W-:Y:S04]  /*ee10*/  LDGSTS.E [R7+0x27400], desc[UR14][R28.64], !P4 ;  /* 0x274000001c077fae */ /* 0x0009e8000e12184e */
[----:B------:R2:W-:Y:S04]  /*ee20*/  STL.64 [R1+0x1680], R32 ;  /* 0x0016802001007387 */ /* 0x0005e80000100a00 */
[----:B------:R5:W-:Y:S01]  /*ee30*/  LDGSTS.E [R7+0x27500], desc[UR14][R16.64], !P4 ;  /* 0x2750000010077fae */ /* 0x000be2000e12184e */
[----:B-1----:R-:W1:Y:S03]  /*ee40*/  LDC R38, c[0x0][0x230] ;  /* 0x00008c00ff267b82 */ /* 0x002e660000000800 */
[----:B------:R4:W-:Y:S04]  /*ee50*/  STL.64 [R1+0x1678], R28 ;  /* 0x0016781c01007387 */ /* 0x0009e80000100a00 */
[----:B------:R5:W-:Y:S01]  /*ee60*/  LDGSTS.E [R7+0x27600], desc[UR14][R14.64], !P4 ;  /* 0x276000000e077fae */ /* 0x000be2000e12184e */
[----:B--2---:R-:W-:-:S03]  /*ee70*/  IMAD.WIDE R32, R22, 0x4, R234 ;  /* 0x0000000416207825 */ /* 0x004fc600078e02ea */
[----:B------:R5:W-:Y:S04]  /*ee80*/  STL.64 [R1+0x1670], R16 ;  /* 0x0016701001007387 */ /* 0x000be80000100a00 */
[----:B------:R2:W-:Y:S01]  /*ee90*/  LDGSTS.E [R7+0x27700], desc[UR14][R12.64], !P4 ;  /* 0x277000000c077fae */ /* 0x0005e2000e12184e */
[C---:B----4-:R-:W-:Y:S01]  /*eea0*/  IMAD.WIDE R28, R22.reuse, 0x4, R236 ;  /* 0x00000004161c7825 */ /* 0x050fe200078e02ec */
[----:B------:R-:W-:Y:S02]  /*eeb0*/  ISETP.GE.U32.AND P4, PT, R23, 0x7fffff1e, PT ;  /* 0x7fffff1e1700780c */ /* 0x000fe40003f86070 */
[----:B------:R4:W-:Y:S01]  /*eec0*/  STL.64 [R1+0x1668], R14 ;  /* 0x0016680e01007387 */ /* 0x0009e20000100a00 */
[----:B------:R-:W-:Y:S02]  /*eed0*/  VIADD R23, R25, 0xffffff95 ;  /* 0xffffff9519177836 */ /* 0x000fe40000000000 */
[----:B------:R-:W3:Y:S01]  /*eee0*/  LDC R25, c[0x0][0x230] ;  /* 0x00008c00ff197b82 */ /* 0x000ee20000000800 */
[C---:B-----5:R-:W-:Y:S01]  /*eef0*/  IMAD.WIDE R16, R22.reuse, 0x4, R238 ;  /* 0x0000000416107825 */ /* 0x060fe200078e02ee */
[----:B------:R-:W-:Y:S04]  /*ef00*/  LDGSTS.E [R7+0x29000], desc[UR14][R50.64], !P5 ;  /* 0x2900000032077fae */ /* 0x000fe8000e92184e */
[----:B------:R2:W-:Y:S01]  /*ef10*/  STL.64 [R1+0x1660], R12 ;  /* 0x0016600c01007387 */ /* 0x0005e20000100a00 */
[----:B----4-:R-:W-:-:S03]  /*ef20*/  IMAD.WIDE R14, R22, 0x4, R240 ;  /* 0x00000004160e7825 */ /* 0x010fc600078e02f0 */
        /* <DEDUP_REMOVED lines=18> */
[C---:B----4-:R-:W-:Y:S02]  /*f050*/  IMAD.WIDE R40, R9.reuse, 0x4, R232 ;  /* 0x0000000409287825 */ /* 0x050fe400078e02e8 */
[----:B------:R1:W-:Y:S02]  /*f060*/  STL.64 [R1+0x15e0], R16 ;  /* 0x0015e01001007387 */ /* 0x0003e40000100a00 */
[----:B--2---:R-:W-:-:S02]  /*f070*/  IMAD.WIDE R32, R9, 0x4, R234 ;  /* 0x0000000409207825 */ /* 0x004fc400078e02ea */
[----:B------:R3:W-:Y:S02]  /*f080*/  STL.64 [R1+0x15d0], R14 ;  /* 0x0015d00e01007387 */ /* 0x0007e40000100a00 */
[C---:B-----5:R-:W-:Y:S02]  /*f090*/  IMAD.WIDE R28, R9.reuse, 0x4, R236 ;  /* 0x00000004091c7825 */ /* 0x060fe400078e02ec */
[----:B------:R-:W-:Y:S02]  /*f0a0*/  LDGSTS.E [R7+0x2b000], desc[UR14][R66.64], !P6 ;  /* 0x2b00000042077fae */ /* 0x000fe4000f12184e */
[C---:B-1----:R-:W-:Y:S02]  /*f0b0*/  IMAD.WIDE R16, R9.reuse, 0x4, R238 ;  /* 0x0000000409107825 */ /* 0x042fe400078e02ee */
[----:B------:R1:W-:Y:S02]  /*f0c0*/  STL.64 [R1+0x15a8], R12 ;  /* 0x0015a80c01007387 */ /* 0x0003e40000100a00 */
[----:B---3--:R-:W-:-:S02]  /*f0d0*/  IMAD.WIDE R14, R9, 0x4, R240 ;  /* 0x00000004090e7825 */ /* 0x008fc400078e02f0 */
[----:B------:R-:W-:Y:S04]  /*f0e0*/  LDGSTS.E [R7+0x2b100], desc[UR14][R68.64], !P6 ;  /* 0x2b10000044077fae */ /* 0x000fe8000f12184e */
[----:B------:R2:W-:Y:S01]  /*f0f0*/  LDGSTS.E [R7+0x2b200], desc[UR14][R40.64], !P6 ;  /* 0x2b20000028077fae */ /* 0x0005e2000f12184e */
[----:B-1----:R-:W-:-:S03]  /*f100*/  IMAD.WIDE R12, R9, 0x4, R242 ;  /* 0x00000004090c7825 */ /* 0x002fc600078e02f2 */
[----:B------:R1:W-:Y:S01]  /*f110*/  LDGSTS.E [R7+0x2b300], desc[UR14][R32.64], !P6 ;  /* 0x2b30000020077fae */ /* 0x0003e2000f12184e */
[----:B------:R-:W-:Y:S02]  /*f120*/  IADD3 R9, R38, -0x6f, RZ ;  /* 0xffffff9126097810 */ /* 0x000fe40007ffe0ff */
[----:B------:R-:W3:Y:S01]  /*f130*/  LDC R38, c[0x0][0x230] ;  /* 0x00008c00ff267b82 */ /* 0x000ee20000000800 */
[----:B------:R2:W-:Y:S04]  /*f140*/  STL.64 [R1+0x1528], R40 ;  /* 0x0015282801007387 */ /* 0x0005e80000100a00 */
        /* <DEDUP_REMOVED lines=9> */
[----:B----4-:R-:W-:Y:S01]  /*f1e0*/  IMAD.WIDE R28, R22, 0x4, R236 ;  /* 0x00000004161c7825 */ /* 0x010fe200078e02ec */
[----:B------:R-:W-:Y:S02]  /*f1f0*/  ISETP.GE.U32.AND P6, PT, R23, 0x7fffff16, PT ;  /* 0x7fffff161700780c */ /* 0x000fe40003fc6070 */
[----:B------:R2:W-:Y:S01]  /*f200*/  STL.64 [R1+0x14f0], R14 ;  /* 0x0014f00e01007387 */ /* 0x0005e20000100a00 */
[----:B------:R-:W-:Y:S02]  /*f210*/  VIADD R23, R24, 0xffffff8d ;  /* 0xffffff8d18177836 */ /* 0x000fe40000000000 */
[----:B------:R-:W4:Y:S01]  /*f220*/  LDC R24, c[0x0][0x230] ;  /* 0x00008c00ff187b82 */ /* 0x000f220000000800 */
[C---:B-----5:R-:W-:Y:S01]  /*f230*/  IMAD.WIDE R16, R22.reuse, 0x4, R238 ;  /* 0x0000000416107825 */ /* 0x060fe200078e02ee */
[----:B------:R-:W-:Y:S04]  /*f240*/  LDGSTS.E [R7+0x2d000], desc[UR14][R82.64], !P1 ;  /* 0x2d00000052077fae */ /* 0x000fe8000c92184e */
[----:B------:R1:W-:Y:S01]  /*f250*/  STL.64 [R1+0x14e8], R12 ;  /* 0x0014e80c01007387 */ /* 0x0003e20000100a00 */
[----:B--2---:R-:W-:-:S03]  /*f260*/  IMAD.WIDE R14, R22, 0x4, R240 ;  /* 0x00000004160e7825 */ /* 0x004fc600078e02f0 */
[----:B------:R-:W-:Y:S04]  /*f270*/  LDGSTS.E [R7+0x2d100], desc[UR14][R84.64], !P1 ;  /* 0x2d10000054077fae */ /* 0x000fe8000c92184e */
[----:B------:R2:W-:Y:S01]  /*f280*/  LDGSTS.E [R7+0x2d200], desc[UR14][R40.64], !P1 ;  /* 0x2d20000028077fae */ /* 0x0005e2000c92184e */
        /* <DEDUP_REMOVED lines=16> */
[C---:B--2---:R-:W-:Y:S02]  /*f390*/  IMAD.WIDE R40, R9.reuse, 0x4, R232 ;  /* 0x0000000409287825 */ /* 0x044fe400078e02e8 */
[----:B------:R3:W-:Y:S02]  /*f3a0*/  STL.64 [R1+0x1428], R16 ;  /* 0x0014281001007387 */ /* 0x0007e40000100a00 */
[----:B-1----:R-:W-:-:S02]  /*f3b0*/  IMAD.WIDE R32, R9, 0x4, R234 ;  /* 0x0000000409207825 */ /* 0x002fc400078e02ea */
[----:B------:R4:W-:Y:S02]  /*f3c0*/  STL.64 [R1+0x1410], R14 ;  /* 0x0014100e01007387 */ /* 0x0009e40000100a00 */
[C---:B-----5:R-:W-:Y:S02]  /*f3d0*/  IMAD.WIDE R28, R9.reuse, 0x4, R236 ;  /* 0x00000004091c7825 */ /* 0x060fe400078e02ec */
[----:B------:R-:W-:Y:S02]  /*f3e0*/  LDGSTS.E [R7+0x2f000], desc[UR14][R98.64], !P3 ;  /* 0x2f00000062077fae */ /* 0x000fe4000d92184e */
[C---:B---3--:R-:W-:Y:S02]  /*f3f0*/  IMAD.WIDE R16, R9.reuse, 0x4, R238 ;  /* 0x0000000409107825 */ /* 0x048fe400078e02ee */
[----:B------:R1:W-:Y:S02]  /*f400*/  STL.64 [R1+0x1408], R12 ;  /* 0x0014080c01007387 */ /* 0x0003e40000100a00 */
[----:B----4-:R-:W-:-:S02]  /*f410*/  IMAD.WIDE R14, R9, 0x4, R240 ;  /* 0x00000004090e7825 */ /* 0x010fc400078e02f0 */
[----:B------:R-:W-:Y:S04]  /*f420*/  LDGSTS.E [R7+0x2f100], desc[UR14][R100.64], !P3 ;  /* 0x2f10000064077fae */ /* 0x000fe8000d92184e */
[----:B------:R2:W-:Y:S01]  /*f430*/  LDGSTS.E [R7+0x2f200], desc[UR14][R40.64], !P3 ;  /* 0x2f20000028077fae */ /* 0x0005e2000d92184e */
[----:B-1----:R-:W-:-:S03]  /*f440*/  IMAD.WIDE R12, R9, 0x4, R242 ;  /* 0x00000004090c7825 */ /* 0x002fc600078e02f2 */
[----:B------:R1:W-:Y:S01]  /*f450*/  LDGSTS.E [R7+0x2f300], desc[UR14][R32.64], !P3 ;  /* 0x2f30000020077fae */ /* 0x0003e2000d92184e */
[----:B------:R-:W-:-:S03]  /*f460*/  VIADD R9, R25, 0xffffff89 ;  /* 0xffffff8919097836 */ /* 0x000fc60000000000 */
[----:B------:R2:W-:Y:S01]  /*f470*/  STL.64 [R1+0x1388], R40 ;  /* 0x0013882801007387 */ /* 0x0005e20000100a00 */
[----:B------:R-:W3:Y:S03]  /*f480*/  LDC R25, c[0x0][0x230] ;  /* 0x00008c00ff197b82 */ /* 0x000ee60000000800 */
        /* <DEDUP_REMOVED lines=12> */
[----:B------:R-:W-:Y:S02]  /*f550*/  IADD3 R23, R38, -0x7b, RZ ;  /* 0xffffff8526177810 */ /* 0x000fe40007ffe0ff */
        /* <DEDUP_REMOVED lines=48> */
[C---:B----4-:R-:W-:Y:S01]  /*f860*/  IMAD.WIDE R28, R22.reuse, 0x4, R236 ;  /* 0x00000004161c7825 */ /* 0x050fe200078e02ec */
        /* <DEDUP_REMOVED lines=81> */
[C---:B----4-:R-:W-:Y:S02]  /*fd80*/  IMAD.WIDE R28, R9.reuse, 0x4, R236 ;  /* 0x00000004091c7825 */ /* 0x050fe400078e02ec */
[----:B------:R-:W-:Y:S02]  /*fd90*/  LDGSTS.E [R7+0x3b000], desc[UR14][R206.64], !P4 ;  /* 0x3b000000ce077fae */ /* 0x000fe4000e12184e */
[C---:B-----5:R-:W-:Y:S02]  /*fda0*/  IMAD.WIDE R16, R9.reuse, 0x4, R238 ;  /* 0x0000000409107825 */ /* 0x060fe400078e02ee */
[----:B------:R1:W-:Y:S02]  /*fdb0*/  STL.64 [R1+0x1008], R12 ;  /* 0x0010080c01007387 */ /* 0x0003e40000100a00 */
[----:B---3--:R-:W-:-:S02]  /*fdc0*/  IMAD.WIDE R14, R9, 0x4, R240 ;  /* 0x00000004090e7825 */ /* 0x008fc400078e02f0 */
[----:B------:R-:W-:Y:S04]  /*fdd0*/  LDGSTS.E [R7+0x3b100], desc[UR14][R208.64], !P4 ;  /* 0x3b100000d0077fae */ /* 0x000fe8000e12184e */
[----:B------:R2:W-:Y:S01]  /*fde0*/  LDGSTS.E [R7+0x3b200], desc[UR14][R40.64], !P4 ;  /* 0x3b20000028077fae */ /* 0x0005e2000e12184e */
[----:B-1----:R-:W-:-:S03]  /*fdf0*/  IMAD.WIDE R12, R9, 0x4, R242 ;  /* 0x00000004090c7825 */ /* 0x002fc600078e02f2 */
[----:B------:R1:W-:Y:S01]  /*fe00*/  LDGSTS.E [R7+0x3b300], desc[UR14][R32.64], !P4 ;  /* 0x3b30000020077fae */ /* 0x0003e2000e12184e */
[----:B------:R-:W-:-:S03]  /*fe10*/  IMAD R9, R222, 0x7e, RZ ;  /* 0x0000007ede097824 */ /* 0x000fc600078e02ff */
[----:B------:R2:W-:Y:S01]  /*fe20*/  STL.64 [R1+0xfa0], R40 ;  /* 0x000fa02801007387 */ /* 0x0005e20000100a00 */
[----:B------:R-:W-:-:S03]  /*fe30*/  IMAD.WIDE R214, R9, 0x4, R230 ;  /* 0x0000000409d67825 */ /* 0x000fc600078e02e6 */
[----:B------:R3:W-:Y:S01]  /*fe40*/  LDGSTS.E [R7+0x3b400], desc[UR14][R28.64], !P4 ;  /* 0x3b4000001c077fae */ /* 0x0007e2000e12184e */
[----:B------:R-:W-:-:S03]  /*fe50*/  IMAD.WIDE R216, R9, 0x4, R244 ;  /* 0x0000000409d87825 */ /* 0x000fc600078e02f4 */
        /* <DEDUP_REMOVED lines=8> */
[C-C-:B---3--:R-:W-:Y:S01]  /*fee0*/  IMAD.WIDE R28, R22.reuse, 0x4, R236.reuse ;  /* 0x00000004161c7825 */ /* 0x148fe200078e02ec */
[----:B------:R-:W-:Y:S02]  /*fef0*/  ISETP.GE.U32.AND P4, PT, R23, 0x7fffff75, PT ;  /* 0x7fffff751700780c */ /* 0x000fe40003f86070 */
[----:B------:R2:W-:Y:S01]  /*ff00*/  STL.64 [R1+0xf80], R14 ;  /* 0x000f800e01007387 */ /* 0x0005e20000100a00 */
[----:B------:R-:W-:Y:S02]  /*ff10*/  VIADD R23, R25, 0xfffffff0 ;  /* 0xfffffff019177836 */ /* 0x000fe40000000000 */
[----:B------:R-:W-:Y:S01]  /*ff20*/  IMAD.WIDE R24, R9, 0x4, R236 ;  /* 0x0000000409187825 */ /* 0x000fe200078e02ec */
[----:B------:R-:W-:Y:S03]  /*ff30*/  LDGSTS.E [R7+0x3d000], desc[UR14][R210.64], !P5 ;  /* 0x3d000000d2077fae */ /* 0x000fe6000e92184e */
[C---:B----4-:R-:W-:Y:S01]  /*ff40*/  IMAD.WIDE R16, R22.reuse, 0x4, R238 ;  /* 0x0000000416107825 */ /* 0x050fe200078e02ee */
[----:B------:R1:W-:Y:S03]  /*ff50*/  STL.64 [R1+0xf78], R12 ;  /* 0x000f780c01007387 */ /* 0x0003e60000100a00 */
[C---:B--2---:R-:W-:Y:S01]  /*ff60*/  IMAD.WIDE R14, R22.reuse, 0x4, R240 ;  /* 0x00000004160e7825 */ /* 0x044fe200078e02f0 */
[----:B------:R-:W-:Y:S04]  /*ff70*/  LDGSTS.E [R7+0x3d100], desc[UR14][R212.64], !P5 ;  /* 0x3d100000d4077fae */ /* 0x000fe8000e92184e */
[----:B------:R-:W-:Y:S01]  /*ff80*/  LDGSTS.E [R7+0x3d200], desc[UR14][R40.64], !P5 ;  /* 0x3d20000028077fae */ /* 0x000fe2000e92184e */
[----:B-1----:R-:W-:-:S03]  /*ff90*/  IMAD.WIDE R12, R22, 0x4, R242 ;  /* 0x00000004160c7825 */ /* 0x002fc600078e02f2 */
[----:B------:R-:W-:Y:S01]  /*ffa0*/  STL.64 [R1+0xf10], R40 ;  /* 0x000f102801007387 */ /* 0x000fe20000100a00 */
[----:B------:R-:W-:Y:S01]  /*ffb0*/  IADD3 R22, R38, -0x14, RZ ;  /* 0xffffffec26167810 */ /* 0x000fe20007ffe0ff */
[--C-:B------:R-:W-:Y:S02]  /*ffc0*/  IMAD.WIDE R38, R8, 0x4, R232.reuse ;  /* 0x0000000408267825 */ /* 0x100fe400078e02e8 */
[----:B------:R1:W-:Y:S04]  /*ffd0*/  LDGSTS.E [R7+0x3d300], desc[UR14][R32.64], !P5 ;  /* 0x3d30000020077fae */ /* 0x0003e8000e92184e */
[----:B------:R1:W-:Y:S04]  /*ffe0*/  STL.64 [R1+0xf08], R32 ;  /* 0x000f082001007387 */ /* 0x0003e80000100a00 */
[----:B------:R2:W-:Y:S04]  /*fff0*/  LDGSTS.E [R7+0x3d400], desc[UR14][R28.64], !P5 ;  /* 0x3d4000001c077fae */ /* 0x0005e8000e92184e */
[----:B------:R2:W-:Y:S04]  /*10000*/  STL.64 [R1+0xf00], R28 ;  /* 0x000f001c01007387 */ /* 0x0005e80000100a00 */
[----:B------:R3:W-:Y:S01]  /*10010*/  LDGSTS.E [R7+0x3d500], desc[UR14][R16.64], !P5 ;  /* 0x3d50000010077fae */ /* 0x0007e2000e92184e */
[----:B-1----:R-:W-:-:S03]  /*10020*/  IMAD.WIDE R32, R9, 0x4, R232 ;  /* 0x0000000409207825 */ /* 0x002fc600078e02e8 */
[----:B------:R1:W-:Y:S01]  /*10030*/  LDGSTS.E [R7+0x3d600], desc[UR14][R14.64], !P5 ;  /* 0x3d6000000e077fae */ /* 0x0003e2000e92184e */
[----:B--2---:R-:W-:-:S03]  /*10040*/  IMAD.WIDE R28, R9, 0x4, R234 ;  /* 0x00000004091c7825 */ /* 0x004fc600078e02ea */
[----:B------:R3:W-:Y:S04]  /*10050*/  STL.64 [R1+0xef8], R16 ;  /* 0x000ef81001007387 */ /* 0x0007e80000100a00 */
[----:B------:R2:W-:Y:S01]  /*10060*/  LDGSTS.E [R7+0x3d700], desc[UR14][R12.64], !P5 ;  /* 0x3d7000000c077fae */ /* 0x0005e2000e92184e */
[----:B------:R-:W-:Y:S02]  /*10070*/  ISETP.GE.U32.AND P5, PT, R23, 0x7fffff71, PT ;  /* 0x7fffff711700780c */ /* 0x000fe40003fa6070 */
[----:B------:R-:W4:Y:S01]  /*10080*/  LDC R23, c[0x0][0x230] ;  /* 0x00008c00ff177b82 */ /* 0x000f220000000800 */
[----:B------:R1:W-:Y:S04]  /*10090*/  STL.64 [R1+0xef0], R14 ;  /* 0x000ef00e01007387 */ /* 0x0003e80000100a00 */
[----:B------:R-:W-:Y:S01]  /*100a0*/  LDGSTS.E [R7+0x3f000], desc[UR14][R214.64], !P6 ;  /* 0x3f000000d6077fae */ /* 0x000fe2000f12184e */
[----:B---3--:R-:W-:-:S03]  /*100b0*/  IMAD.WIDE R16, R9, 0x4, R238 ;  /* 0x0000000409107825 */ /* 0x008fc600078e02ee */
[----:B------:R2:W-:Y:S04]  /*100c0*/  STL.64 [R1+0xee8], R12 ;  /* 0x000ee80c01007387 */ /* 0x0005e80000100a00 */
[----:B------:R-:W-:Y:S01]  /*100d0*/  LDGSTS.E [R7+0x3f100], desc[UR14][R216.64], !P6 ;  /* 0x3f100000d8077fae */ /* 0x000fe2000f12184e */
[----:B-1----:R-:W-:-:S03]  /*100e0*/  IMAD.WIDE R14, R9, 0x4, R240 ;  /* 0x00000004090e7825 */ /* 0x002fc600078e02f0 */
[----:B------:R1:W-:Y:S04]  /*100f0*/  STL.64 [R1+0xe80], R32 ;  /* 0x000e802001007387 */ /* 0x0003e80000100a00 */
[----:B------:R1:W-:Y:S01]  /*10100*/  LDGSTS.E [R7+0x3f200], desc[UR14][R32.64], !P6 ;  /* 0x3f20000020077fae */ /* 0x0003e2000f12184e */
[----:B--2---:R-:W-:-:S03]  /*10110*/  IMAD.WIDE R12, R9, 0x4, R242 ;  /* 0x00000004090c7825 */ /* 0x004fc600078e02f2 */
[----:B------:R2:W-:Y:S01]  /*10120*/  STL.64 [R1+0xe78], R28 ;  /* 0x000e781c01007387 */ /* 0x0005e20000100a00 */
[----:B------:R-:W-:-:S03]  /*10130*/  IMAD R9, R222, 0x7, RZ ;  /* 0x00000007de097824 */ /* 0x000fc600078e02ff */
[----:B------:R2:W-:Y:S01]  /*10140*/  LDGSTS.E [R7+0x3f300], desc[UR14][R28.64], !P6 ;  /* 0x3f3000001c077fae */ /* 0x0005e2000f12184e */
[----:B------:R-:W-:-:S03]  /*10150*/  IMAD.WIDE R158, R9, 0x4, R230 ;  /* 0x00000004099e7825 */ /* 0x000fc600078e02e6 */
[----:B------:R3:W-:Y:S01]  /*10160*/  STL.64 [R1+0xe70], R24 ;  /* 0x000e701801007387 */ /* 0x0007e20000100a00 */
[----:B-1----:R-:W-:-:S03]  /*10170*/  IMAD.WIDE R32, R8, 0x4, R234 ;  /* 0x0000000408207825 */ /* 0x002fc600078e02ea */
[----:B------:R3:W-:Y:S01]  /*10180*/  LDGSTS.E [R7+0x3f400], desc[UR14][R24.64], !P6 ;  /* 0x3f40000018077fae */ /* 0x0007e2000f12184e */
[----:B------:R-:W-:-:S03]  /*10190*/  IMAD.WIDE R122, R9, 0x4, R244 ;  /* 0x00000004097a7825 */ /* 0x000fc600078e02f4 */
[----:B------:R1:W-:Y:S01]  /*101a0*/  LDGSTS.E [R7+0x3f500], desc[UR14][R16.64], !P6 ;  /* 0x3f50000010077fae */ /* 0x0003e2000f12184e */
[----:B--2---:R-:W-:-:S03]  /*101b0*/  IMAD.WIDE R28, R8, 0x4, R236 ;  /* 0x00000004081c7825 */ /* 0x004fc600078e02ec */
[----:B------:R2:W-:Y:S01]  /*101c0*/  LDGSTS.E [R7+0x3f600], desc[UR14][R14.64], !P6 ;  /* 0x3f6000000e077fae */ /* 0x0005e2000f12184e */
[----:B---3--:R-:W3:Y:S03]  /*101d0*/  LDC R24, c[0x0][0x230] ;  /* 0x00008c00ff187b82 */ /* 0x008ee60000000800 */
[----:B------:R1:W-:Y:S04]  /*101e0*/  STL.64 [R1+0xe68], R16 ;  /* 0x000e681001007387 */ /* 0x0003e80000100a00 */
[----:B------:R5:W-:Y:S01]  /*101f0*/  LDGSTS.E [R7+0x3f700], desc[UR14][R12.64], !P6 ;  /* 0x3f7000000c077fae */ /* 0x000be2000f12184e */
[----:B------:R-:W-:Y:S01]  /*10200*/  ISETP.GE.U32.AND P6, PT, R22, 0x7fffff6d, PT ;  /* 0x7fffff6d1600780c */ /* 0x000fe20003fc6070 */
[----:B----4-:R-:W-:Y:S01]  /*10210*/  VIADD R22, R23, 0xffffffe8 ;  /* 0xffffffe817167836 */ /* 0x010fe20000000000 */
[----:B------:R-:W4:Y:S01]  /*10220*/  LDC R25, c[0x0][0x230] ;  /* 0x00008c00ff197b82 */ /* 0x000f220000000800 */
[----:B------:R2:W-:Y:S01]  /*10230*/  STL.64 [R1+0xe60], R14 ;  /* 0x000e600e01007387 */ /* 0x0005e20000100a00 */
[----:B-1----:R-:W-:-:S03]  /*10240*/  IMAD.WIDE R16, R8, 0x4, R238 ;  /* 0x0000000408107825 */ /* 0x002fc600078e02ee */
[----:B------:R-:W-:Y:S03]  /*10250*/  LDGSTS.E [R246+0x1800], desc[UR14][R64.64], !P1 ;  /* 0x0180000040f67fae */ /* 0x000fe6000c92184e */
[----:B------:R-:W1:Y:S01]  /*10260*/  LDC R23, c[0x0][0x230] ;  /* 0x00008c00ff177b82 */ /* 0x000e620000000800 */
[----:B------:R5:W-:Y:S01]  /*10270*/  STL.64 [R1+0xe58], R12 ;  /* 0x000e580c01007387 */ /* 0x000be20000100a00 */
[----:B--2---:R-:W-:-:S03]  /*10280*/  IMAD.WIDE R14, R8, 0x4, R240 ;  /* 0x00000004080e7825 */ /* 0x004fc600078e02f0 */
[----:B------:R-:W-:Y:S04]  /*10290*/  LDGSTS.E [R246+0x1900], desc[UR14][R192.64], !P1 ;  /* 0x01900000c0f67fae */ /* 0x000fe8000c92184e */
[----:B------:R2:W-:Y:S01]  /*102a0*/  STL.64 [R1+0x37b0], R6 ;  /* 0x0037b00601007387 */ /* 0x0005e20000100a00 */
[----:B-----5:R-:W-:-:S03]  /*102b0*/  IMAD.WIDE R12, R8, 0x4, R242 ;  /* 0x00000004080c7825 */ /* 0x020fc600078e02f2 */
[----:B------:R-:W-:Y:S01]  /*102c0*/  LDGSTS.E [R246+0x1a00], desc[UR14][R38.64], !P1 ;  /* 0x01a0000026f67fae */ /* 0x000fe2000c92184e */
[----:B---3--:R-:W-:Y:S02]  /*102d0*/  IADD3 R8, R24, -0x1c, RZ ;  /* 0xffffffe418087810 */ /* 0x008fe40007ffe0ff */
[----:B------:R-:W3:Y:S01]  /*102e0*/  LDC R24, c[0x0][0x230] ;  /* 0x00008c00ff187b82 */ /* 0x000ee20000000800 */
[----:B------:R-:W-:Y:S01]  /*102f0*/  STL.64 [R1+0x210], R38 ;  /* 0x0002102601007387 */ /* 0x000fe20000100a00 */
[----:B--2---:R-:W-:-:S03]  /*10300*/  IMAD.WIDE R6, R9, 0x4, R242 ;  /* 0x0000000409067825 */ /* 0x004fc600078e02f2 */
[----:B------:R2:W-:Y:S04]  /*10310*/  LDGSTS.E [R246+0x1b00], desc[UR14][R32.64], !P1 ;  /* 0x01b0000020f67fae */ /* 0x0005e8000c92184e */
[----:B------:R2:W-:Y:S04]  /*10320*/  STL.64 [R1+0x208], R32 ;  /* 0x0002082001007387 */ /* 0x0005e80000100a00 */
[----:B------:R5:W-:Y:S04]  /*10330*/  LDGSTS.E [R246+0x1c00], desc[UR14][R28.64], !P1 ;  /* 0x01c000001cf67fae */ /* 0x000be8000c92184e */
        /* <DEDUP_REMOVED lines=8> */
[----:B----4-:R-:W-:Y:S01]  /*103c0*/  IMAD.WIDE R16, R9, 0x4, R236 ;  /* 0x0000000409107825 */ /* 0x010fe200078e02ec */
[----:B------:R-:W-:Y:S02]  /*103d0*/  ISETP.GE.U32.AND P1, PT, R22, 0x7fffff69, PT ;  /* 0x7fffff691600780c */ /* 0x000fe40003f26070 */
[----:B------:R5:W-:Y:S01]  /*103e0*/  STL.64 [R1+0x1e8], R12 ;  /* 0x0001e80c01007387 */ /* 0x000be20000100a00 */
[----:B------:R-:W-:Y:S02]  /*103f0*/  VIADD R22, R25, 0xffffffe0 ;  /* 0xffffffe019167836 */ /* 0x000fe40000000000 */
[----:B------:R-:W4:Y:S01]  /*10400*/  LDC R25, c[0x0][0x230] ;  /* 0x00008c00ff197b82 */ /* 0x000f220000000800 */
[C---:B--2---:R-:W-:Y:S01]  /*10410*/  IMAD.WIDE R14, R9.reuse, 0x4, R238 ;  /* 0x00000004090e7825 */ /* 0x044fe200078e02ee */
[----:B------:R-:W-:Y:S04]  /*10420*/  LDGSTS.E [R246+0x3800], desc[UR14][R158.64], !P3 ;  /* 0x038000009ef67fae */ /* 0x000fe8000d92184e */
[----:B------:R-:W-:Y:S01]  /*10430*/  LDGSTS.E [R246+0x3900], desc[UR14][R122.64], !P3 ;  /* 0x039000007af67fae */ /* 0x000fe2000d92184e */
        /* <DEDUP_REMOVED lines=21> */
[C---:B-1----:R-:W-:Y:S02]  /*10590*/  IMAD.WIDE R16, R8.reuse, 0x4, R236 ;  /* 0x0000000408107825 */ /* 0x042fe400078e02ec */
[----:B------:R-:W-:Y:S02]  /*105a0*/  LDGSTS.E [R246+0x5800], desc[UR14][R172.64], !P4 ;  /* 0x05800000acf67fae */ /* 0x000fe4000e12184e */
[----:B---3--:R-:W-:-:S02]  /*105b0*/  IMAD.WIDE R14, R8, 0x4, R238 ;  /* 0x00000004080e7825 */ /* 0x008fc400078e02ee */
[----:B------:R4:W-:Y:S02]  /*105c0*/  STL.64 [R1+0x5a0], R6 ;  /* 0x0005a00601007387 */ /* 0x0009e40000100a00 */
[C---:B--2---:R-:W-:Y:S02]  /*105d0*/  IMAD.WIDE R12, R8.reuse, 0x4, R240 ;  /* 0x00000004080c7825 */ /* 0x044fe400078e02f0 */
[----:B------:R-:W-:Y:S04]  /*105e0*/  LDGSTS.E [R246+0x5900], desc[UR14][R96.64], !P4 ;  /* 0x0590000060f67fae */ /* 0x000fe8000e12184e */
[----:B------:R1:W-:Y:S01]  /*105f0*/  LDGSTS.E [R246+0x5a00], desc[UR14][R32.64], !P4 ;  /* 0x05a0000020f67fae */ /* 0x0003e2000e12184e */
[----:B----4-:R-:W-:-:S03]  /*10600*/  IMAD.WIDE R6, R8, 0x4, R242 ;  /* 0x0000000408067825 */ /* 0x010fc600078e02f2 */
[----:B------:R2:W-:Y:S01]  /*10610*/  LDGSTS.E [R246+0x5b00], desc[UR14][R28.64], !P4 ;  /* 0x05b000001cf67fae */ /* 0x0005e2000e12184e */
[----:B------:R-:W-:-:S03]  /*10620*/  VIADD R8, R23, 0xffffffdc ;  /* 0xffffffdc17087836 */ /* 0x000fc60000000000 */
[----:B------:R1:W-:Y:S01]  /*10630*/  STL.64 [R1+0x630], R32 ;  /* 0x0006302001007387 */ /* 0x0003e20000100a00 */
[----:B------:R-:W3:Y:S03]  /*10640*/  LDC R23, c[0x0][0x230] ;  /* 0x00008c00ff177b82 */ /* 0x000ee60000000800 */
        /* <DEDUP_REMOVED lines=12> */
[----:B------:R-:W-:Y:S02]  /*10710*/  IADD3 R22, R24, -0x28, RZ ;  /* 0xffffffd818167810 */ /* 0x000fe40007ffe0ff */
[----:B------:R-:W4:Y:S01]  /*10720*/  LDC R24, c[0x0][0x230] ;  /* 0x00008c00ff187b82 */ /* 0x000f220000000800 */
[C---:B-----5:R-:W-:Y:S01]  /*10730*/  IMAD.WIDE R14, R9.reuse, 0x4, R238 ;  /* 0x00000004090e7825 */ /* 0x060fe200078e02ee */
[----:B------:R-:W-:Y:S04]  /*10740*/  LDGSTS.E [R246+0x7800], desc[UR14][R48.64], !P5 ;  /* 0x0780000030f67fae */ /* 0x000fe8000e92184e */
[----:B------:R2:W-:Y:S01]  /*10750*/  STL.64 [R1+0x660], R6 ;  /* 0x0006600601007387 */ /* 0x0005e20000100a00 */
[----:B-1----:R-:W-:-:S03]  /*10760*/  IMAD.WIDE R12, R9, 0x4, R240 ;  /* 0x00000004090c7825 */ /* 0x002fc600078e02f0 */
        /* <DEDUP_REMOVED lines=17> */
[----:B------:R5:W-:Y:S04]  /*10880*/  STL.64 [R1+0x708], R16 ;  /* 0x0007081001007387 */ /* 0x000be80000100a00 */
[----:B------:R3:W-:Y:S01]  /*10890*/  STL.64 [R1+0x710], R14 ;  /* 0x0007100e01007387 */ /* 0x0007e20000100a00 */
[----:B-1----:R-:W-:-:S03]  /*108a0*/  IMAD.WIDE R32, R8, 0x4, R234 ;  /* 0x0000000408207825 */ /* 0x002fc600078e02ea */
[----:B------:R4:W-:Y:S01]  /*108b0*/  STL.64 [R1+0x718], R12 ;  /* 0x0007180c01007387 */ /* 0x0009e20000100a00 */
[----:B--2---:R-:W-:-:S03]  /*108c0*/  IMAD.WIDE R28, R8, 0x4, R236 ;  /* 0x00000004081c7825 */ /* 0x004fc600078e02ec */
[----:B------:R1:W-:Y:S01]  /*108d0*/  STL.64 [R1+0x720], R6 ;  /* 0x0007200601007387 */ /* 0x0003e20000100a00 */
[----:B-----5:R-:W-:-:S03]  /*108e0*/  IMAD.WIDE R16, R8, 0x4, R238 ;  /* 0x0000000408107825 */ /* 0x020fc600078e02ee */
[----:B------:R2:W-:Y:S01]  /*108f0*/  STL.64 [R1+0x7b0], R38 ;  /* 0x0007b02601007387 */ /* 0x0005e20000100a00 */
[----:B---3--:R-:W-:-:S03]  /*10900*/  IMAD.WIDE R14, R8, 0x4, R230 ;  /* 0x00000004080e7825 */ /* 0x008fc600078e02e6 */
[----:B------:R3:W-:Y:S01]  /*10910*/  STL.64 [R1+0x7c0], R32 ;  /* 0x0007c02001007387 */ /* 0x0007e20000100a00 */
[----:B----4-:R-:W-:-:S03]  /*10920*/  IMAD.WIDE R12, R8, 0x4, R240 ;  /* 0x00000004080c7825 */ /* 0x010fc600078e02f0 */
[----:B------:R-:W-:Y:S01]  /*10930*/  LDGSTS.E [R246+0x9800], desc[UR14][R14.64], !P6 ;  /* 0x098000000ef67fae */ /* 0x000fe2000f12184e */
[----:B-1----:R-:W-:-:S03]  /*10940*/  IMAD.WIDE R6, R8, 0x4, R242 ;  /* 0x0000000408067825 */ /* 0x002fc600078e02f2 */
[----:B------:R-:W-:Y:S01]  /*10950*/  LDGSTS.E [R246+0x9900], desc[UR14][R198.64], !P6 ;  /* 0x09900000c6f67fae */ /* 0x000fe2000f12184e */
[----:B------:R-:W-:Y:S02]  /*10960*/  VIADD R8, R25, 0xffffffd4 ;  /* 0xffffffd419087836 */ /* 0x000fe40000000000 */
[----:B------:R-:W1:Y:S01]  /*10970*/  LDC R25, c[0x0][0x230] ;  /* 0x00008c00ff197b82 */ /* 0x000e620000000800 */
[----:B------:R2:W-:Y:S04]  /*10980*/  LDGSTS.E [R246+0x9a00], desc[UR14][R38.64], !P6 ;  /* 0x09a0000026f67fae */ /* 0x0005e8000f12184e */
[----:B------:R3:W-:Y:S04]  /*10990*/  LDGSTS.E [R246+0x9b00], desc[UR14][R32.64], !P6 ;  /* 0x09b0000020f67fae */ /* 0x0007e8000f12184e */
[----:B------:R4:W-:Y:S04]  /*109a0*/  LDGSTS.E [R246+0x9c00], desc[UR14][R28.64], !P6 ;  /* 0x09c000001cf67fae */ /* 0x0009e8000f12184e */
[----:B------:R5:W-:Y:S01]  /*109b0*/  LDGSTS.E [R246+0x9d00], desc[UR14][R16.64], !P6 ;  /* 0x09d0000010f67fae */ /* 0x000be2000f12184e */
[----:B--2---:R-:W-:-:S03]  /*109c0*/  IMAD.WIDE R38, R9, 0x4, R232 ;  /* 0x0000000409267825 */ /* 0x004fc600078e02e8 */
[----:B------:R4:W-:Y:S01]  /*109d0*/  STL.64 [R1+0x7c8], R28 ;  /* 0x0007c81c01007387 */ /* 0x0009e20000100a00 */
[----:B---3--:R-:W-:-:S03]  /*109e0*/  IMAD.WIDE R32, R9, 0x4, R234 ;  /* 0x0000000409207825 */ /* 0x008fc600078e02ea */
[----:B------:R2:W-:Y:S04]  /*109f0*/  LDGSTS.E [R246+0x9e00], desc[UR14][R12.64], !P6 ;  /* 0x09e000000cf67fae */ /* 0x0005e8000f12184e */
[----:B------:R5:W-:Y:S04]  /*10a00*/  STL.64 [R1+0x7d0], R16 ;  /* 0x0007d01001007387 */ /* 0x000be80000100a00 */
[----:B------:R3:W-:Y:S01]  /*10a10*/  LDGSTS.E [R246+0x9f00], desc[UR14][R6.64], !P6 ;  /* 0x09f0000006f67fae */ /* 0x0007e2000f12184e */
[----:B----4-:R-:W-:Y:S01]  /*10a20*/  IMAD.WIDE R28, R9, 0x4, R236 ;  /* 0x00000004091c7825 */ /* 0x010fe200078e02ec */
[----:B------:R-:W-:-:S02]  /*10a30*/  ISETP.GE.U32.AND P6, PT, R22, 0x7fffff59, PT ;  /* 0x7fffff591600780c */ /* 0x000fc40003fc6070 */
        /* <DEDUP_REMOVED lines=27> */
[----:B---3--:R-:W-:-:S02]  /*10bf0*/  IMAD.WIDE R32, R8, 0x4, R234 ;  /* 0x0000000408207825 */ /* 0x008fc400078e02ea */
[----:B------:R4:W-:Y:S02]  /*10c00*/  STL.64 [R1+0x898], R12 ;  /* 0x0008980c01007387 */ /* 0x0009e40000100a00 */
[C---:B-----5:R-:W-:Y:S02]  /*10c10*/  IMAD.WIDE R28, R8.reuse, 0x4, R236 ;  /* 0x00000004081c7825 */ /* 0x060fe400078e02ec */
[----:B------:R-:W-:Y:S02]  /*10c20*/  LDGSTS.E [R246+0xd800], desc[UR14][R176.64], !P3 ;  /* 0x0d800000b0f67fae */ /* 0x000fe4000d92184e */
[C---:B-1----:R-:W-:Y:S02]  /*10c30*/  IMAD.WIDE R16, R8.reuse, 0x4, R238 ;  /* 0x0000000408107825 */ /* 0x042fe400078e02ee */
        /* <DEDUP_REMOVED lines=107> */
[----:B------:R2:W-:Y:S04]  /*112f0*/  STL.64 [R1+0xdb8], R40 ;  /* 0x000db82801007387 */ /* 0x0005e80000100a00 */
[----:B------:R2:W-:Y:S01]  /*11300*/  LDGSTS.E [R246+0x15a00], desc[UR14][R40.64], !P1 ;  /* 0x15a0000028f67fae */ /* 0x0005e2000c92184e */
[----:B-1----:R-:W-:-:S03]  /*11310*/  IMAD.WIDE R6, R8, 0x4, R242 ;  /* 0x0000000408067825 */ /* 0x002fc600078e02f2 */
[----:B------:R1:W-:Y:S01]  /*11320*/  STL.64 [R1+0xdb0], R38 ;  /* 0x000db02601007387 */ /* 0x0003e20000100a00 */
[----:B------:R-:W-:Y:S02]  /*11330*/  VIADD R8, R25, 0xffffffbc ;  /* 0xffffffbc19087836 */ /* 0x000fe40000000000 */
[----:B------:R-:W3:Y:S01]  /*11340*/  LDC R25, c[0x0][0x230] ;  /* 0x00008c00ff197b82 */ /* 0x000ee20000000800 */
[----:B------:R1:W-:Y:S04]  /*11350*/  LDGSTS.E [R246+0x15b00], desc[UR14][R38.64], !P1 ;  /* 0x15b0000026f67fae */ /* 0x0003e8000c92184e */
[----:B------:R4:W-:Y:S01]  /*11360*/  STL.64 [R1+0xda8], R28 ;  /* 0x000da81c01007387 */ /* 0x0009e20000100a00 */
[----:B--2---:R-:W-:-:S03]  /*11370*/  IMAD.WIDE R40, R9, 0x4, R234 ;  /* 0x0000000409287825 */ /* 0x004fc600078e02ea */
[----:B------:R4:W-:Y:S04]  /*11380*/  LDGSTS.E [R246+0x15c00], desc[UR14][R28.64], !P1 ;  /* 0x15c000001cf67fae */ /* 0x0009e8000c92184e */
[----:B------:R2:W-:Y:S01]  /*11390*/  STL.64 [R1+0xda0], R16 ;  /* 0x000da01001007387 */ /* 0x0005e20000100a00 */
[----:B-1----:R-:W-:-:S03]  /*113a0*/  IMAD.WIDE R38, R9, 0x4, R236 ;  /* 0x0000000409267825 */ /* 0x002fc600078e02ec */
[----:B------:R2:W-:Y:S04]  /*113b0*/  LDGSTS.E [R246+0x15d00], desc[UR14][R16.64], !P1 ;  /* 0x15d0000010f67fae */ /* 0x0005e8000c92184e */
[----:B------:R1:W-:Y:S01]  /*113c0*/  LDGSTS.E [R246+0x15e00], desc[UR14][R12.64], !P1 ;  /* 0x15e000000cf67fae */ /* 0x0003e2000c92184e */
[----:B----4-:R-:W-:-:S03]  /*113d0*/  IMAD.WIDE R28, R9, 0x4, R238 ;  /* 0x00000004091c7825 */ /* 0x010fc600078e02ee */
[----:B------:R4:W-:Y:S01]  /*113e0*/  LDGSTS.E [R246+0x15f00], desc[UR14][R6.64], !P1 ;  /* 0x15f0000006f67fae */ /* 0x0009e2000c92184e */
[----:B------:R-:W-:Y:S01]  /*113f0*/  ISETP.GE.U32.AND P1, PT, R22, 0x7fffff41, PT ;  /* 0x7fffff411600780c */ /* 0x000fe20003f26070 */
[----:B------:R-:W-:Y:S02]  /*11400*/  VIADD R22, R23, 0xffffffb8 ;  /* 0xffffffb817167836 */ /* 0x000fe40000000000 */
[C---:B--2---:R-:W-:Y:S01]  /*11410*/  IMAD.WIDE R16, R9.reuse, 0x4, R244 ;  /* 0x0000000409107825 */ /* 0x044fe200078e02f4 */
[----:B------:R1:W-:Y:S01]  /*11420*/  STL.64 [R1+0xd98], R12 ;  /* 0x000d980c01007387 */ /* 0x0003e20000100a00 */
[----:B------:R-:W2:Y:S03]  /*11430*/  LDC R23, c[0x0][0x230] ;  /* 0x00008c00ff177b82 */ /* 0x000ea60000000800 */
        /* <DEDUP_REMOVED lines=23> */
[----:B----4-:R-:W-:-:S02]  /*115b0*/  IMAD.WIDE R40, R8, 0x4, R234 ;  /* 0x0000000408287825 */ /* 0x010fc400078e02ea */
[----:B------:R2:W-:Y:S02]  /*115c0*/  STL.64 [R1+0xd50], R12 ;  /* 0x000d500c01007387 */ /* 0x0005e40000100a00 */
[C---:B-----5:R-:W-:Y:S02]  /*115d0*/  IMAD.WIDE R38, R8.reuse, 0x4, R236 ;  /* 0x0000000408267825 */ /* 0x060fe400078e02ec */
[----:B------:R-:W-:Y:S02]  /*115e0*/  LDGSTS.E [R246+0x19800], desc[UR14][R74.64], !P4 ;  /* 0x198000004af67fae */ /* 0x000fe4000e12184e */
[C---:B---3--:R-:W-:Y:S02]  /*115f0*/  IMAD.WIDE R28, R8.reuse, 0x4, R238 ;  /* 0x00000004081c7825 */ /* 0x048fe400078e02ee */
[----:B------:R1:W-:Y:S02]  /*11600*/  STL.64 [R1+0xd40], R6 ;  /* 0x000d400601007387 */ /* 0x0003e40000100a00 */
[----:B--2---:R-:W-:-:S02]  /*11610*/  IMAD.WIDE R12, R8, 0x4, R240 ;  /* 0x00000004080c7825 */ /* 0x004fc400078e02f0 */
        /* <DEDUP_REMOVED lines=58> */
[----:B------:R-:W-:-:S03]  /*119c0*/  VIADD R23, R25, 0xffffffa4 ;  /* 0xffffffa419177836 */ /* 0x000fc60000000000 */
        /* <DEDUP_REMOVED lines=12> */
[----:B------:R-:W-:Y:S02]  /*11a90*/  IMAD R22, R222, 0x47, RZ ;  /* 0x00000047de167824 */ /* 0x000fe400078e02ff */
[C---:B----4-:R-:W-:Y:S01]  /*11aa0*/  IMAD.WIDE R28, R9.reuse, 0x4, R238 ;  /* 0x00000004091c7825 */ /* 0x050fe200078e02ee */
[----:B------:R-:W-:Y:S03]  /*11ab0*/  LDGSTS.E [R246+0x1f800], desc[UR14][R90.64], !P1 ;  /* 0x1f8000005af67fae */ /* 0x000fe6000c92184e */
[C---:B------:R-:W-:Y:S01]  /*11ac0*/  IMAD.WIDE R248, R22.reuse, 0x4, R230 ;  /* 0x0000000416f87825 */ /* 0x040fe200078e02e6 */
[----:B------:R1:W-:Y:S03]  /*11ad0*/  STL.64 [R1+0xcb0], R6 ;  /* 0x000cb00601007387 */ /* 0x0003e60000100a00 */
[C---:B--2---:R-:W-:Y:S01]  /*11ae0*/  IMAD.WIDE R12, R9.reuse, 0x4, R240 ;  /* 0x00000004090c7825 */ /* 0x044fe200078e02f0 */
[----:B------:R-:W-:Y:S03]  /*11af0*/  LDGSTS.E [R246+0x1f900], desc[UR14][R76.64], !P1 ;  /* 0x1f9000004cf67fae */ /* 0x000fe6000c92184e */
[----:B------:R-:W-:Y:S01]  /*11b00*/  IMAD.WIDE R70, R22, 0x4, R232 ;  /* 0x0000000416467825 */ /* 0x000fe200078e02e8 */
[----:B------:R2:W-:Y:S03]  /*11b10*/  LDGSTS.E [R246+0x1fa00], desc[UR14][R42.64], !P1 ;  /* 0x1fa000002af67fae */ /* 0x0005e6000c92184e */
[----:B-1----:R-:W-:Y:S01]  /*11b20*/  IMAD.WIDE R6, R9, 0x4, R242 ;  /* 0x0000000409067825 */ /* 0x002fe200078e02f2 */
[----:B------:R1:W-:Y:S01]  /*11b30*/  LDGSTS.E [R246+0x1fb00], desc[UR14][R40.64], !P1 ;  /* 0x1fb0000028f67fae */ /* 0x0003e2000c92184e */
[----:B------:R-:W-:-:S03]  /*11b40*/  IADD3 R9, R24, -0x58, RZ ;  /* 0xffffffa818097810 */ /* 0x000fc60007ffe0ff */
        /* <DEDUP_REMOVED lines=11> */
[----:B------:R-:W-:-:S02]  /*11c00*/  IMAD.WIDE R46, R8, 0x4, R236 ;  /* 0x00000004082e7825 */ /* 0x000fc400078e02ec */
[----:B------:R4:W-:Y:S02]  /*11c10*/  STL.64 [R1+0xc90], R28 ;  /* 0x000c901c01007387 */ /* 0x0009e40000100a00 */
[C---:B--2---:R-:W-:Y:S02]  /*11c20*/  IMAD.WIDE R42, R8.reuse, 0x4, R230 ;  /* 0x00000004082a7825 */ /* 0x044fe400078e02e6 */
[----:B------:R5:W-:Y:S02]  /*11c30*/  STL.64 [R1+0xc88], R12 ;  /* 0x000c880c01007387 */ /* 0x000be40000100a00 */
[----:B-1----:R-:W-:Y:S02]  /*11c40*/  IMAD.WIDE R40, R8, 0x4, R238 ;  /* 0x0000000408287825 */ /* 0x002fe400078e02ee */
[----:B------:R-:W-:Y:S01]  /*11c50*/  LDGSTS.E [R246+0x21800], desc[UR14][R42.64], !P3 ;  /* 0x218000002af67fae */ /* 0x000fe2000d92184e */
[----:B---3--:R-:W1:Y:S01]  /*11c60*/  LDC R39, c[0x0][0x230] ;  /* 0x00008c00ff277b82 */ /* 0x008e620000000800 */
[----:B------:R-:W-:-:S02]  /*11c70*/  IMAD R38, R222, 0x4b, RZ ;  /* 0x0000004bde267824 */ /* 0x000fc400078e02ff */
[C---:B----4-:R-:W-:Y:S01]  /*11c80*/  IMAD.WIDE R28, R8.reuse, 0x4, R244 ;  /* 0x00000004081c7825 */ /* 0x050fe200078e02f4 */
[----:B------:R2:W-:Y:S03]  /*11c90*/  STL.64 [R1+0xc80], R6 ;  /* 0x000c800601007387 */ /* 0x0005e60000100a00 */
[----:B-----5:R-:W-:Y:S01]  /*11ca0*/  IMAD.WIDE R12, R8, 0x4, R240 ;  /* 0x00000004080c7825 */ /* 0x020fe200078e02f0 */
[----:B------:R-:W-:Y:S03]  /*11cb0*/  LDGSTS.E [R246+0x21900], desc[UR14][R28.64], !P3 ;  /* 0x219000001cf67fae */ /* 0x000fe6000d92184e */
[C---:B------:R-:W-:Y:S01]  /*11cc0*/  IMAD.WIDE R24, R38.reuse, 0x4, R244 ;  /* 0x0000000426187825 */ /* 0x040fe200078e02f4 */
[----:B------:R3:W-:Y:S03]  /*11cd0*/  LDGSTS.E [R246+0x21a00], desc[UR14][R56.64], !P3 ;  /* 0x21a0000038f67fae */ /* 0x0007e6000d92184e */
[----:B------:R-:W-:Y:S01]  /*11ce0*/  IMAD.WIDE R72, R38, 0x4, R232 ;  /* 0x0000000426487825 */ /* 0x000fe200078e02e8 */
[----:B------:R4:W-:Y:S03]  /*11cf0*/  LDGSTS.E [R246+0x21b00], desc[UR14][R54.64], !P3 ;  /* 0x21b0000036f67fae */ /* 0x0009e6000d92184e */
[----:B--2---:R-:W-:Y:S01]  /*11d00*/  IMAD.WIDE R6, R8, 0x4, R242 ;  /* 0x0000000408067825 */ /* 0x004fe200078e02f2 */
[----:B------:R2:W-:Y:S04]  /*11d10*/  LDGSTS.E [R246+0x21c00], desc[UR14][R46.64], !P3 ;  /* 0x21c000002ef67fae */ /* 0x0005e8000d92184e */
[----:B------:R5:W-:Y:S01]  /*11d20*/  LDGSTS.E [R246+0x21d00], desc[UR14][R40.64], !P3 ;  /* 0x21d0000028f67fae */ /* 0x000be2000d92184e */
[----:B-1----:R-:W-:-:S03]  /*11d30*/  VIADD R39, R39, 0xffffffa0 ;  /* 0xffffffa027277836 */ /* 0x002fc60000000000 */
[----:B------:R1:W-:Y:S04]  /*11d40*/  LDGSTS.E [R246+0x21e00], desc[UR14][R12.64], !P3 ;  /* 0x21e000000cf67fae */ /* 0x0003e8000d92184e */
[----:B------:R1:W-:Y:S01]  /*11d50*/  LDGSTS.E [R246+0x21f00], desc[UR14][R6.64], !P3 ;  /* 0x21f0000006f67fae */ /* 0x0003e2000d92184e */
[----:B------:R-:W-:Y:S01]  /*11d60*/  ISETP.GE.U32.AND P3, PT, R9, 0x7fffff29, PT ;  /* 0x7fffff290900780c */ /* 0x000fe20003f66070 */
[C---:B------:R-:W-:Y:S02]  /*11d70*/  IMAD.WIDE R8, R22.reuse, 0x4, R244 ;  /* 0x0000000416087825 */ /* 0x040fe400078e02f4 */
[----:B------:R3:W-:Y:S04]  /*11d80*/  STL.64 [R1+0xc78], R56 ;  /* 0x000c783801007387 */ /* 0x0007e80000100a00 */
[----:B------:R4:W-:Y:S04]  /*11d90*/  STL.64 [R1+0xc70], R54 ;  /* 0x000c703601007387 */ /* 0x0009e80000100a00 */
[----:B------:R2:W-:Y:S01]  /*11da0*/  STL.64 [R1+0xc68], R46 ;  /* 0x000c682e01007387 */ /* 0x0005e20000100a00 */
[----:B---3--:R-:W-:-:S03]  /*11db0*/  IMAD.WIDE R56, R22, 0x4, R234 ;  /* 0x0000000416387825 */ /* 0x008fc600078e02ea */
[----:B------:R5:W-:Y:S01]  /*11dc0*/  STL.64 [R1+0xc60], R40 ;  /* 0x000c602801007387 */ /* 0x000be20000100a00 */
[----:B----4-:R-:W3:Y:S03]  /*11dd0*/  LDC R55, c[0x0][0x230] ;  /* 0x00008c00ff377b82 */ /* 0x010ee60000000800 */
[----:B------:R1:W-:Y:S01]  /*11de0*/  STL.64 [R1+0xc58], R12 ;  /* 0x000c580c01007387 */ /* 0x0003e20000100a00 */
[----:B------:R-:W-:Y:S02]  /*11df0*/  IMAD R54, R222, 0x4f, RZ ;  /* 0x0000004fde367824 */ /* 0x000fe400078e02ff */
[----:B--2---:R-:W-:Y:S01]  /*11e00*/  IMAD.WIDE R46, R22, 0x4, R236 ;  /* 0x00000004162e7825 */ /* 0x004fe200078e02ec */
[----:B------:R-:W-:Y:S03]  /*11e10*/  LDGSTS.E [R246+0x23800], desc[UR14][R248.64], !P4 ;  /* 0x23800000f8f67fae */ /* 0x000fe6000e12184e */
[----:B------:R-:W-:Y:S01]  /*11e20*/  IMAD.WIDE R88, R54, 0x4, R232 ;  /* 0x0000000436587825 */ /* 0x000fe200078e02e8 */
[----:B------:R2:W-:Y:S03]  /*11e30*/  STL.64 [R1+0xc50], R6 ;  /* 0x000c500601007387 */ /* 0x0005e60000100a00 */
[C---:B-----5:R-:W-:Y:S01]  /*11e40*/  IMAD.WIDE R40, R22.reuse, 0x4, R238 ;  /* 0x0000000416287825 */ /* 0x060fe200078e02ee */
[----:B------:R-:W-:Y:S03]  /*11e50*/  LDGSTS.E [R246+0x23900], desc[UR14][R8.64], !P4 ;  /* 0x2390000008f67fae */ /* 0x000fe6000e12184e */
[C---:B-1----:R-:W-:Y:S01]  /*11e60*/  IMAD.WIDE R12, R22.reuse, 0x4, R240 ;  /* 0x00000004160c7825 */ /* 0x042fe200078e02f0 */
[----:B------:R1:W-:Y:S03]  /*11e70*/  LDGSTS.E [R246+0x23a00], desc[UR14][R70.64], !P4 ;  /* 0x23a0000046f67fae */ /* 0x0003e6000e12184e */
[----:B--2---:R-:W-:Y:S01]  /*11e80*/  IMAD.WIDE R6, R22, 0x4, R242 ;  /* 0x0000000416067825 */ /* 0x004fe200078e02f2 */
[----:B------:R2:W-:Y:S01]  /*11e90*/  LDGSTS.E [R246+0x23b00], desc[UR14][R56.64], !P4 ;  /* 0x23b0000038f67fae */ /* 0x0005e2000e12184e */
[----:B---3--:R-:W-:-:S03]  /*11ea0*/  IADD3 R55, R55, -0x64, RZ ;  /* 0xffffff9c37377810 */ /* 0x008fc60007ffe0ff */
        /* <DEDUP_REMOVED lines=8> */
[----:B------:R3:W-:Y:S04]  /*11f30*/  STL.64 [R1+0xc38], R46 ;  /* 0x000c382e01007387 */ /* 0x0007e80000100a00 */
[----:B------:R4:W-:Y:S01]  /*11f40*/  STL.64 [R1+0xc30], R40 ;  /* 0x000c302801007387 */ /* 0x0009e20000100a00 */
[----:B-1----:R-:W1:Y:S01]  /*11f50*/  LDC R71, c[0x0][0x230] ;  /* 0x00008c00ff477b82 */ /* 0x002e620000000800 */
[----:B------:R-:W-:-:S02]  /*11f60*/  IMAD R70, R222, 0x53, RZ ;  /* 0x00000053de467824 */ /* 0x000fc400078e02ff */
[C---:B--2---:R-:W-:Y:S01]  /*11f70*/  IMAD.WIDE R56, R38.reuse, 0x4, R234 ;  /* 0x0000000426387825 */ /* 0x044fe200078e02ea */
[----:B------:R5:W-:Y:S03]  /*11f80*/  STL.64 [R1+0xc28], R12 ;  /* 0x000c280c01007387 */ /* 0x000be60000100a00 */
[C---:B---3--:R-:W-:Y:S01]  /*11f90*/  IMAD.WIDE R46, R38.reuse, 0x4, R236 ;  /* 0x00000004262e7825 */ /* 0x048fe200078e02ec */
[----:B------:R-:W-:Y:S03]  /*11fa0*/  LDGSTS.E [R246+0x25800], desc[UR14][R22.64], !P5 ;  /* 0x2580000016f67fae */ /* 0x000fe6000e92184e */
[----:B----4-:R-:W-:Y:S01]  /*11fb0*/  IMAD.WIDE R40, R38, 0x4, R238 ;  /* 0x0000000426287825 */ /* 0x010fe200078e02ee */
[----:B------:R2:W-:Y:S03]  /*11fc0*/  STL.64 [R1+0xc20], R6 ;  /* 0x000c200601007387 */ /* 0x0005e60000100a00 */
[----:B------:R-:W-:Y:S01]  /*11fd0*/  IMAD.WIDE R104, R70, 0x4, R232 ;  /* 0x0000000446687825 */ /* 0x000fe200078e02e8 */
[----:B------:R-:W-:Y:S03]  /*11fe0*/  LDGSTS.E [R246+0x25900], desc[UR14][R24.64], !P5 ;  /* 0x2590000018f67fae */ /* 0x000fe6000e92184e */
[C---:B-----5:R-:W-:Y:S01]  /*11ff0*/  IMAD.WIDE R12, R38.reuse, 0x4, R240 ;  /* 0x00000004260c7825 */ /* 0x060fe200078e02f0 */
[----:B------:R3:W-:Y:S03]  /*12000*/  LDGSTS.E [R246+0x25a00], desc[UR14][R72.64], !P5 ;  /* 0x25a0000048f67fae */ /* 0x0007e6000e92184e */
[----:B--2---:R-:W-:Y:S01]  /*12010*/  IMAD.WIDE R6, R38, 0x4, R242 ;  /* 0x0000000426067825 */ /* 0x004fe200078e02f2 */
[----:B------:R2:W-:Y:S03]  /*12020*/  LDGSTS.E [R246+0x25b00], desc[UR14][R56.64], !P5 ;  /* 0x25b0000038f67fae */ /* 0x0005e6000e92184e */
[----:B-1----:R-:W-:Y:S01]  /*12030*/  VIADD R71, R71, 0xffffff98 ;  /* 0xffffff9847477836 */ /* 0x002fe20000000000 */
[----:B------:R1:W-:Y:S04]  /*12040*/  LDGSTS.E [R246+0x25c00], desc[UR14][R46.64], !P5 ;  /* 0x25c000002ef67fae */ /* 0x0003e8000e92184e */
[----:B------:R4:W-:Y:S04]  /*12050*/  LDGSTS.E [R246+0x25d00], desc[UR14][R40.64], !P5 ;  /* 0x25d0000028f67fae */ /* 0x0009e8000e92184e */
[----:B------:R3:W-:Y:S04]  /*12060*/  STL.64 [R1+0xc18], R72 ;  /* 0x000c184801007387 */ /* 0x0007e80000100a00 */
[----:B------:R5:W-:Y:S04]  /*12070*/  LDGSTS.E [R246+0x25e00], desc[UR14][R12.64], !P5 ;  /* 0x25e000000cf67fae */ /* 0x000be8000e92184e */
[----:B------:R2:W-:Y:S04]  /*12080*/  STL.64 [R1+0xc10], R56 ;  /* 0x000c103801007387 */ /* 0x0005e80000100a00 */
[----:B------:R5:W-:Y:S01]  /*12090*/  LDGSTS.E [R246+0x25f00], desc[UR14][R6.64], !P5 ;  /* 0x25f0000006f67fae */ /* 0x000be2000e92184e */
[----:B------:R-:W-:Y:S01]  /*120a0*/  ISETP.GE.U32.AND P5, PT, R39, 0x7fffff21, PT ;  /* 0x7fffff212700780c */ /* 0x000fe20003fa6070 */
[----:B------:R-:W-:-:S02]  /*120b0*/  IMAD.WIDE R38, R54, 0x4, R230 ;  /* 0x0000000436267825 */ /* 0x000fc400078e02e6 */
[----:B------:R1:W-:Y:S02]  /*120c0*/  STL.64 [R1+0xc08], R46 ;  /* 0x000c082e01007387 */ /* 0x0003e40000100a00 */
[C---:B---3--:R-:W-:Y:S02]  /*120d0*/  IMAD.WIDE R72, R54.reuse, 0x4, R234 ;  /* 0x0000000436487825 */ /* 0x048fe400078e02ea */
[----:B------:R4:W-:Y:S02]  /*120e0*/  STL.64 [R1+0xc00], R40 ;  /* 0x000c002801007387 */ /* 0x0009e40000100a00 */
[C---:B--2---:R-:W-:Y:S02]  /*120f0*/  IMAD.WIDE R56, R54.reuse, 0x4, R236 ;  /* 0x0000000436387825 */ /* 0x044fe400078e02ec */
[----:B------:R5:W-:Y:S02]  /*12100*/  STL.64 [R1+0xbf8], R12 ;  /* 0x000bf80c01007387 */ /* 0x000be40000100a00 */
[----:B-1----:R-:W-:-:S02]  /*12110*/  IMAD.WIDE R46, R54, 0x4, R238 ;  /* 0x00000004362e7825 */ /* 0x002fc400078e02ee */
[----:B------:R-:W-:Y:S02]  /*12120*/  LDGSTS.E [R246+0x27800], desc[UR14][R38.64], !P6 ;  /* 0x2780000026f67fae */ /* 0x000fe4000f12184e */
[C---:B----4-:R-:W-:Y:S02]  /*12130*/  IMAD.WIDE R40, R54.reuse, 0x4, R244 ;  /* 0x0000000436287825 */ /* 0x050fe400078e02f4 */
[----:B------:R1:W-:Y:S02]  /*12140*/  STL.64 [R1+0xbf0], R6 ;  /* 0x000bf00601007387 */ /* 0x0003e40000100a00 */
[C---:B-----5:R-:W-:Y:S02]  /*12150*/  IMAD.WIDE R12, R54.reuse, 0x4, R240 ;  /* 0x00000004360c7825 */ /* 0x060fe400078e02f0 */
[----:B------:R-:W-:Y:S04]  /*12160*/  LDGSTS.E [R246+0x27900], desc[UR14][R40.64], !P6 ;  /* 0x2790000028f67fae */ /* 0x000fe8000f12184e */
[----:B------:R2:W-:Y:S01]  /*12170*/  LDGSTS.E [R246+0x27a00], desc[UR14][R88.64], !P6 ;  /* 0x27a0000058f67fae */ /* 0x0005e2000f12184e */
[----:B-1----:R-:W-:-:S03]  /*12180*/  IMAD.WIDE R6, R54, 0x4, R242 ;  /* 0x0000000436067825 */ /* 0x002fc600078e02f2 */
[----:B------:R1:W-:Y:S04]  /*12190*/  LDGSTS.E [R246+0x27b00], desc[UR14][R72.64], !P6 ;  /* 0x27b0000048f67fae */ /* 0x0003e8000f12184e */
[----:B------:R3:W-:Y:S04]  /*121a0*/  LDGSTS.E [R246+0x27c00], desc[UR14][R56.64], !P6 ;  /* 0x27c0000038f67fae */ /* 0x0007e8000f12184e */
[----:B------:R4:W-:Y:S04]  /*121b0*/  LDGSTS.E [R246+0x27d00], desc[UR14][R46.64], !P6 ;  /* 0x27d000002ef67fae */ /* 0x0009e8000f12184e */
[----:B------:R5:W-:Y:S04]  /*121c0*/  LDGSTS.E [R246+0x27e00], desc[UR14][R12.64], !P6 ;  /* 0x27e000000cf67fae */ /* 0x000be8000f12184e */
[----:B------:R2:W-:Y:S04]  /*121d0*/  STL.64 [R1+0xbe8], R88 ;  /* 0x000be85801007387 */ /* 0x0005e80000100a00 */
[----:B------:R5:W-:Y:S01]  /*121e0*/  LDGSTS.E [R246+0x27f00], desc[UR14][R6.64], !P6 ;  /* 0x27f0000006f67fae */ /* 0x000be2000f12184e */
[----:B------:R-:W-:Y:S01]  /*121f0*/  ISETP.GE.U32.AND P6, PT, R55, 0x7fffff1d, PT ;  /* 0x7fffff1d3700780c */ /* 0x000fe20003fc6070 */
[----:B------:R-:W-:-:S02]  /*12200*/  IMAD.WIDE R54, R70, 0x4, R230 ;  /* 0x0000000446367825 */ /* 0x000fc400078e02e6 */
[----:B------:R1:W-:Y:S04]  /*12210*/  STL.64 [R1+0xbe0], R72 ;  /* 0x000be04801007387 */ /* 0x0003e80000100a00 */
[----:B------:R3:W-:Y:S01]  /*12220*/  STL.64 [R1+0xbd8], R56 ;  /* 0x000bd83801007387 */ /* 0x0007e20000100a00 */
[----:B--2---:R-:W-:-:S03]  /*12230*/  IMAD.WIDE R88, R70, 0x4, R234 ;  /* 0x0000000446587825 */ /* 0x004fc600078e02ea */
[----:B------:R4:W-:Y:S01]  /*12240*/  STL.64 [R1+0xbd0], R46 ;  /* 0x000bd02e01007387 */ /* 0x0009e20000100a00 */
[----:B-1----:R-:W-:-:S03]  /*12250*/  IMAD.WIDE R72, R70, 0x4, R236 ;  /* 0x0000000446487825 */ /* 0x002fc600078e02ec */
[----:B------:R5:W-:Y:S01]  /*12260*/  STL.64 [R1+0xbc8], R12 ;  /* 0x000bc80c01007387 */ /* 0x000be20000100a00 */
[----:B---3--:R-:W-:-:S03]  /*12270*/  IMAD.WIDE R56, R70, 0x4, R244 ;  /* 0x0000000446387825 */ /* 0x008fc600078e02f4 */
[----:B------:R-:W-:Y:S01]  /*12280*/  LDGSTS.E [R246+0x29800], desc[UR14][R54.64], !P1 ;  /* 0x2980000036f67fae */ /* 0x000fe2000c92184e */
[----:B----4-:R-:W-:-:S03]  /*12290*/  IMAD.WIDE R46, R70, 0x4, R238 ;  /* 0x00000004462e7825 */ /* 0x010fc600078e02ee */
[----:B------:R1:W-:Y:S01]  /*122a0*/  STL.64 [R1+0xbc0], R6 ;  /* 0x000bc00601007387 */ /* 0x0003e20000100a00 */
[----:B-----5:R-:W-:-:S03]  /*122b0*/  IMAD.WIDE R12, R70, 0x4, R240 ;  /* 0x00000004460c7825 */ /* 0x020fc600078e02f0 */
        /* <DEDUP_REMOVED lines=118> */
[----:B------:R-:W-:Y:S01]  /*12a20*/  ISETP.GE.AND P1, PT, R151, R220, PT ;  /* 0x000000dc9700720c */ /* 0x000fe20003f26270 */
        /* <DEDUP_REMOVED lines=38> */
[----:B------:R1:W-:Y:S01]  /*12c90*/  LDGSTS.E [R246+0x37b00], desc[UR14][R126.64], !P4 ;  /* 0x37b000007ef67fae */ /* 0x0003e2000e12184e */
[----:B------:R-:W-:Y:S02]  /*12ca0*/  SEL R218, RZ, 0x4, P1 ;  /* 0x00000004ffda7807 */ /* 0x000fe40000800000 */
[----:B------:R-:W-:Y:S01]  /*12cb0*/  PLOP3.LUT P1, PT, PT, PT, UP0, 0x80, 0x0 ;  /* 0x000000000000781c */ /* 0x000fe20003f2f008 */
[----:B------:R3:W-:Y:S03]  /*12cc0*/  LDGSTS.E [R246+0x37c00], desc[UR14][R110.64], !P4 ;  /* 0x37c000006ef67fae */ /* 0x0007e6000e12184e */
[----:B------:R-:W-:Y:S01]  /*12cd0*/  SEL R223, R218, RZ, P1 ;  /* 0x000000ffdadf7207 */ /* 0x000fe20000800000 */
[----:B------:R4:W-:Y:S04]  /*12ce0*/  LDGSTS.E [R246+0x37d00], desc[UR14][R46.64], !P4 ;  /* 0x37d000002ef67fae */ /* 0x0009e8000e12184e */
[----:B------:R5:W-:Y:S04]  /*12cf0*/  LDGSTS.E [R246+0x37e00], desc[UR14][R12.64], !P4 ;  /* 0x37e000000cf67fae */ /* 0x000be8000e12184e */
[----:B------:R5:W-:Y:S01]  /*12d00*/  LDGSTS.E [R246+0x37f00], desc[UR14][R6.64], !P4 ;  /* 0x37f0000006f67fae */ /* 0x000be2000e12184e */
[----:B------:R-:W-:-:S02]  /*12d10*/  ISETP.GE.U32.AND P4, PT, R219, 0x7fffff05, PT ;  /* 0x7fffff05db00780c */ /* 0x000fc40003f86070 */
[----:B------:R-:W-:Y:S01]  /*12d20*/  SEL R219, RZ, 0x4, P3 ;  /* 0x00000004ffdb7807 */ /* 0x000fe20001800000 */
[----:B------:R2:W-:Y:S01]  /*12d30*/  STL.64 [R1+0xa68], R128 ;  /* 0x000a688001007387 */ /* 0x0005e20000100a00 */
[----:B------:R-:W-:Y:S01]  /*12d40*/  ISETP.GE.U32.AND P3, PT, R220, 0x7fffff01, PT ;  /* 0x7fffff01dc00780c */ /* 0x000fe20003f66070 */
[----:B------:R-:W-:Y:S01]  /*12d50*/  IMAD.WIDE R220, R225, 0x4, R244 ;  /* 0x00000004e1dc7825 */ /* 0x000fe200078e02f4 */
[----:B------:R-:W-:Y:S01]  /*12d60*/  SEL R224, R219, RZ, P1 ;  /* 0x000000ffdbe07207 */ /* 0x000fe20000800000 */
[----:B------:R1:W-:Y:S01]  /*12d70*/  STL.64 [R1+0xa60], R126 ;  /* 0x000a607e01007387 */ /* 0x0003e20000100a00 */
[----:B------:R-:W-:Y:S01]  /*12d80*/  ISETP.NE.U32.AND P1, PT, R223, RZ, PT ;  /* 0x000000ffdf00720c */ /* 0x000fe20003f25070 */
[C---:B------:R-:W-:Y:S02]  /*12d90*/  IMAD.WIDE R218, R225.reuse, 0x4, R230 ;  /* 0x00000004e1da7825 */ /* 0x040fe400078e02e6 */
[----:B------:R3:W-:Y:S02]  /*12da0*/  STL.64 [R1+0xa58], R110 ;  /* 0x000a586e01007387 */ /* 0x0007e40000100a00 */
[----:B--2---:R-:W-:-:S02]  /*12db0*/  IMAD.WIDE R128, R225, 0x4, R232 ;  /* 0x00000004e1807825 */ /* 0x004fc400078e02e8 */
[----:B------:R4:W-:Y:S02]  /*12dc0*/  STL.64 [R1+0xa50], R46 ;  /* 0x000a502e01007387 */ /* 0x0009e40000100a00 */
[C---:B-1----:R-:W-:Y:S02]  /*12dd0*/  IMAD.WIDE R126, R225.reuse, 0x4, R234 ;  /* 0x00000004e17e7825 */ /* 0x042fe400078e02ea */
[----:B------:R5:W-:Y:S02]  /*12de0*/  STL.64 [R1+0xa48], R12 ;  /* 0x000a480c01007387 */ /* 0x000be40000100a00 */
[C---:B---3--:R-:W-:Y:S02]  /*12df0*/  IMAD.WIDE R110, R225.reuse, 0x4, R236 ;  /* 0x00000004e16e7825 */ /* 0x048fe400078e02ec */
[----:B------:R-:W-:Y:S02]  /*12e00*/  LDGSTS.E [R246+0x39800], desc[UR14][R218.64], !P5 ;  /* 0x39800000daf67fae */ /* 0x000fe4000e92184e */
[----:B----4-:R-:W-:-:S02]  /*12e10*/  IMAD.WIDE R46, R225, 0x4, R238 ;  /* 0x00000004e12e7825 */ /* 0x010fc400078e02ee */
[----:B------:R1:W-:Y:S02]  /*12e20*/  STL.64 [R1+0xa40], R6 ;  /* 0x000a400601007387 */ /* 0x0003e40000100a00 */
[C---:B-----5:R-:W-:Y:S02]  /*12e30*/  IMAD.WIDE R12, R225.reuse, 0x4, R240 ;  /* 0x00000004e10c7825 */ /* 0x060fe400078e02f0 */
[----:B------:R-:W-:Y:S04]  /*12e40*/  LDGSTS.E [R246+0x39900], desc[UR14][R220.64], !P5 ;  /* 0x39900000dcf67fae */ /* 0x000fe8000e92184e */
[----:B------:R2:W-:Y:S01]  /*12e50*/  STL.64 [R1+0xa38], R128 ;  /* 0x000a388001007387 */ /* 0x0005e20000100a00 */
[----:B-1----:R-:W-:-:S03]  /*12e60*/  IMAD.WIDE R6, R225, 0x4, R242 ;  /* 0x00000004e1067825 */ /* 0x002fc600078e02f2 */
[----:B------:R2:W-:Y:S04]  /*12e70*/  LDGSTS.E [R246+0x39a00], desc[UR14][R128.64], !P5 ;  /* 0x39a0000080f67fae */ /* 0x0005e8000e92184e */
[----:B------:R1:W-:Y:S04]  /*12e80*/  STL.64 [R1+0xa30], R126 ;  /* 0x000a307e01007387 */ /* 0x0003e80000100a00 */
[----:B------:R1:W-:Y:S04]  /*12e90*/  LDGSTS.E [R246+0x39b00], desc[UR14][R126.64], !P5 ;  /* 0x39b000007ef67fae */ /* 0x0003e8000e92184e */
[----:B------:R-:W-:Y:S01]  /*12ea0*/  STL.64 [R1+0xa28], R110 ;  /* 0x000a286e01007387 */ /* 0x000fe20000100a00 */
[----:B--2---:R-:W-:-:S02]  /*12eb0*/  IMAD R129, R222, 0x77, RZ ;  /* 0x00000077de817824 */ /* 0x004fc400078e02ff */
[----:B------:R-:W-:Y:S01]  /*12ec0*/  IMAD R128, R222, 0x7b, RZ ;  /* 0x0000007bde807824 */ /* 0x000fe200078e02ff */
[----:B------:R-:W-:Y:S04]  /*12ed0*/  LDGSTS.E [R246+0x39c00], desc[UR14][R110.64], !P5 ;  /* 0x39c000006ef67fae */ /* 0x000fe8000e92184e */
[----:B------:R-:W-:Y:S01]  /*12ee0*/  STL.64 [R1+0xa20], R46 ;  /* 0x000a202e01007387 */ /* 0x000fe20000100a00 */
[----:B-1----:R-:W-:Y:S02]  /*12ef0*/  IMAD.MOV.U32 R126, RZ, RZ, R2 ;  /* 0x000000ffff7e7224 */ /* 0x002fe400078e0002 */
[----:B------:R-:W-:Y:S01]  /*12f00*/  IMAD.MOV.U32 R127, RZ, RZ, R3 ;  /* 0x000000ffff7f7224 */ /* 0x000fe200078e0003 */
[----:B------:R-:W-:Y:S01]  /*12f10*/  LDGSTS.E [R246+0x39d00], desc[UR14][R46.64], !P5 ;  /* 0x39d000002ef67fae */ /* 0x000fe2000e92184e */
[----:B------:R-:W-:-:S03]  /*12f20*/  IMAD.WIDE R190, R129, 0x4, R238 ;  /* 0x0000000481be7825 */ /* 0x000fc600078e02ee */
[----:B------:R1:W-:Y:S01]  /*12f30*/  STL.64 [R1+0xa18], R12 ;  /* 0x000a180c01007387 */ /* 0x0003e20000100a00 */
[----:B------:R-:W-:-:S03]  /*12f40*/  IMAD.WIDE R200, R129, 0x4, R242 ;  /* 0x0000000481c87825 */ /* 0x000fc600078e02f2 */
[----:B------:R1:W-:Y:S01]  /*12f50*/  LDGSTS.E [R246+0x39e00], desc[UR14][R12.64], !P5 ;  /* 0x39e000000cf67fae */ /* 0x0003e2000e92184e */
[----:B------:R-:W-:-:S03]  /*12f60*/  IMAD.WIDE R222, R129, 0x4, R230 ;  /* 0x0000000481de7825 */ /* 0x000fc600078e02e6 */
[----:B------:R2:W-:Y:S01]  /*12f70*/  STL.64 [R1+0xa10], R6 ;  /* 0x000a100601007387 */ /* 0x0005e20000100a00 */
[----:B------:R-:W-:-:S03]  /*12f80*/  IMAD.WIDE R226, R128, 0x4, R230 ;  /* 0x0000000480e27825 */ /* 0x000fc600078e02e6 */
[----:B------:R2:W-:Y:S01]  /*12f90*/  LDGSTS.E [R246+0x39f00], desc[UR14][R6.64], !P5 ;  /* 0x39f0000006f67fae */ /* 0x0005e2000e92184e */
[----:B------:R-:W-:Y:S01]  /*12fa0*/  IMAD.WIDE R2, R128, 0x4, R234 ;  /* 0x0000000480027825 */ /* 0x000fe200078e02ea */
[----:B------:R-:W-:Y:S02]  /*12fb0*/  ISETP.NE.U32.AND P5, PT, R224, RZ, PT ;  /* 0x000000ffe000720c */ /* 0x000fe40003fa5070 */
[----:B------:R3:W-:Y:S01]  /*12fc0*/  STL.64 [R1+0x37b8], R4 ;  /* 0x0037b80401007387 */ /* 0x0007e20000100a00 */
[----:B-1----:R-:W-:-:S03]  /*12fd0*/  IMAD.WIDE R12, R247, 0x4, R232 ;  /* 0x00000004f70c7825 */ /* 0x002fc600078e02e8 */
[----:B------:R-:W-:Y:S01]  /*12fe0*/  LDGSTS.E [R246+0x3b800], desc[UR14][R222.64], !P6 ;  /* 0x3b800000def67fae */ /* 0x000fe2000f12184e */
[----:B------:R-:W-:-:S04]  /*12ff0*/  IMAD.WIDE R224, R129, 0x4, R244 ;  /* 0x0000000481e07825 */ /* 0x000fc800078e02f4 */
[C---:B--2---:R-:W-:Y:S01]  /*13000*/  IMAD.WIDE R6, R247.reuse, 0x4, R230 ;  /* 0x00000004f7067825 */ /* 0x044fe200078e02e6 */
[----:B------:R-:W-:Y:S03]  /*13010*/  LDGSTS.E [R246+0x3b900], desc[UR14][R224.64], !P6 ;  /* 0x3b900000e0f67fae */ /* 0x000fe6000f12184e */
[--C-:B---3--:R-:W-:Y:S01]  /*13020*/  IMAD.WIDE R4, R247, 0x4, R244.reuse ;  /* 0x00000004f7047825 */ /* 0x108fe200078e02f4 */
[----:B------:R1:W-:Y:S03]  /*13030*/  STL.64 [R1+0x2100], R6 ;  /* 0x0021000601007387 */ /* 0x0003e60000100a00 */
[----:B------:R-:W-:Y:S01]  /*13040*/  IMAD.WIDE R228, R128, 0x4, R244 ;  /* 0x0000000480e47825 */ /* 0x000fe200078e02f4 */
[----:B------:R2:W-:Y:S03]  /*13050*/  STL.64 [R1+0x2140], R4 ;  /* 0x0021400401007387 */ /* 0x0005e60000100a00 */
[C---:B------:R-:W-:Y:S01]  /*13060*/  IMAD.WIDE R230, R180.reuse, 0x4, R230 ;  /* 0x00000004b4e67825 */ /* 0x040fe200078e02e6 */
[----:B------:R3:W-:Y:S03]  /*13070*/  STL.64 [R1+0x2138], R12 ;  /* 0x0021380c01007387 */ /* 0x0007e60000100a00 */
[----:B------:R-:W-:-:S04]  /*13080*/  IMAD.WIDE R244, R180, 0x4, R244 ;  /* 0x00000004b4f47825 */ /* 0x000fc800078e02f4 */
[----:B-1----:R-:W-:-:S04]  /*13090*/  IMAD.WIDE R6, R247, 0x4, R234 ;  /* 0x00000004f7067825 */ /* 0x002fc800078e02ea */
[C---:B--2---:R-:W-:Y:S01]  /*130a0*/  IMAD.WIDE R4, R247.reuse, 0x4, R236 ;  /* 0x00000004f7047825 */ /* 0x044fe200078e02ec */
[----:B------:R1:W-:Y:S03]  /*130b0*/  STL.64 [R1+0x2148], R6 ;  /* 0x0021480601007387 */ /* 0x0003e60000100a00 */
[C---:B---3--:R-:W-:Y:S01]  /*130c0*/  IMAD.WIDE R12, R247.reuse, 0x4, R238 ;  /* 0x00000004f70c7825 */ /* 0x048fe200078e02ee */
[----:B------:R2:W-:Y:S04]  /*130d0*/  STL.64 [R1+0x2160], R4 ;  /* 0x0021600401007387 */ /* 0x0005e80000100a00 */
[----:B------:R3:W-:Y:S01]  /*130e0*/  STL.64 [R1+0x2170], R12 ;  /* 0x0021700c01007387 */ /* 0x0007e20000100a00 */
[----:B-1----:R-:W-:-:S04]  /*130f0*/  IMAD.WIDE R6, R247, 0x4, R240 ;  /* 0x00000004f7067825 */ /* 0x002fc800078e02f0 */
[--C-:B--2---:R-:W-:Y:S01]  /*13100*/  IMAD.WIDE R4, R129, 0x4, R232.reuse ;  /* 0x0000000481047825 */ /* 0x104fe200078e02e8 */
[----:B------:R1:W-:Y:S03]  /*13110*/  STL.64 [R1+0x2178], R6 ;  /* 0x0021780601007387 */ /* 0x0003e60000100a00 */
[--C-:B---3--:R-:W-:Y:S01]  /*13120*/  IMAD.WIDE R12, R128, 0x4, R232.reuse ;  /* 0x00000004800c7825 */ /* 0x108fe200078e02e8 */
[----:B------:R2:W-:Y:S04]  /*13130*/  STL.64 [R1+0x9f8], R4 ;  /* 0x0009f80401007387 */ /* 0x0005e80000100a00 */
[----:B------:R-:W-:Y:S01]  /*13140*/  STL.64 [R1+0x9f0], R12 ;  /* 0x0009f00c01007387 */ /* 0x000fe20000100a00 */
[----:B-1----:R-:W-:-:S04]  /*13150*/  IMAD.WIDE R6, R180, 0x4, R232 ;  /* 0x00000004b4067825 */ /* 0x002fc800078e02e8 */
[----:B--2---:R-:W-:Y:S01]  /*13160*/  IMAD.WIDE R4, R129, 0x4, R234 ;  /* 0x0000000481047825 */ /* 0x004fe200078e02ea */
[----:B------:R1:W-:Y:S04]  /*13170*/  STL.64 [R1+0x9d0], R6 ;  /* 0x0009d00601007387 */ /* 0x0003e80000100a00 */
[----:B------:R-:W2:Y:S04]  /*13180*/  LDL.LU.64 R160, [R1+0x538] ;  /* 0x0005380001a07983 */ /* 0x000ea80000300a00 */
[----:B------:R3:W-:Y:S04]  /*13190*/  STL.64 [R1+0x9e0], R4 ;  /* 0x0009e00401007387 */ /* 0x0007e80000100a00 */
[----:B------:R-:W4:Y:S01]  /*131a0*/  LDL.LU.64 R110, [R1+0x4c0] ;  /* 0x0004c000016e7983 */ /* 0x000f220000300a00 */
[----:B-1----:R-:W-:-:S03]  /*131b0*/  IMAD.WIDE R6, R180, 0x4, R236 ;  /* 0x00000004b4067825 */ /* 0x002fc600078e02ec */
[----:B------:R1:W-:Y:S01]  /*131c0*/  STL.64 [R1+0x9d8], R2 ;  /* 0x0009d80201007387 */ /* 0x0003e20000100a00 */
[----:B---3--:R-:W-:-:S05]  /*131d0*/  IMAD.WIDE R4, R180, 0x4, R234 ;  /* 0x00000004b4047825 */ /* 0x008fca00078e02ea */
[----:B------:R3:W-:Y:S01]  /*131e0*/  STL.64 [R1+0x37d0], R4 ;  /* 0x0037d00401007387 */ /* 0x0007e20000100a00 */
[----:B-1----:R-:W-:-:S03]  /*131f0*/  IMAD.WIDE R2, R129, 0x4, R236 ;  /* 0x0000000481027825 */ /* 0x002fc600078e02ec */
[----:B------:R-:W5:Y:S04]  /*13200*/  LDL.LU.64 R12, [R1+0x478] ;  /* 0x00047800010c7983 */ /* 0x000f680000300a00 */
[----:B------:R-:W5:Y:S04]  /*13210*/  LDL.LU.64 R46, [R1+0x440] ;  /* 0x00044000012e7983 */ /* 0x000f680000300a00 */
[----:B------:R1:W-:Y:S01]  /*13220*/  STL.64 [R1+0x9c0], R2 ;  /* 0x0009c00201007387 */ /* 0x0003e20000100a00 */
[----:B---3--:R-:W-:-:S03]  /*13230*/  IMAD.WIDE R4, R128, 0x4, R236 ;  /* 0x0000000480047825 */ /* 0x008fc600078e02ec */
[----:B------:R-:W3:Y:S04]  /*13240*/  LDL.LU.64 R236, [R1+0x480] ;  /* 0x0004800001ec7983 */ /* 0x000ee80000300a00 */
[----:B------:R1:W-:Y:S02]  /*13250*/  STL.64 [R1+0x37c8], R6 ;  /* 0x0037c80601007387 */ /* 0x0003e40000100a00 */
[--C-:B-1----:R-:W-:Y:S02]  /*13260*/  IMAD.WIDE R2, R180, 0x4, R238.reuse ;  /* 0x00000004b4027825 */ /* 0x102fe400078e02ee */
[----:B------:R-:W-:Y:S02]  /*13270*/  STL.64 [R1+0x9a8], R190 ;  /* 0x0009a8be01007387 */ /* 0x000fe40000100a00 */
[----:B------:R-:W-:-:S02]  /*13280*/  IMAD.WIDE R6, R128, 0x4, R238 ;  /* 0x0000000480067825 */ /* 0x000fc400078e02ee */
[----:B------:R-:W5:Y:S02]  /*13290*/  LDL.LU.64 R238, [R1+0x4b8] ;  /* 0x0004b80001ee7983 */ /* 0x000f640000300a00 */
[C---:B------:R-:W-:Y:S02]  /*132a0*/  IMAD.WIDE R234, R180.reuse, 0x4, R240 ;  /* 0x00000004b4ea7825 */ /* 0x040fe400078e02f0 */
[----:B------:R1:W-:Y:S04]  /*132b0*/  STL.64 [R1+0x998], R6 ;  /* 0x0009980601007387 */ /* 0x0003e80000100a00 */
[----:B------:R1:W-:Y:S01]  /*132c0*/  STL.64 [R1+0x37c0], R2 ;  /* 0x0037c00201007387 */ /* 0x0003e20000100a00 */
[----:B------:R-:W-:-:S04]  /*132d0*/  IMAD.WIDE R232, R180, 0x4, R242 ;  /* 0x00000004b4e87825 */ /* 0x000fc800078e02f2 */
[----:B-1----:R-:W-:-:S04]  /*132e0*/  IMAD.WIDE R6, R128, 0x4, R240 ;  /* 0x0000000480067825 */ /* 0x002fc800078e02f0 */
[----:B------:R-:W-:-:S05]  /*132f0*/  IMAD.WIDE R2, R129, 0x4, R240 ;  /* 0x0000000481027825 */ /* 0x000fca00078e02f0 */
[----:B------:R1:W-:Y:S04]  /*13300*/  STL.64 [R1+0x980], R2 ;  /* 0x0009800201007387 */ /* 0x0003e80000100a00 */
[----:B------:R-:W5:Y:S01]  /*13310*/  LDL.LU.64 R240, [R1+0x4f8] ;  /* 0x0004f80001f07983 */ /* 0x000f620000300a00 */
[----:B------:R-:W-:-:S03]  /*13320*/  IMAD.WIDE R180, R247, 0x4, R242 ;  /* 0x00000004f7b47825 */ /* 0x000fc600078e02f2 */
[----:B------:R-:W5:Y:S04]  /*13330*/  LDL.LU.64 R190, [R1+0x430] ;  /* 0x0004300001be7983 */ /* 0x000f680000300a00 */
[----:B------:R1:W-:Y:S02]  /*13340*/  STL.64 [R1+0x960], R200 ;  /* 0x000960c801007387 */ /* 0x0003e40000100a00 */
[----:B-1----:R-:W-:Y:S02]  /*13350*/  IMAD.WIDE R2, R128, 0x4, R242 ;  /* 0x0000000480027825 */ /* 0x002fe400078e02f2 */
[----:B------:R-:W5:Y:S04]  /*13360*/  LDL.LU.64 R200, [R1+0x428] ;  /* 0x0004280001c87983 */ /* 0x000f680000300a00 */
[----:B------:R-:W5:Y:S04]  /*13370*/  LDL.LU.64 R128, [R1+0x420] ;  /* 0x0004200001807983 */ /* 0x000f680000300a00 */
[----:B------:R-:W5:Y:S01]  /*13380*/  LDL.LU.64 R242, [R1+0x500] ;  /* 0x0005000001f27983 */ /* 0x000f620000300a00 */
[----:B------:R-:W-:-:S03]  /*13390*/  IMAD.WIDE R126, R247, 0x4, R126 ;  /* 0x00000004f77e7825 */ /* 0x000fc600078e027e */
[----:B------:R1:W-:Y:S04]  /*133a0*/  STL.64 [R1+0x2150], R180 ;  /* 0x002150b401007387 */ /* 0x0003e80000100a00 */
[----:B-1----:R-:W5:Y:S04]  /*133b0*/  LDL.LU.64 R180, [R1+0x418] ;  /* 0x0004180001b47983 */ /* 0x002f680000300a00 */
[----:B------:R1:W-:Y:S04]  /*133c0*/  STL.64 [R1+0xd88], R126 ;  /* 0x000d887e01007387 */ /* 0x0003e80000100a00 */
[----:B-1----:R-:W5:Y:S01]  /*133d0*/  LDL.LU.64 R126, [R1+0x3a48] ;  /* 0x003a4800017e7983 */ /* 0x002f620000300a00 */
[----:B--2---:R-:W-:-:S05]  /*133e0*/  IMAD.WIDE R160, R247, 0x4, R160 ;  /* 0x00000004f7a07825 */ /* 0x004fca00078e02a0 */
[----:B------:R1:W-:Y:S04]  /*133f0*/  STL.64 [R1+0xd78], R160 ;  /* 0x000d78a001007387 */ /* 0x0003e80000100a00 */
[----:B-1----:R-:W2:Y:S01]  /*13400*/  LDL.LU.64 R160, [R1+0x3a40] ;  /* 0x003a400001a07983 */ /* 0x002ea20000300a00 */
[----:B------:R-:W-:-:S04]  /*13410*/  IMAD.WIDE R192, R247, 0x4, R192 ;  /* 0x00000004f7c07825 */ /* 0x000fc800078e02c0 */
[----:B----4-:R-:W-:-:S04]  /*13420*/  IMAD.WIDE R110, R247, 0x4, R110 ;  /* 0x00000004f76e7825 */ /* 0x010fc800078e026e */
[----:B------:R-:W-:-:S04]  /*13430*/  IMAD.WIDE R158, R247, 0x4, R158 ;  /* 0x00000004f79e7825 */ /* 0x000fc800078e029e */
[----:B---3--:R-:W-:-:S04]  /*13440*/  IMAD.WIDE R236, R247, 0x4, R236 ;  /* 0x00000004f7ec7825 */ /* 0x008fc800078e02ec */
[----:B-----5:R-:W-:-:S04]  /*13450*/  IMAD.WIDE R238, R247, 0x4, R238 ;  /* 0x00000004f7ee7825 */ /* 0x020fc800078e02ee */
[----:B------:R-:W-:-:S04]  /*13460*/  IMAD.WIDE R122, R247, 0x4, R122 ;  /* 0x00000004f77a7825 */ /* 0x000fc800078e027a */
[----:B------:R-:W-:-:S05]  /*13470*/  IMAD.WIDE R242, R247, 0x4, R242 ;  /* 0x00000004f7f27825 */ /* 0x000fca00078e02f2 */
[----:B------:R1:W-:Y:S02]  /*13480*/  STL.64 [R1+0xd58], R242 ;  /* 0x000d58f201007387 */ /* 0x0003e40000100a00 */
[----:B-1----:R-:W-:-:S04]  /*13490*/  IMAD.WIDE R242, R247, 0x4, R240 ;  /* 0x00000004f7f27825 */ /* 0x002fc800078e02f0 */
[C---:B------:R-:W-:Y:S02]  /*134a0*/  IMAD.WIDE R240, R247.reuse, 0x4, R64 ;  /* 0x00000004f7f07825 */ /* 0x040fe400078e0240 */
[----:B------:R-:W3:Y:S04]  /*134b0*/  LDL.LU.64 R64, [R1+0x408] ;  /* 0x0004080001407983 */ /* 0x000ee80000300a00 */
[----:B------:R1:W-:Y:S04]  /*134c0*/  STL.64 [R1+0xd48], R242 ;  /* 0x000d48f201007387 */ /* 0x0003e80000100a00 */
[----:B------:R4:W-:Y:S04]  /*134d0*/  STL.64 [R1+0x1198], R240 ;  /* 0x001198f001007387 */ /* 0x0009e80000100a00 */
[----:B-1----:R-:W5:Y:S04]  /*134e0*/  LDL.LU.64 R242, [R1+0x400] ;  /* 0x0004000001f27983 */ /* 0x002f680000300a00 */
[----:B------:R1:W-:Y:S04]  /*134f0*/  STL.64 [R1+0x11b8], R192 ;  /* 0x0011b8c001007387 */ /* 0x0003e80000100a00 */
[----:B----4-:R-:W4:Y:S04]  /*13500*/  LDL.LU.64 R240, [R1+0x3f8] ;  /* 0x0003f80001f07983 */ /* 0x010f280000300a00 */
[----:B------:R1:W-:Y:S04]  /*13510*/  STL.64 [R1+0x12a0], R110 ;  /* 0x0012a06e01007387 */ /* 0x0003e80000100a00 */
[----:B-1----:R-:W4:Y:S04]  /*13520*/  LDL.LU.64 R192, [R1+0x3f0] ;  /* 0x0003f00001c07983 */ /* 0x002f280000300a00 */
[----:B------:R-:W4:Y:S04]  /*13530*/  LDL.LU.64 R110, [R1+0x3e8] ;  /* 0x0003e800016e7983 */ /* 0x000f280000300a00 */
[----:B------:R1:W-:Y:S04]  /*13540*/  STL.64 [R1+0x12b8], R238 ;  /* 0x0012b8ee01007387 */ /* 0x0003e80000100a00 */
[----:B------:R1:W-:Y:S02]  /*13550*/  STL.64 [R1+0x13a8], R236 ;  /* 0x0013a8ec01007387 */ /* 0x0003e40000100a00 */
[----:B-1----:R-:W-:-:S02]  /*13560*/  IMAD.WIDE R238, R247, 0x4, R12 ;  /* 0x00000004f7ee7825 */ /* 0x002fc400078e020c */
[----:B------:R-:W4:Y:S02]  /*13570*/  LDL.LU.64 R12, [R1+0x3e0] ;  /* 0x0003e000010c7983 */ /* 0x000f240000300a00 */
[C---:B------:R-:W-:Y:S02]  /*13580*/  IMAD.WIDE R236, R247.reuse, 0x4, R46 ;  /* 0x00000004f7ec7825 */ /* 0x040fe400078e022e */
[----:B------:R1:W-:Y:S04]  /*13590*/  STL.64 [R1+0x13c8], R238 ;  /* 0x0013c8ee01007387 */ /* 0x0003e80000100a00 */
[----:B------:R-:W4:Y:S04]  /*135a0*/  LDL.LU.64 R46, [R1+0x3d8] ;  /* 0x0003d800012e7983 */ /* 0x000f280000300a00 */
[----:B------:R2:W-:Y:S04]  /*135b0*/  STL.64 [R1+0x14c0], R236 ;  /* 0x0014c0ec01007387 */ /* 0x0005e80000100a00 */
[----:B-1----:R-:W4:Y:S01]  /*135c0*/  LDL.LU.64 R238, [R1+0x3d0] ;  /* 0x0003d00001ee7983 */ /* 0x002f220000300a00 */
[----:B------:R-:W-:-:S04]  /*135d0*/  IMAD.WIDE R128, R247, 0x4, R128 ;  /* 0x00000004f7807825 */ /* 0x000fc800078e0280 */
[----:B------:R-:W-:-:S04]  /*135e0*/  IMAD.WIDE R126, R247, 0x4, R126 ;  /* 0x00000004f77e7825 */ /* 0x000fc800078e027e */
[----:B--2---:R-:W-:-:S05]  /*135f0*/  IMAD.WIDE R160, R247, 0x4, R160 ;  /* 0x00000004f7a07825 */ /* 0x004fca00078e02a0 */
[----:B------:R1:W-:Y:S04]  /*13600*/  STL.64 [R1+0x14d8], R160 ;  /* 0x0014d8a001007387 */ /* 0x0003e80000100a00 */
[----:B------:R-:W2:Y:S04]  /*13610*/  LDL.LU.64 R236, [R1+0x3c8] ;  /* 0x0003c80001ec7983 */ /* 0x000ea80000300a00 */
[----:B------:R1:W-:Y:S04]  /*13620*/  STL.64 [R1+0x15c0], R158 ;  /* 0x0015c09e01007387 */ /* 0x0003e80000100a00 */
[----:B-1----:R-:W2:Y:S04]  /*13630*/  LDL.LU.64 R160, [R1+0x3c0] ;  /* 0x0003c00001a07983 */ /* 0x002ea80000300a00 */
[----:B------:R-:W2:Y:S04]  /*13640*/  LDL.LU.64 R158, [R1+0x3b8] ;  /* 0x0003b800019e7983 */ /* 0x000ea80000300a00 */
[----:B------:R1:W-:Y:S02]  /*13650*/  STL.64 [R1+0x15d8], R122 ;  /* 0x0015d87a01007387 */ /* 0x0003e40000100a00 */
[----:B-1----:R-:W-:-:S04]  /*13660*/  IMAD.WIDE R122, R247, 0x4, R190 ;  /* 0x00000004f77a7825 */ /* 0x002fc800078e02be */
[C---:B------:R-:W-:Y:S01]  /*13670*/  IMAD.WIDE R190, R247.reuse, 0x4, R200 ;  /* 0x00000004f7be7825 */ /* 0x040fe200078e02c8 */
[----:B------:R1:W-:Y:S04]  /*13680*/  STL.64 [R1+0x16d8], R122 ;  /* 0x0016d87a01007387 */ /* 0x0003e80000100a00 */
[----:B-1----:R-:W2:Y:S04]  /*13690*/  LDL.LU.64 R122, [R1+0x3b0] ;  /* 0x0003b000017a7983 */ /* 0x002ea80000300a00 */
[----:B------:R1:W-:Y:S04]  /*136a0*/  STL.64 [R1+0x16f8], R190 ;  /* 0x0016f8be01007387 */ /* 0x0003e80000100a00 */
[----:B-1----:R-:W2:Y:S04]  /*136b0*/  LDL.LU.64 R190, [R1+0x3a8] ;  /* 0x0003a80001be7983 */ /* 0x002ea80000300a00 */
[----:B------:R1:W-:Y:S04]  /*136c0*/  STL.64 [R1+0x1800], R128 ;  /* 0x0018008001007387 */ /* 0x0003e80000100a00 */
[----:B------:R-:W2:Y:S01]  /*136d0*/  LDL.LU.64 R200, [R1+0x3a0] ;  /* 0x0003a00001c87983 */ /* 0x000ea20000300a00 */
[----:B-1----:R-:W-:-:S05]  /*136e0*/  IMAD.WIDE R128, R247, 0x4, R180 ;  /* 0x00000004f7807825 */ /* 0x002fca00078e02b4 */
[----:B------:R1:W-:Y:S04]  /*136f0*/  STL.64 [R1+0x1818], R128 ;  /* 0x0018188001007387 */ /* 0x0003e80000100a00 */
[----:B-1----:R-:W2:Y:S04]  /*13700*/  LDL.LU.64 R128, [R1+0x398] ;  /* 0x0003980001807983 */ /* 0x002ea80000300a00 */
[----:B------:R1:W-:Y:S04]  /*13710*/  STL.64 [R1+0x1908], R126 ;  /* 0x0019087e01007387 */ /* 0x0003e80000100a00 */
[----:B-1----:R-:W2:Y:S04]  /*13720*/  LDL.LU.64 R126, [R1+0x390] ;  /* 0x00039000017e7983 */ /* 0x002ea80000300a00 */
[----:B------:R-:W2:Y:S01]  /*13730*/  LDL.LU.64 R180, [R1+0x388] ;  /* 0x0003880001b47983 */ /* 0x000ea20000300a00 */
[----:B---3--:R-:W-:-:S04]  /*13740*/  IMAD.WIDE R64, R247, 0x4, R64 ;  /* 0x00000004f7407825 */ /* 0x008fc800078e0240 */
[C---:B------:R-:W-:Y:S01]  /*13750*/  IMAD.WIDE R172, R247.reuse, 0x4, R172 ;  /* 0x00000004f7ac7825 */ /* 0x040fe200078e02ac */
[----:B------:R1:W-:Y:S03]  /*13760*/  STL.64 [R1+0x1928], R64 ;  /* 0x0019284001007387 */ /* 0x0003e60000100a00 */
[----:B------:R-:W-:-:S04]  /*13770*/  IMAD.WIDE R96, R247, 0x4, R96 ;  /* 0x00000004f7607825 */ /* 0x000fc800078e0260 */
[C---:B-----5:R-:W-:Y:S01]  /*13780*/  IMAD.WIDE R242, R247.reuse, 0x4, R242 ;  /* 0x00000004f7f27825 */ /* 0x060fe200078e02f2 */
[----:B-1----:R-:W3:Y:S04]  /*13790*/  LDL.LU.64 R64, [R1+0x3a38] ;  /* 0x003a380001407983 */ /* 0x002ee80000300a00 */
[----:B------:R1:W-:Y:S04]  /*137a0*/  STL.64 [R1+0x1a20], R172 ;  /* 0x001a20ac01007387 */ /* 0x0003e80000100a00 */
[----:B-1----:R-:W5:Y:S04]  /*137b0*/  LDL.LU.64 R172, [R1+0x3a30] ;  /* 0x003a300001ac7983 */ /* 0x002f680000300a00 */
[----:B------:R1:W-:Y:S01]  /*137c0*/  STL.64 [R1+0x1a40], R96 ;  /* 0x001a406001007387 */ /* 0x0003e20000100a00 */
[----:B----4-:R-:W-:-:S03]  /*137d0*/  IMAD.WIDE R110, R247, 0x4, R110 ;  /* 0x00000004f76e7825 */ /* 0x010fc600078e026e */
[----:B-1----:R-:W4:Y:S04]  /*137e0*/  LDL.LU.64 R96, [R1+0x3a28] ;  /* 0x003a280001607983 */ /* 0x002f280000300a00 */
[----:B------:R1:W-:Y:S01]  /*137f0*/  STL.64 [R1+0x1b58], R242 ;  /* 0x001b58f201007387 */ /* 0x0003e20000100a00 */
[----:B------:R-:W-:-:S04]  /*13800*/  IMAD.WIDE R12, R247, 0x4, R12 ;  /* 0x00000004f70c7825 */ /* 0x000fc800078e020c */
[----:B-1----:R-:W-:-:S04]  /*13810*/  IMAD.WIDE R242, R247, 0x4, R240 ;  /* 0x00000004f7f27825 */ /* 0x002fc800078e02f0 */
[C---:B------:R-:W-:Y:S01]  /*13820*/  IMAD.WIDE R240, R247.reuse, 0x4, R192 ;  /* 0x00000004f7f07825 */ /* 0x040fe200078e02c0 */
[----:B------:R1:W-:Y:S04]  /*13830*/  STL.64 [R1+0x1b70], R242 ;  /* 0x001b70f201007387 */ /* 0x0003e80000100a00 */
[----:B------:R-:W3:Y:S01]  /*13840*/  LDL.LU.64 R192, [R1+0x370] ;  /* 0x0003700001c07983 */ /* 0x000ee20000300a00 */
[----:B------:R-:W-:-:S03]  /*13850*/  IMAD.WIDE R46, R247, 0x4, R46 ;  /* 0x00000004f72e7825 */ /* 0x000fc600078e022e */
[----:B------:R1:W-:Y:S01]  /*13860*/  STL.64 [R1+0x1c70], R240 ;  /* 0x001c70f001007387 */ /* 0x0003e20000100a00 */
[----:B------:R-:W-:-:S03]  /*13870*/  IMAD.WIDE R48, R247, 0x4, R48 ;  /* 0x00000004f7307825 */ /* 0x000fc600078e0230 */
[----:B-1----:R-:W5:Y:S04]  /*13880*/  LDL.LU.64 R242, [R1+0x368] ;  /* 0x0003680001f27983 */ /* 0x002f680000300a00 */
[----:B------:R1:W-:Y:S01]  /*13890*/  STL.64 [R1+0x1c90], R110 ;  /* 0x001c906e01007387 */ /* 0x0003e20000100a00 */
[----:B------:R-:W-:-:S03]  /*138a0*/  IMAD.WIDE R144, R247, 0x4, R144 ;  /* 0x00000004f7907825 */ /* 0x000fc600078e0290 */
[----:B------:R-:W4:Y:S01]  /*138b0*/  LDL.LU.64 R240, [R1+0x360] ;  /* 0x0003600001f07983 */ /* 0x000f220000300a00 */
[----:B------:R-:W-:-:S03]  /*138c0*/  IMAD.WIDE R238, R247, 0x4, R238 ;  /* 0x00000004f7ee7825 */ /* 0x000fc600078e02ee */
[----:B-1----:R-:W4:Y:S04]  /*138d0*/  LDL.LU.64 R110, [R1+0x358] ;  /* 0x00035800016e7983 */ /* 0x002f280000300a00 */
[----:B------:R1:W-:Y:S04]  /*138e0*/  STL.64 [R1+0x1d48], R12 ;  /* 0x001d480c01007387 */ /* 0x0003e80000100a00 */
[----:B-1----:R-:W4:Y:S04]  /*138f0*/  LDL.LU.64 R12, [R1+0x3a20] ;  /* 0x003a2000010c7983 */ /* 0x002f280000300a00 */
[----:B------:R1:W-:Y:S04]  /*13900*/  STL.64 [R1+0x1d50], R46 ;  /* 0x001d502e01007387 */ /* 0x0003e80000100a00 */
[----:B-1----:R-:W4:Y:S04]  /*13910*/  LDL.LU.64 R46, [R1+0x3a18] ;  /* 0x003a1800012e7983 */ /* 0x002f280000300a00 */
[----:B------:R1:W-:Y:S04]  /*13920*/  STL.64 [R1+0x1d58], R48 ;  /* 0x001d583001007387 */ /* 0x0003e80000100a00 */
[----:B-1----:R-:W4:Y:S04]  /*13930*/  LDL.LU.64 R48, [R1+0x3a10] ;  /* 0x003a100001307983 */ /* 0x002f280000300a00 */
[----:B------:R1:W-:Y:S01]  /*13940*/  STL.64 [R1+0x1d60], R144 ;  /* 0x001d609001007387 */ /* 0x0003e20000100a00 */
[----:B------:R-:W-:-:S03]  /*13950*/  IMAD.WIDE R14, R247, 0x4, R14 ;  /* 0x00000004f70e7825 */ /* 0x000fc600078e020e */
[----:B-1----:R-:W4:Y:S04]  /*13960*/  LDL.LU.64 R144, [R1+0x3a08] ;  /* 0x003a080001907983 */ /* 0x002f280000300a00 */
[----:B------:R1:W-:Y:S01]  /*13970*/  STL.64 [R1+0x1d68], R238 ;  /* 0x001d68ee01007387 */ /* 0x0003e20000100a00 */
[----:B--2---:R-:W-:-:S05]  /*13980*/  IMAD.WIDE R236, R247, 0x4, R236 ;  /* 0x00000004f7ec7825 */ /* 0x004fca00078e02ec */
[----:B------:R2:W-:Y:S01]  /*13990*/  STL.64 [R1+0x1d70], R236 ;  /* 0x001d70ec01007387 */ /* 0x0005e20000100a00 */
[----:B-1----:R-:W-:-:S03]  /*139a0*/  IMAD.WIDE R238, R247, 0x4, R160 ;  /* 0x00000004f7ee7825 */ /* 0x002fc600078e02a0 */
[----:B------:R-:W4:Y:S04]  /*139b0*/  LDL.LU.64 R160, [R1+0x340] ;  /* 0x0003400001a07983 */ /* 0x000f280000300a00 */
[----:B------:R1:W-:Y:S01]  /*139c0*/  STL.64 [R1+0x1d88], R238 ;  /* 0x001d88ee01007387 */ /* 0x0003e20000100a00 */
[----:B--2---:R-:W-:-:S03]  /*139d0*/  IMAD.WIDE R236, R247, 0x4, R158 ;  /* 0x00000004f7ec7825 */ /* 0x004fc600078e029e */
[----:B------:R-:W2:Y:S04]  /*139e0*/  LDL.LU.64 R158, [R1+0x338] ;  /* 0x00033800019e7983 */ /* 0x000ea80000300a00 */
[----:B------:R1:W-:Y:S01]  /*139f0*/  STL.64 [R1+0x1d98], R236 ;  /* 0x001d98ec01007387 */ /* 0x0003e20000100a00 */
[----:B------:R-:W-:-:S03]  /*13a00*/  IMAD.WIDE R198, R247, 0x4, R198 ;  /* 0x00000004f7c67825 */ /* 0x000fc600078e02c6 */
[----:B-1----:R-:W2:Y:S04]  /*13a10*/  LDL.LU.64 R238, [R1+0x330] ;  /* 0x0003300001ee7983 */ /* 0x002ea80000300a00 */
[----:B------:R-:W2:Y:S01]  /*13a20*/  LDL.LU.64 R236, [R1+0x328] ;  /* 0x0003280001ec7983 */ /* 0x000ea20000300a00 */
[----:B------:R-:W-:-:S05]  /*13a30*/  IMAD.WIDE R122, R247, 0x4, R122 ;  /* 0x00000004f77a7825 */ /* 0x000fca00078e027a */
[----:B------:R1:W-:Y:S01]  /*13a40*/  STL.64 [R1+0x1dd0], R122 ;  /* 0x001dd07a01007387 */ /* 0x0003e20000100a00 */
[----:B------:R-:W-:-:S03]  /*13a50*/  IMAD.WIDE R190, R247, 0x4, R190 ;  /* 0x00000004f7be7825 */ /* 0x000fc600078e02be */
[----:B-1----:R-:W2:Y:S04]  /*13a60*/  LDL.LU.64 R122, [R1+0x3a00] ;  /* 0x003a0000017a7983 */ /* 0x002ea80000300a00 */
[----:B------:R1:W-:Y:S01]  /*13a70*/  STL.64 [R1+0x1dd8], R190 ;  /* 0x001dd8be01007387 */ /* 0x0003e20000100a00 */
[----:B------:R-:W-:-:S03]  /*13a80*/  IMAD.WIDE R200, R247, 0x4, R200 ;  /* 0x00000004f7c87825 */ /* 0x000fc600078e02c8 */
[----:B-1----:R-:W2:Y:S04]  /*13a90*/  LDL.LU.64 R190, [R1+0x39f8] ;  /* 0x0039f80001be7983 */ /* 0x002ea80000300a00 */
[----:B------:R1:W-:Y:S04]  /*13aa0*/  STL.64 [R1+0x1e10], R14 ;  /* 0x001e100e01007387 */ /* 0x0003e80000100a00 */
[----:B-1----:R-:W2:Y:S04]  /*13ab0*/  LDL.LU.64 R14, [R1+0x39f0] ;  /* 0x0039f000010e7983 */ /* 0x002ea80000300a00 */
[----:B------:R1:W-:Y:S04]  /*13ac0*/  STL.64 [R1+0x1e18], R198 ;  /* 0x001e18c601007387 */ /* 0x0003e80000100a00 */
[----:B-1----:R-:W2:Y:S04]  /*13ad0*/  LDL.LU.64 R198, [R1+0x39e8] ;  /* 0x0039e80001c67983 */ /* 0x002ea80000300a00 */
[----:B------:R1:W-:Y:S04]  /*13ae0*/  STL.64 [R1+0x1e50], R200 ;  /* 0x001e50c801007387 */ /* 0x0003e80000100a00 */
[----:B-1----:R-:W2:Y:S01]  /*13af0*/  LDL.LU.64 R200, [R1+0x39e0] ;  /* 0x0039e00001c87983 */ /* 0x002ea20000300a00 */
[----:B------:R-:W-:-:S04]  /*13b00*/  IMAD.WIDE R128, R247, 0x4, R128 ;  /* 0x00000004f7807825 */ /* 0x000fc800078e0280 */
[C---:B------:R-:W-:Y:S01]  /*13b10*/  IMAD.WIDE R126, R247.reuse, 0x4, R126 ;  /* 0x00000004f77e7825 */ /* 0x040fe200078e027e */
[----:B------:R1:W-:Y:S03]  /*13b20*/  STL.64 [R1+0x1e58], R128 ;  /* 0x001e588001007387 */ /* 0x0003e60000100a00 */
[C---:B------:R-:W-:Y:S01]  /*13b30*/  IMAD.WIDE R180, R247.reuse, 0x4, R180 ;  /* 0x00000004f7b47825 */ /* 0x040fe200078e02b4 */
[----:B-1----:R-:W2:Y:S04]  /*13b40*/  LDL.LU.64 R128, [R1+0x310] ;  /* 0x0003100001807983 */ /* 0x002ea80000300a00 */
[----:B------:R1:W-:Y:S04]  /*13b50*/  STL.64 [R1+0x1e98], R126 ;  /* 0x001e987e01007387 */ /* 0x0003e80000100a00 */
[----:B-1----:R-:W2:Y:S04]  /*13b60*/  LDL.LU.64 R126, [R1+0x308] ;  /* 0x00030800017e7983 */ /* 0x002ea80000300a00 */
[----:B------:R1:W-:Y:S04]  /*13b70*/  STL.64 [R1+0x1ea8], R180 ;  /* 0x001ea8b401007387 */ /* 0x0003e80000100a00 */
[----:B-1----:R-:W2:Y:S01]  /*13b80*/  LDL.LU.64 R180, [R1+0x300] ;  /* 0x0003000001b47983 */ /* 0x002ea20000300a00 */
[----:B------:R-:W-:-:S04]  /*13b90*/  IMAD.WIDE R196, R247, 0x4, R196 ;  /* 0x00000004f7c47825 */ /* 0x000fc800078e02c4 */
[----:B------:R-:W-:-:S04]  /*13ba0*/  IMAD.WIDE R194, R247, 0x4, R194 ;  /* 0x00000004f7c27825 */ /* 0x000fc800078e02c2 */
[----:B---3--:R-:W-:-:S04]  /*13bb0*/  IMAD.WIDE R192, R247, 0x4, R192 ;  /* 0x00000004f7c07825 */ /* 0x008fc800078e02c0 */
[----:B-----5:R-:W-:-:S04]  /*13bc0*/  IMAD.WIDE R242, R247, 0x4, R242 ;  /* 0x00000004f7f27825 */ /* 0x020fc800078e02f2 */
[----:B------:R-:W-:-:S04]  /*13bd0*/  IMAD.WIDE R176, R247, 0x4, R176 ;  /* 0x00000004f7b07825 */ /* 0x000fc800078e02b0 */
[----:B------:R-:W-:-:S04]  /*13be0*/  IMAD.WIDE R174, R247, 0x4, R174 ;  /* 0x00000004f7ae7825 */ /* 0x000fc800078e02ae */
[----:B------:R-:W-:-:S04]  /*13bf0*/  IMAD.WIDE R142, R247, 0x4, R142 ;  /* 0x00000004f78e7825 */ /* 0x000fc800078e028e */
[----:B------:R-:W-:-:S04]  /*13c00*/  IMAD.WIDE R78, R247, 0x4, R78 ;  /* 0x00000004f74e7825 */ /* 0x000fc800078e024e */
[----:B----4-:R-:W-:-:S04]  /*13c10*/  IMAD.WIDE R144, R247, 0x4, R144 ;  /* 0x00000004f7907825 */ /* 0x010fc800078e0290 */
[----:B------:R-:W-:-:S04]  /*13c20*/  IMAD.WIDE R160, R247, 0x4, R160 ;  /* 0x00000004f7a07825 */ /* 0x000fc800078e02a0 */
[----:B--2---:R-:W-:-:S04]  /*13c30*/  IMAD.WIDE R158, R247, 0x4, R158 ;  /* 0x00000004f79e7825 */ /* 0x004fc800078e029e */
[----:B------:R-:W-:-:S04]  /*13c40*/  IMAD.WIDE R238, R247, 0x4, R238 ;  /* 0x00000004f7ee7825 */ /* 0x000fc800078e02ee */
[----:B------:R-:W-:-:S04]  /*13c50*/  IMAD.WIDE R236, R247, 0x4, R236 ;  /* 0x00000004f7ec7825 */ /* 0x000fc800078e02ec */
[----:B------:R-:W-:-:S04]  /*13c60*/  IMAD.WIDE R122, R247, 0x4, R122 ;  /* 0x00000004f77a7825 */ /* 0x000fc800078e027a */
[----:B------:R-:W-:-:S04]  /*13c70*/  IMAD.WIDE R190, R247, 0x4, R190 ;  /* 0x00000004f7be7825 */ /* 0x000fc800078e02be */
[----:B------:R-:W-:-:S04]  /*13c80*/  IMAD.WIDE R198, R247, 0x4, R198 ;  /* 0x00000004f7c67825 */ /* 0x000fc800078e02c6 */
[----:B------:R-:W-:-:S05]  /*13c90*/  IMAD.WIDE R200, R247, 0x4, R200 ;  /* 0x00000004f7c87825 */ /* 0x000fca00078e02c8 */
[----:B------:R1:W-:Y:S04]  /*13ca0*/  STL.64 [R1+0x1ed0], R200 ;  /* 0x001ed0c801007387 */ /* 0x0003e80000100a00 */
[----:B-1----:R-:W2:Y:S04]  /*13cb0*/  LDL.LU.64 R200, [R1+0x39d8] ;  /* 0x0039d80001c87983 */ /* 0x002ea80000300a00 */
[----:B------:R1:W-:Y:S04]  /*13cc0*/  STL.64 [R1+0x1ed8], R198 ;  /* 0x001ed8c601007387 */ /* 0x0003e80000100a00 */
[----:B-1----:R-:W3:Y:S04]  /*13cd0*/  LDL.LU.64 R198, [R1+0x39d0] ;  /* 0x0039d00001c67983 */ /* 0x002ee80000300a00 */
[----:B------:R1:W-:Y:S01]  /*13ce0*/  STL.64 [R1+0x1f10], R196 ;  /* 0x001f10c401007387 */ /* 0x0003e20000100a00 */
[----:B------:R-:W-:-:S03]  /*13cf0*/  IMAD.WIDE R14, R247, 0x4, R14 ;  /* 0x00000004f70e7825 */ /* 0x000fc600078e020e */
[----:B-1----:R-:W4:Y:S04]  /*13d00*/  LDL.LU.64 R196, [R1+0x39c8] ;  /* 0x0039c80001c47983 */ /* 0x002f280000300a00 */
[----:B------:R1:W-:Y:S04]  /*13d10*/  STL.64 [R1+0x1f18], R194 ;  /* 0x001f18c201007387 */ /* 0x0003e80000100a00 */
[----:B-1----:R-:W5:Y:S04]  /*13d20*/  LDL.LU.64 R194, [R1+0x39c0] ;  /* 0x0039c00001c27983 */ /* 0x002f680000300a00 */
[----:B------:R1:W-:Y:S04]  /*13d30*/  STL.64 [R1+0x1f68], R192 ;  /* 0x001f68c001007387 */ /* 0x0003e80000100a00 */
[----:B-1----:R-:W2:Y:S04]  /*13d40*/  LDL.LU.64 R192, [R1+0x39b8] ;  /* 0x0039b80001c07983 */ /* 0x002ea80000300a00 */
[----:B------:R1:W-:Y:S02]  /*13d50*/  STL.64 [R1+0x1f78], R242 ;  /* 0x001f78f201007387 */ /* 0x0003e40000100a00 */
[----:B-1----:R-:W-:-:S04]  /*13d60*/  IMAD.WIDE R242, R247, 0x4, R240 ;  /* 0x00000004f7f27825 */ /* 0x002fc800078e02f0 */
[C---:B------:R-:W-:Y:S01]  /*13d70*/  IMAD.WIDE R240, R247.reuse, 0x4, R110 ;  /* 0x00000004f7f07825 */ /* 0x040fe200078e026e */
[----:B------:R1:W-:Y:S04]  /*13d80*/  STL.64 [R1+0x1f90], R242 ;  /* 0x001f90f201007387 */ /* 0x0003e80000100a00 */
[----:B------:R-:W3:Y:S04]  /*13d90*/  LDL.LU.64 R110, [R1+0x2e0] ;  /* 0x0002e000016e7983 */ /* 0x000ee80000300a00 */
[----:B------:R1:W-:Y:S04]  /*13da0*/  STL.64 [R1+0x1f98], R240 ;  /* 0x001f98f001007387 */ /* 0x0003e80000100a00 */
[----:B-1----:R-:W4:Y:S04]  /*13db0*/  LDL.LU.64 R242, [R1+0x2d8] ;  /* 0x0002d80001f27983 */ /* 0x002f280000300a00 */
[----:B------:R1:W-:Y:S04]  /*13dc0*/  STL.64 [R1+0x1fd8], R14 ;  /* 0x001fd80e01007387 */ /* 0x0003e80000100a00 */
[----:B------:R-:W5:Y:S04]  /*13dd0*/  LDL.LU.64 R240, [R1+0x2d0] ;  /* 0x0002d00001f07983 */ /* 0x000f680000300a00 */
[----:B-1----:R-:W2:Y:S04]  /*13de0*/  LDL.LU.64 R14, [R1+0x2c8] ;  /* 0x0002c800010e7983 */ /* 0x002ea80000300a00 */
[----:B------:R1:W-:Y:S04]  /*13df0*/  STL.64 [R1+0x1fe8], R190 ;  /* 0x001fe8be01007387 */ /* 0x0003e80000100a00 */
[----:B-1----:R-:W2:Y:S04]  /*13e00*/  LDL.LU.64 R190, [R1+0x39b0] ;  /* 0x0039b00001be7983 */ /* 0x002ea80000300a00 */
[----:B------:R1:W-:Y:S04]  /*13e10*/  STL.64 [R1+0x2038], R176 ;  /* 0x002038b001007387 */ /* 0x0003e80000100a00 */
[----:B-1----:R-:W2:Y:S04]  /*13e20*/  LDL.LU.64 R176, [R1+0x39a8] ;  /* 0x0039a80001b07983 */ /* 0x002ea80000300a00 */
[----:B------:R1:W-:Y:S04]  /*13e30*/  STL.64 [R1+0x2048], R174 ;  /* 0x002048ae01007387 */ /* 0x0003e80000100a00 */
[----:B-1----:R-:W2:Y:S04]  /*13e40*/  LDL.LU.64 R174, [R1+0x39a0] ;  /* 0x0039a00001ae7983 */ /* 0x002ea80000300a00 */
[----:B------:R1:W-:Y:S01]  /*13e50*/  STL.64 [R1+0x2050], R160 ;  /* 0x002050a001007387 */ /* 0x0003e20000100a00 */
[----:B------:R-:W-:-:S03]  /*13e60*/  IMAD.WIDE R128, R247, 0x4, R128 ;  /* 0x00000004f7807825 */ /* 0x000fc600078e0280 */
[----:B-1----:R-:W2:Y:S04]  /*13e70*/  LDL.LU.64 R160, [R1+0x3998] ;  /* 0x0039980001a07983 */ /* 0x002ea80000300a00 */
        /* <DEDUP_REMOVED lines=23> */
[----:B------:R-:W-:-:S04]  /*13ff0*/  IMAD.WIDE R46, R247, 0x4, R46 ;  /* 0x00000004f72e7825 */ /* 0x000fc800078e022e */
[----:B------:R-:W-:-:S04]  /*14000*/  IMAD.WIDE R32, R247, 0x4, R32 ;  /* 0x00000004f7207825 */ /* 0x000fc800078e0220 */
[----:B------:R-:W-:-:S04]  /*14010*/  IMAD.WIDE R112, R247, 0x4, R112 ;  /* 0x00000004f7707825 */ /* 0x000fc800078e0270 */
[----:B------:R-:W-:-:S04]  /*14020*/  IMAD.WIDE R96, R247, 0x4, R96 ;  /* 0x00000004f7607825 */ /* 0x000fc800078e0260 */
[----:B------:R-:W-:-:S04]  /*14030*/  IMAD.WIDE R94, R247, 0x4, R94 ;  /* 0x00000004f75e7825 */ /* 0x000fc800078e025e */
[----:B------:R-:W-:-:S04]  /*14040*/  IMAD.WIDE R80, R247, 0x4, R80 ;  /* 0x00000004f7507825 */ /* 0x000fc800078e0250 */
[----:B---3--:R-:W-:-:S04]  /*14050*/  IMAD.WIDE R110, R247, 0x4, R110 ;  /* 0x00000004f76e7825 */ /* 0x008fc800078e026e */
[----:B----4-:R-:W-:-:S04]  /*14060*/  IMAD.WIDE R242, R247, 0x4, R242 ;  /* 0x00000004f7f27825 */ /* 0x010fc800078e02f2 */
[----:B-----5:R-:W-:-:S04]  /*14070*/  IMAD.WIDE R240, R247, 0x4, R240 ;  /* 0x00000004f7f07825 */ /* 0x020fc800078e02f0 */
[----:B------:R-:W-:-:S04]  /*14080*/  IMAD.WIDE R172, R247, 0x4, R172 ;  /* 0x00000004f7ac7825 */ /* 0x000fc800078e02ac */
[----:B--2---:R-:W-:-:S04]  /*14090*/  IMAD.WIDE R238, R247, 0x4, R238 ;  /* 0x00000004f7ee7825 */ /* 0x004fc800078e02ee */
[----:B------:R-:W-:-:S04]  /*140a0*/  IMAD.WIDE R78, R247, 0x4, R78 ;  /* 0x00000004f74e7825 */ /* 0x000fc800078e024e */
[----:B------:R-:W-:-:S05]  /*140b0*/  IMAD.WIDE R180, R247, 0x4, R180 ;  /* 0x00000004f7b47825 */ /* 0x000fca00078e02b4 */
[----:B------:R1:W-:Y:S04]  /*140c0*/  STL.64 [R1+0x2168], R180 ;  /* 0x002168b401007387 */ /* 0x0003e80000100a00 */
[----:B-1----:R-:W2:Y:S04]  /*140d0*/  LDL.LU.64 R180, [R1+0x280] ;  /* 0x0002800001b47983 */ /* 0x002ea80000300a00 */
[----:B------:R1:W-:Y:S04]  /*140e0*/  STL.64 [R1+0x2180], R48 ;  /* 0x0021803001007387 */ /* 0x0003e80000100a00 */
[----:B-1----:R-:W3:Y:S04]  /*140f0*/  LDL.LU.64 R48, [R1+0x278] ;  /* 0x0002780001307983 */ /* 0x002ee80000300a00 */
[----:B------:R1:W-:Y:S04]  /*14100*/  STL.64 [R1+0x21b8], R46 ;  /* 0x0021b82e01007387 */ /* 0x0003e80000100a00 */
[----:B-1----:R-:W4:Y:S04]  /*14110*/  LDL.LU.64 R46, [R1+0x270] ;  /* 0x00027000012e7983 */ /* 0x002f280000300a00 */
[----:B------:R1:W-:Y:S04]  /*14120*/  STL.64 [R1+0x21c0], R32 ;  /* 0x0021c02001007387 */ /* 0x0003e80000100a00 */
[----:B-1----:R-:W5:Y:S04]  /*14130*/  LDL.LU.64 R32, [R1+0x268] ;  /* 0x0002680001207983 */ /* 0x002f680000300a00 */
[----:B------:R1:W-:Y:S04]  /*14140*/  STL.64 [R1+0x21f8], R112 ;  /* 0x0021f87001007387 */ /* 0x0003e80000100a00 */
[----:B-1----:R-:W5:Y:S04]  /*14150*/  LDL.LU.64 R112, [R1+0x3960] ;  /* 0x0039600001707983 */ /* 0x002f680000300a00 */
[----:B------:R1:W-:Y:S04]  /*14160*/  STL.64 [R1+0x2200], R110 ;  /* 0x0022006e01007387 */ /* 0x0003e80000100a00 */
[----:B-1----:R-:W5:Y:S04]  /*14170*/  LDL.LU.64 R110, [R1+0x3958] ;  /* 0x00395800016e7983 */ /* 0x002f680000300a00 */
[----:B------:R1:W-:Y:S04]  /*14180*/  STL.64 [R1+0x2238], R242 ;  /* 0x002238f201007387 */ /* 0x0003e80000100a00 */
[----:B------:R1:W-:Y:S02]  /*14190*/  STL.64 [R1+0x2240], R240 ;  /* 0x002240f001007387 */ /* 0x0003e40000100a00 */
[----:B-1----:R-:W-:-:S02]  /*141a0*/  IMAD.WIDE R242, R247, 0x4, R14 ;  /* 0x00000004f7f27825 */ /* 0x002fc400078e020e */
[----:B------:R-:W5:Y:S02]  /*141b0*/  LDL.LU.64 R14, [R1+0x250] ;  /* 0x00025000010e7983 */ /* 0x000f640000300a00 */
[C---:B------:R-:W-:Y:S02]  /*141c0*/  IMAD.WIDE R240, R247.reuse, 0x4, R12 ;  /* 0x00000004f7f07825 */ /* 0x040fe400078e020c */
[----:B------:R1:W-:Y:S04]  /*141d0*/  STL.64 [R1+0x2248], R242 ;  /* 0x002248f201007387 */ /* 0x0003e80000100a00 */
[----:B------:R-:W5:Y:S04]  /*141e0*/  LDL.LU.64 R12, [R1+0x248] ;  /* 0x00024800010c7983 */ /* 0x000f680000300a00 */
[----:B------:R1:W-:Y:S04]  /*141f0*/  STL.64 [R1+0x2250], R240 ;  /* 0x002250f001007387 */ /* 0x0003e80000100a00 */
[----:B-1----:R-:W5:Y:S04]  /*14200*/  LDL.LU.64 R242, [R1+0x240] ;  /* 0x0002400001f27983 */ /* 0x002f680000300a00 */
[----:B------:R-:W5:Y:S04]  /*14210*/  LDL.LU.64 R240, [R1+0x238] ;  /* 0x0002380001f07983 */ /* 0x000f680000300a00 */
[----:B------:R1:W-:Y:S04]  /*14220*/  STL.64 [R1+0x2258], R96 ;  /* 0x0022586001007387 */ /* 0x0003e80000100a00 */
[----:B-1----:R-:W5:Y:S04]  /*14230*/  LDL.LU.64 R96, [R1+0x3950] ;  /* 0x0039500001607983 */ /* 0x002f680000300a00 */
[----:B------:R1:W-:Y:S04]  /*14240*/  STL.64 [R1+0x2260], R94 ;  /* 0x0022605e01007387 */ /* 0x0003e80000100a00 */
[----:B-1----:R-:W5:Y:S04]  /*14250*/  LDL.LU.64 R94, [R1+0x3948] ;  /* 0x00394800015e7983 */ /* 0x002f680000300a00 */
[----:B------:R1:W-:Y:S04]  /*14260*/  STL.64 [R1+0x2268], R80 ;  /* 0x0022685001007387 */ /* 0x0003e80000100a00 */
[----:B-1----:R-:W5:Y:S04]  /*14270*/  LDL.LU.64 R80, [R1+0x3940] ;  /* 0x0039400001507983 */ /* 0x002f680000300a00 */
[----:B------:R1:W-:Y:S02]  /*14280*/  STL.64 [R1+0x2270], R238 ;  /* 0x002270ee01007387 */ /* 0x0003e40000100a00 */
[----:B-1----:R-:W-:-:S04]  /*14290*/  IMAD.WIDE R238, R247, 0x4, R236 ;  /* 0x00000004f7ee7825 */ /* 0x002fc800078e02ec */
[C---:B------:R-:W-:Y:S02]  /*142a0*/  IMAD.WIDE R236, R247.reuse, 0x4, R122 ;  /* 0x00000004f7ec7825 */ /* 0x040fe400078e027a */
[----:B------:R-:W5:Y:S04]  /*142b0*/  LDL.LU.64 R122, [R1+0x120] ;  /* 0x00012000017a7983 */ /* 0x000f680000300a00 */
[----:B------:R1:W-:Y:S04]  /*142c0*/  STL.64 [R1+0x2278], R238 ;  /* 0x002278ee01007387 */ /* 0x0003e80000100a00 */
[----:B-1----:R-:W5:Y:S04]  /*142d0*/  LDL.LU.64 R238, [R1+0x118] ;  /* 0x0001180001ee7983 */ /* 0x002f680000300a00 */
[----:B------:R1:W-:Y:S04]  /*142e0*/  STL.64 [R1+0x2280], R236 ;  /* 0x002280ec01007387 */ /* 0x0003e80000100a00 */
[----:B-1----:R-:W5:Y:S04]  /*142f0*/  LDL.LU.64 R236, [R1+0x110] ;  /* 0x0001100001ec7983 */ /* 0x002f680000300a00 */
[----:B------:R1:W-:Y:S04]  /*14300*/  STL.64 [R1+0x22b8], R78 ;  /* 0x0022b84e01007387 */ /* 0x0003e80000100a00 */
[----:B-1----:R-:W5:Y:S04]  /*14310*/  LDL.LU.64 R78, [R1+0x3938] ;  /* 0x00393800014e7983 */ /* 0x002f680000300a00 */
[----:B------:R1:W-:Y:S04]  /*14320*/  STL.64 [R1+0x22c0], R172 ;  /* 0x0022c0ac01007387 */ /* 0x0003e80000100a00 */
[----:B-1----:R-:W5:Y:S01]  /*14330*/  LDL.LU.64 R172, [R1+0x108] ;  /* 0x0001080001ac7983 */ /* 0x002f620000300a00 */
[----:B------:R-:W-:-:S04]  /*14340*/  IMAD.WIDE R64, R247, 0x4, R64 ;  /* 0x00000004f7407825 */ /* 0x000fc800078e0240 */
[C---:B------:R-:W-:Y:S01]  /*14350*/  IMAD.WIDE R62, R247.reuse, 0x4, R62 ;  /* 0x00000004f73e7825 */ /* 0x040fe200078e023e */
[----:B------:R1:W-:Y:S03]  /*14360*/  STL.64 [R1+0x22d0], R64 ;  /* 0x0022d04001007387 */ /* 0x0003e60000100a00 */
[C---:B------:R-:W-:Y:S01]  /*14370*/  IMAD.WIDE R182, R247.reuse, 0x4, R182 ;  /* 0x00000004f7b67825 */ /* 0x040fe200078e02b6 */
[----:B-1----:R-:W5:Y:S04]  /*14380*/  LDL.LU.64 R64, [R1+0x3930] ;  /* 0x0039300001407983 */ /* 0x002f680000300a00 */
[----:B------:R1:W-:Y:S01]  /*14390*/  STL.64 [R1+0x22d8], R62 ;  /* 0x0022d83e01007387 */ /* 0x0003e20000100a00 */
[----:B------:R-:W-:-:S03]  /*143a0*/  IMAD.WIDE R30, R247, 0x4, R30 ;  /* 0x00000004f71e7825 */ /* 0x000fc600078e021e */
[----:B-1----:R-:W5:Y:S04]  /*143b0*/  LDL.LU.64 R62, [R1+0x3928] ;  /* 0x00392800013e7983 */ /* 0x002f680000300a00 */
[----:B------:R1:W-:Y:S01]  /*143c0*/  STL.64 [R1+0x22e0], R182 ;  /* 0x0022e0b601007387 */ /* 0x0003e20000100a00 */
[----:B--2---:R-:W-:-:S03]  /*143d0*/  IMAD.WIDE R180, R247, 0x4, R180 ;  /* 0x00000004f7b47825 */ /* 0x004fc600078e02b4 */
[----:B-1----:R-:W2:Y:S04]  /*143e0*/  LDL.LU.64 R182, [R1+0xe0] ;  /* 0x0000e00001b67983 */ /* 0x002ea80000300a00 */
[----:B------:R1:W-:Y:S01]  /*143f0*/  STL.64 [R1+0x22e8], R180 ;  /* 0x0022e8b401007387 */ /* 0x0003e20000100a00 */
[----:B---3--:R-:W-:-:S03]  /*14400*/  IMAD.WIDE R48, R247, 0x4, R48 ;  /* 0x00000004f7307825 */ /* 0x008fc600078e0230 */
[----:B-1----:R-:W3:Y:S01]  /*14410*/  LDL.LU.64 R180, [R1+0xd8] ;  /* 0x0000d80001b47983 */ /* 0x002ee20000300a00 */
[----:B------:R-:W-:-:S03]  /*14420*/  IMAD.WIDE R138, R247, 0x4, R138 ;  /* 0x00000004f78a7825 */ /* 0x000fc600078e028a */
[----:B------:R1:W-:Y:S01]  /*14430*/  STL.64 [R1+0x22f0], R48 ;  /* 0x0022f03001007387 */ /* 0x0003e20000100a00 */
[----:B----4-:R-:W-:-:S03]  /*14440*/  IMAD.WIDE R46, R247, 0x4, R46 ;  /* 0x00000004f72e7825 */ /* 0x010fc600078e022e */
[----:B-1----:R-:W4:Y:S01]  /*14450*/  LDL.LU.64 R48, [R1+0x3920] ;  /* 0x0039200001307983 */ /* 0x002f220000300a00 */
[----:B------:R-:W-:-:S03]  /*14460*/  IMAD.WIDE R124, R247, 0x4, R124 ;  /* 0x00000004f77c7825 */ /* 0x000fc600078e027c */
[----:B------:R1:W-:Y:S01]  /*14470*/  STL.64 [R1+0x22f8], R46 ;  /* 0x0022f82e01007387 */ /* 0x0003e20000100a00 */
[----:B-----5:R-:W-:-:S03]  /*14480*/  IMAD.WIDE R32, R247, 0x4, R32 ;  /* 0x00000004f7207825 */ /* 0x020fc600078e0220 */
[----:B-1----:R-:W5:Y:S01]  /*14490*/  LDL.LU.64 R46, [R1+0x3918] ;  /* 0x00391800012e7983 */ /* 0x002f620000300a00 */
[----:B------:R-:W-:-:S03]  /*144a0*/  IMAD.WIDE R16, R247, 0x4, R16 ;  /* 0x00000004f7107825 */ /* 0x000fc600078e0210 */
[----:B------:R1:W-:Y:S04]  /*144b0*/  STL.64 [R1+0x2300], R32 ;  /* 0x0023002001007387 */ /* 0x0003e80000100a00 */
[----:B-1----:R-:W4:Y:S04]  /*144c0*/  LDL.LU.64 R32, [R1+0x3910] ;  /* 0x0039100001207983 */ /* 0x002f280000300a00 */
[----:B------:R1:W-:Y:S04]  /*144d0*/  STL.64 [R1+0x2308], R30 ;  /* 0x0023081e01007387 */ /* 0x0003e80000100a00 */
[----:B-1----:R-:W5:Y:S04]  /*144e0*/  LDL.LU.64 R30, [R1+0x3908] ;  /* 0x00390800011e7983 */ /* 0x002f680000300a00 */
[----:B------:R1:W-:Y:S01]  /*144f0*/  STL.64 [R1+0x2310], R138 ;  /* 0x0023108a01007387 */ /* 0x0003e20000100a00 */
[----:B------:R-:W-:-:S03]  /*14500*/  IMAD.WIDE R14, R247, 0x4, R14 ;  /* 0x00000004f70e7825 */ /* 0x000fc600078e020e */
[----:B-1----:R-:W4:Y:S04]  /*14510*/  LDL.LU.64 R138, [R1+0xa0] ;  /* 0x0000a000018a7983 */ /* 0x002f280000300a00 */
[----:B------:R1:W-:Y:S01]  /*14520*/  STL.64 [R1+0x2318], R124 ;  /* 0x0023187c01007387 */ /* 0x0003e20000100a00 */
[----:B------:R-:W-:-:S04]  /*14530*/  IMAD.WIDE R12, R247, 0x4, R12 ;  /* 0x00000004f70c7825 */ /* 0x000fc800078e020c */
[C---:B------:R-:W-:Y:S01]  /*14540*/  IMAD.WIDE R242, R247.reuse, 0x4, R242 ;  /* 0x00000004f7f27825 */ /* 0x040fe200078e02f2 */
[----:B-1----:R-:W5:Y:S04]  /*14550*/  LDL.LU.64 R124, [R1+0x98] ;  /* 0x00009800017c7983 */ /* 0x002f680000300a00 */
[----:B------:R1:W-:Y:S01]  /*14560*/  STL.64 [R1+0x2320], R16 ;  /* 0x0023201001007387 */ /* 0x0003e20000100a00 */
[----:B------:R-:W-:-:S03]  /*14570*/  IMAD.WIDE R60, R247, 0x4, R60 ;  /* 0x00000004f73c7825 */ /* 0x000fc600078e023c */
[----:B-1----:R-:W5:Y:S04]  /*14580*/  LDL.LU.64 R16, [R1+0x3900] ;  /* 0x0039000001107983 */ /* 0x002f680000300a00 */
[----:B------:R1:W-:Y:S01]  /*14590*/  STL.64 [R1+0x2328], R14 ;  /* 0x0023280e01007387 */ /* 0x0003e20000100a00 */
[----:B------:R-:W-:-:S03]  /*145a0*/  IMAD.WIDE R74, R247, 0x4, R74 ;  /* 0x00000004f74a7825 */ /* 0x000fc600078e024a */
[----:B-1----:R-:W5:Y:S04]  /*145b0*/  LDL.LU.64 R14, [R1+0x38f8] ;  /* 0x0038f800010e7983 */ /* 0x002f680000300a00 */
[----:B------:R1:W-:Y:S01]  /*145c0*/  STL.64 [R1+0x2330], R12 ;  /* 0x0023300c01007387 */ /* 0x0003e20000100a00 */
[----:B------:R-:W-:-:S03]  /*145d0*/  IMAD.WIDE R108, R247, 0x4, R108 ;  /* 0x00000004f76c7825 */ /* 0x000fc600078e026c */
[----:B-1----:R-:W5:Y:S04]  /*145e0*/  LDL.LU.64 R12, [R1+0x38f0] ;  /* 0x0038f000010c7983 */ /* 0x002f680000300a00 */
[----:B------:R1:W-:Y:S02]  /*145f0*/  STL.64 [R1+0x2338], R242 ;  /* 0x002338f201007387 */ /* 0x0003e40000100a00 */
[----:B-1----:R-:W-:-:S04]  /*14600*/  IMAD.WIDE R242, R247, 0x4, R240 ;  /* 0x00000004f7f27825 */ /* 0x002fc800078e02f0 */
[C---:B------:R-:W-:Y:S02]  /*14610*/  IMAD.WIDE R240, R247.reuse, 0x4, R10 ;  /* 0x00000004f7f07825 */ /* 0x040fe400078e020a */
[----:B------:R-:W5:Y:S04]  /*14620*/  LDL.LU.64 R10, [R1+0x38e8] ;  /* 0x0038e800010a7983 */ /* 0x000f680000300a00 */
        /* <DEDUP_REMOVED lines=15> */
[----:B------:R1:W-:Y:S04]  /*14720*/  STL.64 [R1+0x2368], R122 ;  /* 0x0023687a01007387 */ /* 0x0003e80000100a00 */
        /* <DEDUP_REMOVED lines=12> */
[----:B------:R-:W-:-:S04]  /*147f0*/  IMAD.WIDE R184, R247, 0x4, R184 ;  /* 0x00000004f7b87825 */ /* 0x000fc800078e02b8 */
[C---:B--2---:R-:W-:Y:S01]  /*14800*/  IMAD.WIDE R182, R247.reuse, 0x4, R182 ;  /* 0x00000004f7b67825 */ /* 0x044fe200078e02b6 */
[----:B-1----:R-:W2:Y:S03]  /*14810*/  LDL.LU.64 R188, [R1+0x38b0] ;  /* 0x0038b00001bc7983 */ /* 0x002ea60000300a00 */
[C---:B---3--:R-:W-:Y:S01]  /*14820*/  IMAD.WIDE R180, R247.reuse, 0x4, R180 ;  /* 0x00000004f7b47825 */ /* 0x048fe200078e02b4 */
[----:B------:R1:W-:Y:S03]  /*14830*/  STL.64 [R1+0x2398], R186 ;  /* 0x002398ba01007387 */ /* 0x0003e60000100a00 */
[C---:B------:R-:W-:Y:S01]  /*14840*/  IMAD.WIDE R170, R247.reuse, 0x4, R170 ;  /* 0x00000004f7aa7825 */ /* 0x040fe200078e02aa */
[----:B-1----:R-:W3:Y:S04]  /*14850*/  LDL.LU.64 R186, [R1+0x38a8] ;  /* 0x0038a80001ba7983 */ /* 0x002ee80000300a00 */
[----:B------:R1:W-:Y:S01]  /*14860*/  STL.64 [R1+0x23a0], R184 ;  /* 0x0023a0b801007387 */ /* 0x0003e20000100a00 */
[----:B------:R-:W-:-:S03]  /*14870*/  IMAD.WIDE R156, R247, 0x4, R156 ;  /* 0x00000004f79c7825 */ /* 0x000fc600078e029c */
[----:B-1----:R-:W2:Y:S04]  /*14880*/  LDL.LU.64 R184, [R1+0x38a0] ;  /* 0x0038a00001b87983 */ /* 0x002ea80000300a00 */
[----:B------:R1:W-:Y:S01]  /*14890*/  STL.64 [R1+0x23a8], R182 ;  /* 0x0023a8b601007387 */ /* 0x0003e20000100a00 */
[----:B------:R-:W-:-:S03]  /*148a0*/  IMAD.WIDE R154, R247, 0x4, R154 ;  /* 0x00000004f79a7825 */ /* 0x000fc600078e029a */
[----:B-1----:R-:W3:Y:S04]  /*148b0*/  LDL.LU.64 R182, [R1+0x3898] ;  /* 0x0038980001b67983 */ /* 0x002ee80000300a00 */
[----:B------:R1:W-:Y:S01]  /*148c0*/  STL.64 [R1+0x23b0], R180 ;  /* 0x0023b0b401007387 */ /* 0x0003e20000100a00 */
[----:B------:R-:W-:-:S03]  /*148d0*/  IMAD.WIDE R140, R247, 0x4, R140 ;  /* 0x00000004f78c7825 */ /* 0x000fc600078e028c */
[----:B-1----:R-:W2:Y:S01]  /*148e0*/  LDL.LU.64 R180, [R1+0x3890] ;  /* 0x0038900001b47983 */ /* 0x002ea20000300a00 */
[----:B----4-:R-:W-:-:S04]  /*148f0*/  IMAD.WIDE R138, R247, 0x4, R138 ;  /* 0x00000004f78a7825 */ /* 0x010fc800078e028a */
[----:B-----5:R-:W-:-:S04]  /*14900*/  IMAD.WIDE R124, R247, 0x4, R124 ;  /* 0x00000004f77c7825 */ /* 0x020fc800078e027c */
[----:B------:R-:W-:-:S04]  /*14910*/  IMAD.WIDE R106, R247, 0x4, R106 ;  /* 0x00000004f76a7825 */ /* 0x000fc800078e026a */
[----:B------:R-:W-:-:S04]  /*14920*/  IMAD.WIDE R92, R247, 0x4, R92 ;  /* 0x00000004f75c7825 */ /* 0x000fc800078e025c */
[----:B------:R-:W-:-:S04]  /*14930*/  IMAD.WIDE R90, R247, 0x4, R90 ;  /* 0x00000004f75a7825 */ /* 0x000fc800078e025a */
[----:B------:R-:W-:-:S04]  /*14940*/  IMAD.WIDE R76, R247, 0x4, R76 ;  /* 0x00000004f74c7825 */ /* 0x000fc800078e024c */
[----:B------:R-:W-:-:S04]  /*14950*/  IMAD.WIDE R242, R247, 0x4, R242 ;  /* 0x00000004f7f27825 */ /* 0x000fc800078e02f2 */
[----:B------:R-:W-:-:S04]  /*14960*/  IMAD.WIDE R108, R247, 0x4, R108 ;  /* 0x00000004f76c7825 */ /* 0x000fc800078e026c */
[----:B------:R-:W-:-:S04]  /*14970*/  IMAD.WIDE R122, R247, 0x4, R122 ;  /* 0x00000004f77a7825 */ /* 0x000fc800078e027a */
[----:B------:R-:W-:-:S04]  /*14980*/  IMAD.WIDE R172, R247, 0x4, R172 ;  /* 0x00000004f7ac7825 */ /* 0x000fc800078e02ac */
[----:B------:R-:W-:-:S05]  /*14990*/  IMAD.WIDE R178, R247, 0x4, R178 ;  /* 0x00000004f7b27825 */ /* 0x000fca00078e02b2 */
[----:B------:R1:W-:Y:S04]  /*149a0*/  STL.64 [R1+0x23b8], R178 ;  /* 0x0023b8b201007387 */ /* 0x0003e80000100a00 */
[----:B-1----:R-:W4:Y:S04]  /*149b0*/  LDL.LU.64 R178, [R1+0x3888] ;  /* 0x0038880001b27983 */ /* 0x002f280000300a00 */
[----:B------:R1:W-:Y:S04]  /*149c0*/  STL.64 [R1+0x23c0], R172 ;  /* 0x0023c0ac01007387 */ /* 0x0003e80000100a00 */
[----:B-1----:R-:W5:Y:S04]  /*149d0*/  LDL.LU.64 R172, [R1+0x3880] ;  /* 0x0038800001ac7983 */ /* 0x002f680000300a00 */
[----:B------:R1:W-:Y:S04]  /*149e0*/  STL.64 [R1+0x23c8], R170 ;  /* 0x0023c8aa01007387 */ /* 0x0003e80000100a00 */
[----:B-1----:R-:W3:Y:S04]  /*149f0*/  LDL.LU.64 R170, [R1+0x3878] ;  /* 0x0038780001aa7983 */ /* 0x002ee80000300a00 */
[----:B------:R1:W-:Y:S04]  /*14a00*/  STL.64 [R1+0x23d0], R156 ;  /* 0x0023d09c01007387 */ /* 0x0003e80000100a00 */
[----:B-1----:R-:W2:Y:S04]  /*14a10*/  LDL.LU.64 R156, [R1+0x3870] ;  /* 0x00387000019c7983 */ /* 0x002ea80000300a00 */
        /* <DEDUP_REMOVED lines=20> */
[----:B------:R1:W-:Y:S02]  /*14b60*/  STL.64 [R1+0x2428], R242 ;  /* 0x002428f201007387 */ /* 0x0003e40000100a00 */
[----:B-1----:R-:W-:-:S04]  /*14b70*/  IMAD.WIDE R242, R247, 0x4, R240 ;  /* 0x00000004f7f27825 */ /* 0x002fc800078e02f0 */
[C---:B------:R-:W-:Y:S02]  /*14b80*/  IMAD.WIDE R240, R247.reuse, 0x4, R74 ;  /* 0x00000004f7f07825 */ /* 0x040fe400078e024a */
[----:B------:R-:W3:Y:S04]  /*14b90*/  LDL.LU.64 R74, [R1+0x3818] ;  /* 0x00381800014a7983 */ /* 0x000ee80000300a00 */
[----:B------:R1:W-:Y:S02]  /*14ba0*/  STL.64 [R1+0x2430], R242 ;  /* 0x002430f201007387 */ /* 0x0003e40000100a00 */
[C---:B-1----:R-:W-:Y:S02]  /*14bb0*/  IMAD.WIDE R242, R247.reuse, 0x4, R60 ;  /* 0x00000004f7f27825 */ /* 0x042fe400078e023c */
[----:B------:R-:W2:Y:S04]  /*14bc0*/  LDL.LU.64 R60, [R1+0x3810] ;  /* 0x00381000013c7983 */ /* 0x000ea80000300a00 */
[----:B------:R1:W-:Y:S02]  /*14bd0*/  STL.64 [R1+0x2438], R240 ;  /* 0x002438f001007387 */ /* 0x0003e40000100a00 */
[----:B-1----:R-:W-:-:S02]  /*14be0*/  IMAD.WIDE R240, R247, 0x4, R58 ;  /* 0x00000004f7f07825 */ /* 0x002fc400078e023a */
[----:B------:R-:W4:Y:S04]  /*14bf0*/  LDL.LU.64 R58, [R1+0x3808] ;  /* 0x00380800013a7983 */ /* 0x000f280000300a00 */
[----:B------:R1:W-:Y:S02]  /*14c00*/  STL.64 [R1+0x2440], R242 ;  /* 0x002440f201007387 */ /* 0x0003e40000100a00 */
[C---:B-1----:R-:W-:Y:S02]  /*14c10*/  IMAD.WIDE R242, R247.reuse, 0x4, R44 ;  /* 0x00000004f7f27825 */ /* 0x042fe400078e022c */
[----:B------:R-:W5:Y:S04]  /*14c20*/  LDL.LU.64 R44, [R1+0x3800] ;  /* 0x00380000012c7983 */ /* 0x000f680000300a00 */
[----:B------:R1:W-:Y:S02]  /*14c30*/  STL.64 [R1+0x2448], R240 ;  /* 0x002448f001007387 */ /* 0x0003e40000100a00 */
[----:B-1----:R-:W-:-:S02]  /*14c40*/  IMAD.WIDE R240, R247, 0x4, R42 ;  /* 0x00000004f7f07825 */ /* 0x002fc400078e022a */
[----:B------:R-:W3:Y:S04]  /*14c50*/  LDL.LU.64 R42, [R1+0x37f8] ;  /* 0x0037f800012a7983 */ /* 0x000ee80000300a00 */
[----:B------:R1:W-:Y:S02]  /*14c60*/  STL.64 [R1+0x2450], R242 ;  /* 0x002450f201007387 */ /* 0x0003e40000100a00 */
[C---:B-1----:R-:W-:Y:S02]  /*14c70*/  IMAD.WIDE R242, R247.reuse, 0x4, R28 ;  /* 0x00000004f7f27825 */ /* 0x042fe400078e021c */
[----:B------:R-:W2:Y:S04]  /*14c80*/  LDL.LU.64 R28, [R1+0x37f0] ;  /* 0x0037f000011c7983 */ /* 0x000ea80000300a00 */
[----:B------:R1:W-:Y:S04]  /*14c90*/  STL.64 [R1+0x2458], R240 ;  /* 0x002458f001007387 */ /* 0x0003e80000100a00 */
[----:B------:R-:W-:Y:S01]  /*14ca0*/  STL.64 [R1+0x2460], R242 ;  /* 0x002460f201007387 */ /* 0x000fe20000100a00 */
[----:B-1----:R-:W-:-:S04]  /*14cb0*/  IMAD.WIDE R240, R247, 0x4, R238 ;  /* 0x00000004f7f07825 */ /* 0x002fc800078e02ee */
[C---:B------:R-:W-:Y:S01]  /*14cc0*/  IMAD.WIDE R238, R247.reuse, 0x4, R236 ;  /* 0x00000004f7ee7825 */ /* 0x040fe200078e02ec */
[----:B------:R-:W-:Y:S03]  /*14cd0*/  STL.64 [R1+0x2468], R240 ;  /* 0x002468f001007387 */ /* 0x000fe60000100a00 */
[C---:B------:R-:W-:Y:S02]  /*14ce0*/  IMAD.WIDE R236, R247.reuse, 0x4, R10 ;  /* 0x00000004f7ec7825 */ /* 0x040fe400078e020a */
[----:B------:R-:W4:Y:S04]  /*14cf0*/  LDL.LU.64 R10, [R1+0x37e8] ;  /* 0x0037e800010a7983 */ /* 0x000f280000300a00 */
[----:B------:R1:W-:Y:S02]  /*14d00*/  STL.64 [R1+0x2470], R238 ;  /* 0x002470ee01007387 */ /* 0x0003e40000100a00 */
[----:B-1----:R-:W-:-:S02]  /*14d10*/  IMAD.WIDE R238, R247, 0x4, R12 ;  /* 0x00000004f7ee7825 */ /* 0x002fc400078e020c */
[----:B------:R-:W5:Y:S04]  /*14d20*/  LDL.LU.64 R12, [R1+0x37e0] ;  /* 0x0037e000010c7983 */ /* 0x000f680000300a00 */
[----:B------:R1:W-:Y:S02]  /*14d30*/  STL.64 [R1+0x2478], R236 ;  /* 0x002478ec01007387 */ /* 0x0003e40000100a00 */
[C---:B-1----:R-:W-:Y:S02]  /*14d40*/  IMAD.WIDE R236, R247.reuse, 0x4, R26 ;  /* 0x00000004f7ec7825 */ /* 0x042fe400078e021a */
[----:B------:R-:W3:Y:S02]  /*14d50*/  LDL.LU.64 R26, [R1+0x37d8] ;  /* 0x0037d800011a7983 */ /* 0x000ee40000300a00 */
[----:B------:R-:W-:-:S02]  /*14d60*/  IMAD.WIDE R240, R247, 0x4, R250 ;  /* 0x00000004f7f07825 */ /* 0x000fc400078e02fa */
[----:B------:R1:W-:Y:S04]  /*14d70*/  STL.64 [R1+0x2480], R238 ;  /* 0x002480ee01007387 */ /* 0x0003e80000100a00 */
[----:B------:R1:W-:Y:S04]  /*14d80*/  STL.64 [R1+0x2488], R236 ;  /* 0x002488ec01007387 */ /* 0x0003e80000100a00 */
[----:B------:R-:W-:Y:S01]  /*14d90*/  STL.64 [R1+0x2490], R240 ;  /* 0x002490f001007387 */ /* 0x000fe20000100a00 */
[----:B-1----:R-:W-:-:S04]  /*14da0*/  IMAD.WIDE R238, R247, 0x4, R248 ;  /* 0x00000004f7ee7825 */ /* 0x002fc800078e02f8 */
[C---:B------:R-:W-:Y:S01]  /*14db0*/  IMAD.WIDE R236, R247.reuse, 0x4, R8 ;  /* 0x00000004f7ec7825 */ /* 0x040fe200078e0208 */
[----:B------:R-:W-:Y:S04]  /*14dc0*/  STL.64 [R1+0x2498], R238 ;  /* 0x002498ee01007387 */ /* 0x000fe80000100a00 */
[----:B------:R-:W-:Y:S01]  /*14dd0*/  STL.64 [R1+0x24a0], R236 ;  /* 0x0024a0ec01007387 */ /* 0x000fe20000100a00 */
[----:B----4-:R-:W-:-:S04]  /*14de0*/  IMAD.WIDE R8, R247, 0x4, R10 ;  /* 0x00000004f7087825 */ /* 0x010fc800078e020a */
[C---:B------:R-:W-:Y:S01]  /*14df0*/  IMAD.WIDE R10, R247.reuse, 0x4, R14 ;  /* 0x00000004f70a7825 */ /* 0x040fe200078e020e */
[----:B------:R1:W-:Y:S03]  /*14e00*/  STL.64 [R1+0x24a8], R8 ;  /* 0x0024a80801007387 */ /* 0x0003e60000100a00 */
[----:B-----5:R-:W-:-:S04]  /*14e10*/  IMAD.WIDE R12, R247, 0x4, R12 ;  /* 0x00000004f70c7825 */ /* 0x020fc800078e020c */
[C---:B-1----:R-:W-:Y:S01]  /*14e20*/  IMAD.WIDE R8, R247.reuse, 0x4, R16 ;  /* 0x00000004f7087825 */ /* 0x042fe200078e0210 */
[----:B------:R1:W-:Y:S04]  /*14e30*/  STL.64 [R1+0x24b0], R12 ;  /* 0x0024b00c01007387 */ /* 0x0003e80000100a00 */
[----:B------:R4:W-:Y:S04]  /*14e40*/  STL.64 [R1+0x24b8], R10 ;  /* 0x0024b80a01007387 */ /* 0x0009e80000100a00 */
[----:B------:R5:W-:Y:S01]  /*14e50*/  STL.64 [R1+0x24c0], R8 ;  /* 0x0024c00801007387 */ /* 0x000be20000100a00 */
[----:B-1----:R-:W-:-:S04]  /*14e60*/  IMAD.WIDE R12, R247, 0x4, R18 ;  /* 0x00000004f70c7825 */ /* 0x002fc800078e0212 */
[C---:B----4-:R-:W-:Y:S01]  /*14e70*/  IMAD.WIDE R10, R247.reuse, 0x4, R20 ;  /* 0x00000004f70a7825 */ /* 0x050fe200078e0214 */
[----:B------:R1:W-:Y:S03]  /*14e80*/  STL.64 [R1+0x24c8], R12 ;  /* 0x0024c80c01007387 */ /* 0x0003e60000100a00 */
[C---:B-----5:R-:W-:Y:S01]  /*14e90*/  IMAD.WIDE R8, R247.reuse, 0x4, R22 ;  /* 0x00000004f7087825 */ /* 0x060fe200078e0216 */
[----:B------:R3:W-:Y:S04]  /*14ea0*/  STL.64 [R1+0x24d0], R10 ;  /* 0x0024d00a01007387 */ /* 0x0007e80000100a00 */
[----:B------:R2:W-:Y:S01]  /*14eb0*/  STL.64 [R1+0x24d8], R8 ;  /* 0x0024d80801007387 */ /* 0x0005e20000100a00 */
[----:B-1----:R-:W-:-:S04]  /*14ec0*/  IMAD.WIDE R12, R247, 0x4, R24 ;  /* 0x00000004f70c7825 */ /* 0x002fc800078e0218 */
[C---:B---3--:R-:W-:Y:S01]  /*14ed0*/  IMAD.WIDE R10, R247.reuse, 0x4, R26 ;  /* 0x00000004f70a7825 */ /* 0x048fe200078e021a */
[----:B------:R1:W-:Y:S03]  /*14ee0*/  STL.64 [R1+0x24e0], R12 ;  /* 0x0024e00c01007387 */ /* 0x0003e60000100a00 */
[C---:B--2---:R-:W-:Y:S01]  /*14ef0*/  IMAD.WIDE R8, R247.reuse, 0x4, R28 ;  /* 0x00000004f7087825 */ /* 0x044fe200078e021c */
[----:B------:R2:W-:Y:S04]  /*14f00*/  STL.64 [R1+0x24e8], R10 ;  /* 0x0024e80a01007387 */ /* 0x0005e80000100a00 */
[----:B------:R3:W-:Y:S01]  /*14f10*/  STL.64 [R1+0x24f0], R8 ;  /* 0x0024f00801007387 */ /* 0x0007e20000100a00 */
[----:B-1----:R-:W-:-:S04]  /*14f20*/  IMAD.WIDE R12, R247, 0x4, R30 ;  /* 0x00000004f70c7825 */ /* 0x002fc800078e021e */
[C---:B--2---:R-:W-:Y:S01]  /*14f30*/  IMAD.WIDE R10, R247.reuse, 0x4, R32 ;  /* 0x00000004f70a7825 */ /* 0x044fe200078e0220 */
[----:B------:R1:W-:Y:S03]  /*14f40*/  STL.64 [R1+0x24f8], R12 ;  /* 0x0024f80c01007387 */ /* 0x0003e60000100a00 */
[C---:B---3--:R-:W-:Y:S01]  /*14f50*/  IMAD.WIDE R8, R247.reuse, 0x4, R34 ;  /* 0x00000004f7087825 */ /* 0x048fe200078e0222 */
        /* <DEDUP_REMOVED lines=150> */
[----:B------:R-:W2:Y:S04]  /*158c0*/  LDL.LU.64 R62, [R1+0x9f8] ;  /* 0x0009f800013e7983 */ /* 0x000ea80000300a00 */
[----:B------:R3:W-:Y:S04]  /*158d0*/  STL.64 [R1+0x3480], R10 ;  /* 0x0034800a01007387 */ /* 0x0007e80000100a00 */
[----:B------:R-:W4:Y:S01]  /*158e0*/  LDL.LU.64 R60, [R1+0x9e0] ;  /* 0x0009e000013c7983 */ /* 0x000f220000300a00 */
[----:B-1----:R-:W-:-:S03]  /*158f0*/  IMAD.WIDE R12, R247, 0x4, R188 ;  /* 0x00000004f70c7825 */ /* 0x002fc600078e02bc */
[----:B------:R1:W-:Y:S04]  /*15900*/  STL.64 [R1+0x3478], R8 ;  /* 0x0034780801007387 */ /* 0x0003e80000100a00 */
[----:B------:R-:W5:Y:S01]  /*15910*/  LDL.LU.64 R58, [R1+0x9c0] ;  /* 0x0009c000013a7983 */ /* 0x000f620000300a00 */
[----:B---3--:R-:W-:-:S03]  /*15920*/  IMAD.WIDE R10, R247, 0x4, R190 ;  /* 0x00000004f70a7825 */ /* 0x008fc600078e02be */
[----:B------:R-:W3:Y:S01]  /*15930*/  LDL.LU.64 R56, [R1+0x9a8] ;  /* 0x0009a80001387983 */ /* 0x000ee20000300a00 */
[----:B-1----:R-:W-:-:S03]  /*15940*/  IMAD.WIDE R8, R247, 0x4, R186 ;  /* 0x00000004f7087825 */ /* 0x002fc600078e02ba */
[----:B------:R-:W3:Y:S04]  /*15950*/  LDL.LU.64 R54, [R1+0x980] ;  /* 0x0009800001367983 */ /* 0x000ee80000300a00 */
[----:B------:R-:W3:Y:S04]  /*15960*/  LDL.LU.64 R52, [R1+0x960] ;  /* 0x0009600001347983 */ /* 0x000ee80000300a00 */
[----:B------:R1:W-:Y:S04]  /*15970*/  STL.64 [R1+0x3490], R8 ;  /* 0x0034900801007387 */ /* 0x0003e80000100a00 */
[----:B------:R1:W-:Y:S04]  /*15980*/  STL.64 [R1+0x3488], R12 ;  /* 0x0034880c01007387 */ /* 0x0003e80000100a00 */
[----:B------:R-:W3:Y:S01]  /*15990*/  LDL.LU.64 R50, [R1+0x9f0] ;  /* 0x0009f00001327983 */ /* 0x000ee20000300a00 */
[----:B-1----:R-:W-:-:S03]  /*159a0*/  IMAD.WIDE R8, R247, 0x4, R192 ;  /* 0x00000004f7087825 */ /* 0x002fc600078e02c0 */
[----:B------:R1:W-:Y:S04]  /*159b0*/  STL.64 [R1+0x34a0], R10 ;  /* 0x0034a00a01007387 */ /* 0x0003e80000100a00 */
[----:B------:R-:W3:Y:S01]  /*159c0*/  LDL.LU.64 R48, [R1+0x9d8] ;  /* 0x0009d80001307983 */ /* 0x000ee20000300a00 */
[----:B------:R-:W-:-:S03]  /*159d0*/  IMAD.WIDE R12, R247, 0x4, R198 ;  /* 0x00000004f70c7825 */ /* 0x000fc600078e02c6 */
[----:B------:R1:W-:Y:S02]  /*159e0*/  STL.64 [R1+0x3498], R8 ;  /* 0x0034980801007387 */ /* 0x0003e40000100a00 */
[C---:B-1----:R-:W-:Y:S02]  /*159f0*/  IMAD.WIDE R10, R247.reuse, 0x4, R194 ;  /* 0x00000004f70a7825 */ /* 0x042fe400078e02c2 */
[----:B------:R-:W3:Y:S04]  /*15a00*/  LDL.LU.64 R30, [R1+0x998] ;  /* 0x00099800011e7983 */ /* 0x000ee80000300a00 */
[----:B------:R1:W-:Y:S01]  /*15a10*/  STL.64 [R1+0x34b0], R10 ;  /* 0x0034b00a01007387 */ /* 0x0003e20000100a00 */
[----:B------:R-:W-:-:S05]  /*15a20*/  IMAD.WIDE R8, R247, 0x4, R196 ;  /* 0x00000004f7087825 */ /* 0x000fca00078e02c4 */
[----:B------:R1:W-:Y:S02]  /*15a30*/  STL.64 [R1+0x34a8], R8 ;  /* 0x0034a80801007387 */ /* 0x0003e40000100a00 */
[C---:B-1----:R-:W-:Y:S02]  /*15a40*/  IMAD.WIDE R10, R247.reuse, 0x4, R200 ;  /* 0x00000004f70a7825 */ /* 0x042fe400078e02c8 */
[----:B------:R1:W-:Y:S04]  /*15a50*/  STL.64 [R1+0x34c0], R12 ;  /* 0x0034c00c01007387 */ /* 0x0003e80000100a00 */
[----:B------:R1:W-:Y:S01]  /*15a60*/  STL.64 [R1+0x34b8], R10 ;  /* 0x0034b80a01007387 */ /* 0x0003e20000100a00 */
[----:B------:R-:W-:-:S04]  /*15a70*/  IMAD.WIDE R8, R247, 0x4, R202 ;  /* 0x00000004f7087825 */ /* 0x000fc800078e02ca */
[C---:B-1----:R-:W-:Y:S01]  /*15a80*/  IMAD.WIDE R12, R247.reuse, 0x4, R204 ;  /* 0x00000004f70c7825 */ /* 0x042fe200078e02cc */
[----:B------:R1:W-:Y:S03]  /*15a90*/  STL.64 [R1+0x34d0], R8 ;  /* 0x0034d00801007387 */ /* 0x0003e60000100a00 */
[C---:B------:R-:W-:Y:S01]  /*15aa0*/  IMAD.WIDE R10, R247.reuse, 0x4, R206 ;  /* 0x00000004f70a7825 */ /* 0x040fe200078e02ce */
[----:B------:R1:W-:Y:S04]  /*15ab0*/  STL.64 [R1+0x34c8], R12 ;  /* 0x0034c80c01007387 */ /* 0x0003e80000100a00 */
[----:B------:R1:W-:Y:S02]  /*15ac0*/  STL.64 [R1+0x34e0], R10 ;  /* 0x0034e00a01007387 */ /* 0x0003e40000100a00 */
[----:B-1----:R-:W-:-:S04]  /*15ad0*/  IMAD.WIDE R8, R247, 0x4, R208 ;  /* 0x00000004f7087825 */ /* 0x002fc800078e02d0 */
[C---:B------:R-:W-:Y:S01]  /*15ae0*/  IMAD.WIDE R12, R247.reuse, 0x4, R210 ;  /* 0x00000004f70c7825 */ /* 0x040fe200078e02d2 */
        /* <DEDUP_REMOVED lines=8> */
[----:B------:R-:W-:Y:S04]  /*15b70*/  STL.64 [R1+0x34f8], R12 ;  /* 0x0034f80c01007387 */ /* 0x000fe80000100a00 */
[----:B------:R1:W-:Y:S02]  /*15b80*/  STL.64 [R1+0x3510], R10 ;  /* 0x0035100a01007387 */ /* 0x0003e40000100a00 */
[----:B-1----:R-:W-:-:S04]  /*15b90*/  IMAD.WIDE R8, R247, 0x4, R220 ;  /* 0x00000004f7087825 */ /* 0x002fc800078e02dc */
[C---:B------:R-:W-:Y:S01]  /*15ba0*/  IMAD.WIDE R10, R247.reuse, 0x4, R222 ;  /* 0x00000004f70a7825 */ /* 0x040fe200078e02de */
[----:B------:R1:W-:Y:S04]  /*15bb0*/  STL.64 [R1+0x3508], R8 ;  /* 0x0035080801007387 */ /* 0x0003e80000100a00 */
[----:B------:R-:W-:Y:S04]  /*15bc0*/  STL.64 [R1+0x3520], R10 ;  /* 0x0035200a01007387 */ /* 0x000fe80000100a00 */
[----:B------:R-:W3:Y:S01]  /*15bd0*/  LDL.LU.64 R236, [R1+0x530] ;  /* 0x0005300001ec7983 */ /* 0x000ee20000300a00 */
[----:B-1----:R-:W-:-:S03]  /*15be0*/  IMAD.WIDE R8, R247, 0x4, R224 ;  /* 0x00000004f7087825 */ /* 0x002fc600078e02e0 */
[----:B------:R-:W3:Y:S04]  /*15bf0*/  LDL.LU.64 R16, [R1+0x528] ;  /* 0x0005280001107983 */ /* 0x000ee80000300a00 */
[----:B------:R1:W-:Y:S04]  /*15c00*/  STL.64 [R1+0x3518], R8 ;  /* 0x0035180801007387 */ /* 0x0003e80000100a00 */
[----:B------:R-:W3:Y:S04]  /*15c10*/  LDL.LU.64 R14, [R1+0x520] ;  /* 0x00052000010e7983 */ /* 0x000ee80000300a00 */
[----:B------:R-:W3:Y:S01]  /*15c20*/  LDL.LU.64 R12, [R1+0x518] ;  /* 0x00051800010c7983 */ /* 0x000ee20000300a00 */
[----:B-1----:R-:W-:-:S05]  /*15c30*/  IMAD.WIDE R8, R247, 0x4, R226 ;  /* 0x00000004f7087825 */ /* 0x002fca00078e02e2 */
[----:B------:R1:W-:Y:S04]  /*15c40*/  STL.64 [R1+0x3530], R8 ;  /* 0x0035300801007387 */ /* 0x0003e80000100a00 */
[----:B------:R-:W3:Y:S04]  /*15c50*/  LDL.LU.64 R10, [R1+0x510] ;  /* 0x00051000010a7983 */ /* 0x000ee80000300a00 */
[----:B------:R-:W3:Y:S01]  /*15c60*/  LDL.LU.64 R250, [R1+0x508] ;  /* 0x0005080001fa7983 */ /* 0x000ee20000300a00 */
[----:B-1----:R-:W-:-:S05]  /*15c70*/  IMAD.WIDE R8, R247, 0x4, R228 ;  /* 0x00000004f7087825 */ /* 0x002fca00078e02e4 */
[----:B------:R1:W-:Y:S04]  /*15c80*/  STL.64 [R1+0x3528], R8 ;  /* 0x0035280801007387 */ /* 0x0003e80000100a00 */
[----:B------:R-:W3:Y:S04]  /*15c90*/  LDL.LU.64 R248, [R1+0x4f0] ;  /* 0x0004f00001f87983 */ /* 0x000ee80000300a00 */
[----:B-1----:R-:W3:Y:S01]  /*15ca0*/  LDL.LU.64 R8, [R1+0x4e8] ;  /* 0x0004e80001087983 */ /* 0x002ee20000300a00 */
[----:B------:R-:W-:-:S03]  /*15cb0*/  IMAD.WIDE R18, R247, 0x4, R230 ;  /* 0x00000004f7127825 */ /* 0x000fc600078e02e6 */
[----:B------:R-:W3:Y:S04]  /*15cc0*/  LDL.LU.64 R38, [R1+0x4e0] ;  /* 0x0004e00001267983 */ /* 0x000ee80000300a00 */
[----:B------:R-:W3:Y:S04]  /*15cd0*/  LDL.LU.64 R242, [R1+0x4d8] ;  /* 0x0004d80001f27983 */ /* 0x000ee80000300a00 */
[----:B------:R1:W-:Y:S04]  /*15ce0*/  STL.64 [R1+0x3540], R18 ;  /* 0x0035401201007387 */ /* 0x0003e80000100a00 */
[----:B------:R-:W3:Y:S04]  /*15cf0*/  LDL.LU.64 R36, [R1+0x4d0] ;  /* 0x0004d00001247983 */ /* 0x000ee80000300a00 */
[----:B------:R-:W3:Y:S01]  /*15d00*/  LDL.LU.64 R240, [R1+0x4c8] ;  /* 0x0004c80001f07983 */ /* 0x000ee20000300a00 */
[----:B-1----:R-:W-:-:S03]  /*15d10*/  IMAD.WIDE R18, R247, 0x4, R244 ;  /* 0x00000004f7127825 */ /* 0x002fc600078e02f4 */
[----:B------:R-:W3:Y:S04]  /*15d20*/  LDL.LU.64 R34, [R1+0x210] ;  /* 0x0002100001227983 */ /* 0x000ee80000300a00 */
[----:B------:R-:W3:Y:S04]  /*15d30*/  LDL.LU.64 R238, [R1+0x208] ;  /* 0x0002080001ee7983 */ /* 0x000ee80000300a00 */
[----:B------:R1:W-:Y:S04]  /*15d40*/  STL.64 [R1+0x3538], R18 ;  /* 0x0035381201007387 */ /* 0x0003e80000100a00 */
[----:B------:R-:W3:Y:S04]  /*15d50*/  LDL.LU.64 R32, [R1+0x200] ;  /* 0x0002000001207983 */ /* 0x000ee80000300a00 */
[----:B--2---:R-:W-:Y:S04]  /*15d60*/  LDGSTS.E [R246+0x3ba00], desc[UR14][R62.64], !P6 ;  /* 0x3ba000003ef67fae */ /* 0x004fe8000f12184e */
[----:B----4-:R-:W-:Y:S04]  /*15d70*/  LDGSTS.E [R246+0x3bb00], desc[UR14][R60.64], !P6 ;  /* 0x3bb000003cf67fae */ /* 0x010fe8000f12184e */
[----:B-----5:R-:W-:Y:S04]  /*15d80*/  LDGSTS.E [R246+0x3bc00], desc[UR14][R58.64], !P6 ;  /* 0x3bc000003af67fae */ /* 0x020fe8000f12184e */
[----:B---3--:R-:W-:Y:S04]  /*15d90*/  LDGSTS.E [R246+0x3bd00], desc[UR14][R56.64], !P6 ;  /* 0x3bd0000038f67fae */ /* 0x008fe8000f12184e */
[----:B------:R-:W-:Y:S04]  /*15da0*/  LDGSTS.E [R246+0x3be00], desc[UR14][R54.64], !P6 ;  /* 0x3be0000036f67fae */ /* 0x000fe8000f12184e */
        /* <DEDUP_REMOVED lines=10> */
[----:B------:R2:W-:Y:S01]  /*15e50*/  LDGSTS.E [R246+0x3f900], desc[UR14][R244.64], !P3 ;  /* 0x3f900000f4f67fae */ /* 0x0005e2000d92184e */
[----:B-1----:R-:W-:-:S03]  /*15e60*/  IMAD.WIDE R18, R247, 0x4, R236 ;  /* 0x00000004f7127825 */ /* 0x002fc600078e02ec */
[----:B------:R-:W3:Y:S04]  /*15e70*/  LDL.LU.64 R236, [R1+0x1f8] ;  /* 0x0001f80001ec7983 */ /* 0x000ee80000300a00 */
[----:B------:R1:W-:Y:S04]  /*15e80*/  STL.64 [R1+0x438], R18 ;  /* 0x0004381201007387 */ /* 0x0003e80000100a00 */
[----:B------:R-:W4:Y:S01]  /*15e90*/  LDL.LU.64 R28, [R1+0x1f0] ;  /* 0x0001f000011c7983 */ /* 0x000f220000300a00 */
[----:B-1----:R-:W-:-:S03]  /*15ea0*/  IMAD.WIDE R18, R247, 0x4, R16 ;  /* 0x00000004f7127825 */ /* 0x002fc600078e0210 */
[----:B------:R-:W5:Y:S04]  /*15eb0*/  LDL.LU.64 R16, [R1+0x1e8] ;  /* 0x0001e80001107983 */ /* 0x000f680000300a00 */
[----:B------:R1:W-:Y:S04]  /*15ec0*/  STL.64 [R1+0x430], R18 ;  /* 0x0004301201007387 */ /* 0x0003e80000100a00 */
[----:B------:R-:W2:Y:S01]  /*15ed0*/  LDL.LU.64 R26, [R1+0x4b0] ;  /* 0x0004b000011a7983 */ /* 0x000ea20000300a00 */
[----:B-1----:R-:W-:-:S03]  /*15ee0*/  IMAD.WIDE R18, R247, 0x4, R14 ;  /* 0x00000004f7127825 */ /* 0x002fc600078e020e */
[----:B------:R-:W2:Y:S04]  /*15ef0*/  LDL.LU.64 R14, [R1+0x4a8] ;  /* 0x0004a800010e7983 */ /* 0x000ea80000300a00 */
        /* <DEDUP_REMOVED lines=10> */
[----:B------:R-:W-:-:S04]  /*15fa0*/  IMAD.WIDE R40, R247, 0x4, R248 ;  /* 0x00000004f7287825 */ /* 0x000fc800078e02f8 */
[C---:B-1----:R-:W-:Y:S02]  /*15fb0*/  IMAD.WIDE R18, R247.reuse, 0x4, R250 ;  /* 0x00000004f7127825 */ /* 0x042fe400078e02fa */
[----:B------:R-:W2:Y:S04]  /*15fc0*/  LDL.LU.64 R250, [R1+0x468] ;  /* 0x0004680001fa7983 */ /* 0x000ea80000300a00 */
[----:B------:R1:W-:Y:S01]  /*15fd0*/  STL.64 [R1+0x410], R18 ;  /* 0x0004101201007387 */ /* 0x0003e20000100a00 */
[----:B------:R-:W-:-:S03]  /*15fe0*/  IMAD.WIDE R42, R247, 0x4, R8 ;  /* 0x00000004f72a7825 */ /* 0x000fc600078e0208 */
[----:B-1----:R-:W2:Y:S04]  /*15ff0*/  LDL.LU.64 R18, [R1+0x460] ;  /* 0x0004600001127983 */ /* 0x002ea80000300a00 */
[----:B------:R-:W2:Y:S04]  /*16000*/  LDL.LU.64 R248, [R1+0x458] ;  /* 0x0004580001f87983 */ /* 0x000ea80000300a00 */
[----:B------:R1:W-:Y:S04]  /*16010*/  STL.64 [R1+0x408], R40 ;  /* 0x0004082801007387 */ /* 0x0003e80000100a00 */
[----:B------:R-:W2:Y:S04]  /*16020*/  LDL.LU.64 R8, [R1+0x450] ;  /* 0x0004500001087983 */ /* 0x000ea80000300a00 */
[----:B------:R-:W-:Y:S01]  /*16030*/  STL.64 [R1+0x400], R42 ;  /* 0x0004002a01007387 */ /* 0x000fe20000100a00 */
[----:B-1----:R-:W-:-:S04]  /*16040*/  IMAD.WIDE R40, R247, 0x4, R38 ;  /* 0x00000004f7287825 */ /* 0x002fc800078e0226 */
[C---:B------:R-:W-:Y:S02]  /*16050*/  IMAD.WIDE R38, R247.reuse, 0x4, R242 ;  /* 0x00000004f7267825 */ /* 0x040fe400078e02f2 */
[----:B------:R-:W2:Y:S02]  /*16060*/  LDL.LU.64 R242, [R1+0x448] ;  /* 0x0004480001f27983 */ /* 0x000ea40000300a00 */
[C---:B------:R-:W-:Y:S02]  /*16070*/  IMAD.WIDE R36, R247.reuse, 0x4, R36 ;  /* 0x00000004f7247825 */ /* 0x040fe400078e0224 */
[----:B------:R-:W-:Y:S04]  /*16080*/  STL.64 [R1+0x378], R40 ;  /* 0x0003782801007387 */ /* 0x000fe80000100a00 */
[----:B------:R1:W-:Y:S01]  /*16090*/  STL.64 [R1+0x370], R38 ;  /* 0x0003702601007387 */ /* 0x0003e20000100a00 */
[----:B------:R-:W-:-:S04]  /*160a0*/  IMAD.WIDE R32, R247, 0x4, R32 ;  /* 0x00000004f7207825 */ /* 0x000fc800078e0220 */
[C---:B-1----:R-:W-:Y:S02]  /*160b0*/  IMAD.WIDE R38, R247.reuse, 0x4, R240 ;  /* 0x00000004f7267825 */ /* 0x042fe400078e02f0 */
[----:B------:R-:W2:Y:S04]  /*160c0*/  LDL.LU.64 R240, [R1+0x548] ;  /* 0x0005480001f07983 */ /* 0x000ea80000300a00 */
[----:B------:R1:W-:Y:S04]  /*160d0*/  STL.64 [R1+0x368], R36 ;  /* 0x0003682401007387 */ /* 0x0003e80000100a00 */
[----:B------:R-:W-:Y:S01]  /*160e0*/  STL.64 [R1+0x360], R38 ;  /* 0x0003602601007387 */ /* 0x000fe20000100a00 */
[----:B-1----:R-:W-:-:S04]  /*160f0*/  IMAD.WIDE R36, R247, 0x4, R34 ;  /* 0x00000004f7247825 */ /* 0x002fc800078e0222 */
[C---:B------:R-:W-:Y:S02]  /*16100*/  IMAD.WIDE R34, R247.reuse, 0x4, R238 ;  /* 0x00000004f7227825 */ /* 0x040fe400078e02ee */
[----:B------:R-:W2:Y:S04]  /*16110*/  LDL.LU.64 R238, [R1+0x550] ;  /* 0x0005500001ee7983 */ /* 0x000ea80000300a00 */
[----:B------:R-:W-:Y:S04]  /*16120*/  STL.64 [R1+0x358], R36 ;  /* 0x0003582401007387 */ /* 0x000fe80000100a00 */
[----:B------:R3:W-:Y:S02]  /*16130*/  STL.64 [R1+0x350], R34 ;  /* 0x0003502201007387 */ /* 0x0007e40000100a00 */
[----:B---3--:R-:W-:-:S02]  /*16140*/  IMAD.WIDE R34, R247, 0x4, R236 ;  /* 0x00000004f7227825 */ /* 0x008fc400078e02ec */
[----:B------:R-:W3:Y:S04]  /*16150*/  LDL.LU.64 R236, [R1+0x558] ;  /* 0x0005580001ec7983 */ /* 0x000ee80000300a00 */
[----:B------:R4:W-:Y:S04]  /*16160*/  STL.64 [R1+0x348], R32 ;  /* 0x0003482001007387 */ /* 0x0009e80000100a00 */
[----:B------:R-:W-:Y:S01]  /*16170*/  STL.64 [R1+0x340], R34 ;  /* 0x0003402201007387 */ /* 0x000fe20000100a00 */
[----:B----4-:R-:W-:-:S04]  /*16180*/  IMAD.WIDE R32, R247, 0x4, R28 ;  /* 0x00000004f7207825 */ /* 0x010fc800078e021c */
[C---:B-----5:R-:W-:Y:S02]  /*16190*/  IMAD.WIDE R28, R247.reuse, 0x4, R16 ;  /* 0x00000004f71c7825 */ /* 0x060fe400078e0210 */
[----:B------:R-:W4:Y:S02]  /*161a0*/  LDL.LU.64 R16, [R1+0x560] ;  /* 0x0005600001107983 */ /* 0x000f240000300a00 */
[C---:B--2---:R-:W-:Y:S02]  /*161b0*/  IMAD.WIDE R26, R247.reuse, 0x4, R26 ;  /* 0x00000004f71a7825 */ /* 0x044fe400078e021a */
[----:B------:R-:W-:Y:S04]  /*161c0*/  STL.64 [R1+0x338], R32 ;  /* 0x0003382001007387 */ /* 0x000fe80000100a00 */
[----:B------:R1:W-:Y:S02]  /*161d0*/  STL.64 [R1+0x330], R28 ;  /* 0x0003301c01007387 */ /* 0x0003e40000100a00 */
[----:B-1----:R-:W-:-:S02]  /*161e0*/  IMAD.WIDE R28, R247, 0x4, R14 ;  /* 0x00000004f71c7825 */ /* 0x002fc400078e020e */
[----:B------:R-:W2:Y:S04]  /*161f0*/  LDL.LU.64 R14, [R1+0x568] ;  /* 0x00056800010e7983 */ /* 0x000ea80000300a00 */
[----:B------:R1:W-:Y:S04]  /*16200*/  STL.64 [R1+0x328], R26 ;  /* 0x0003281a01007387 */ /* 0x0003e80000100a00 */
[----:B------:R-:W-:Y:S01]  /*16210*/  STL.64 [R1+0x320], R28 ;  /* 0x0003201c01007387 */ /* 0x000fe20000100a00 */
[----:B-1----:R-:W-:-:S04]  /*16220*/  IMAD.WIDE R26, R247, 0x4, R24 ;  /* 0x00000004f71a7825 */ /* 0x002fc800078e0218 */
[C---:B------:R-:W-:Y:S02]  /*16230*/  IMAD.WIDE R24, R247.reuse, 0x4, R12 ;  /* 0x00000004f7187825 */ /* 0x040fe400078e020c */
[----:B------:R-:W5:Y:S02]  /*16240*/  LDL.LU.64 R12, [R1+0x578] ;  /* 0x00057800010c7983 */ /* 0x000f640000300a00 */
[C---:B------:R-:W-:Y:S02]  /*16250*/  IMAD.WIDE R22, R247.reuse, 0x4, R22 ;  /* 0x00000004f7167825 */ /* 0x040fe400078e0216 */
[----:B------:R-:W-:Y:S04]  /*16260*/  STL.64 [R1+0x318], R26 ;  /* 0x0003181a01007387 */ /* 0x000fe80000100a00 */
[----:B------:R1:W-:Y:S02]  /*16270*/  STL.64 [R1+0x310], R24 ;  /* 0x0003101801007387 */ /* 0x0003e40000100a00 */
[----:B-1----:R-:W-:-:S02]  /*16280*/  IMAD.WIDE R24, R247, 0x4, R10 ;  /* 0x00000004f7187825 */ /* 0x002fc400078e020a */
[----:B------:R-:W5:Y:S04]  /*16290*/  LDL.LU.64 R10, [R1+0x570] ;  /* 0x00057000010a7983 */ /* 0x000f680000300a00 */
[----:B------:R1:W-:Y:S04]  /*162a0*/  STL.64 [R1+0x308], R22 ;  /* 0x0003081601007387 */ /* 0x0003e80000100a00 */
[----:B------:R-:W-:Y:S01]  /*162b0*/  STL.64 [R1+0x300], R24 ;  /* 0x0003001801007387 */ /* 0x000fe20000100a00 */
[----:B-1----:R-:W-:-:S04]  /*162c0*/  IMAD.WIDE R22, R247, 0x4, R20 ;  /* 0x00000004f7167825 */ /* 0x002fc800078e0214 */
[C---:B------:R-:W-:Y:S02]  /*162d0*/  IMAD.WIDE R20, R247.reuse, 0x4, R250 ;  /* 0x00000004f7147825 */ /* 0x040fe400078e02fa */
[----:B------:R-:W5:Y:S04]  /*162e0*/  LDL.LU.64 R250, [R1+0x580] ;  /* 0x0005800001fa7983 */ /* 0x000f680000300a00 */
[----:B------:R-:W-:Y:S04]  /*162f0*/  STL.64 [R1+0x278], R22 ;  /* 0x0002781601007387 */ /* 0x000fe80000100a00 */
[----:B------:R1:W-:Y:S01]  /*16300*/  STL.64 [R1+0x270], R20 ;  /* 0x0002701401007387 */ /* 0x0003e20000100a00 */
[----:B------:R-:W-:-:S04]  /*16310*/  IMAD.WIDE R18, R247, 0x4, R18 ;  /* 0x00000004f7127825 */ /* 0x000fc800078e0212 */
[C---:B-1----:R-:W-:Y:S02]  /*16320*/  IMAD.WIDE R20, R247.reuse, 0x4, R248 ;  /* 0x00000004f7147825 */ /* 0x042fe400078e02f8 */
[----:B------:R-:W5:Y:S04]  /*16330*/  LDL.LU.64 R248, [R1+0x588] ;  /* 0x0005880001f87983 */ /* 0x000f680000300a00 */
[----:B------:R1:W-:Y:S04]  /*16340*/  STL.64 [R1+0x268], R18 ;  /* 0x0002681201007387 */ /* 0x0003e80000100a00 */
[----:B------:R-:W-:Y:S04]  /*16350*/  STL.64 [R1+0x260], R20 ;  /* 0x0002601401007387 */ /* 0x000fe80000100a00 */
[----:B------:R-:W5:Y:S01]  /*16360*/  LDL.LU.64 R38, [R1+0x590] ;  /* 0x0005900001267983 */ /* 0x000f620000300a00 */
[----:B-1----:R-:W-:-:S03]  /*16370*/  IMAD.WIDE R18, R247, 0x4, R8 ;  /* 0x00000004f7127825 */ /* 0x002fc600078e0208 */
[----:B------:R-:W5:Y:S04]  /*16380*/  LDL.LU.64 R8, [R1+0x598] ;  /* 0x0005980001087983 */ /* 0x000f680000300a00 */
[----:B------:R1:W-:Y:S04]  /*16390*/  STL.64 [R1+0x258], R18 ;  /* 0x0002581201007387 */ /* 0x0003e80000100a00 */
        /* <DEDUP_REMOVED lines=13> */
[----:B---3--:R-:W-:-:S03]  /*16470*/  IMAD.WIDE R18, R247, 0x4, R236 ;  /* 0x00000004f7127825 */ /* 0x008fc600078e02ec */
[----:B------:R-:W3:Y:S04]  /*16480*/  LDL.LU.64 R236, [R1+0x5d8] ;  /* 0x0005d80001ec7983 */ /* 0x000ee80000300a00 */
[----:B------:R4:W-:Y:S04]  /*16490*/  STL.64 [R1+0x238], R18 ;  /* 0x0002381201007387 */ /* 0x0009e80000100a00 */
[----:B------:R-:W3:Y:S01]  /*164a0*/  LDL.LU.64 R26, [R1+0x5e0] ;  /* 0x0005e000011a7983 */ /* 0x000ee20000300a00 */
[----:B----4-:R-:W-:-:S03]  /*164b0*/  IMAD.WIDE R18, R247, 0x4, R16 ;  /* 0x00000004f7127825 */ /* 0x010fc600078e0210 */
[----:B------:R-:W4:Y:S04]  /*164c0*/  LDL.LU.64 R16, [R1+0x5e8] ;  /* 0x0005e80001107983 */ /* 0x000f280000300a00 */
[----:B------:R2:W-:Y:S04]  /*164d0*/  STL.64 [R1+0x230], R18 ;  /* 0x0002301201007387 */ /* 0x0005e80000100a00 */
[----:B------:R-:W4:Y:S01]  /*164e0*/  LDL.LU.64 R24, [R1+0x5f0] ;  /* 0x0005f00001187983 */ /* 0x000f220000300a00 */
[----:B--2---:R-:W-:-:S03]  /*164f0*/  IMAD.WIDE R18, R247, 0x4, R14 ;  /* 0x00000004f7127825 */ /* 0x004fc600078e020e */
[----:B------:R-:W2:Y:S04]  /*16500*/  LDL.LU.64 R14, [R1+0x5f8] ;  /* 0x0005f800010e7983 */ /* 0x000ea80000300a00 */
[----:B------:R5:W-:Y:S04]  /*16510*/  STL.64 [R1+0x228], R18 ;  /* 0x0002281201007387 */ /* 0x000be80000100a00 */
[----:B------:R-:W2:Y:S01]  /*16520*/  LDL.LU.64 R22, [R1+0x600] ;  /* 0x0006000001167983 */ /* 0x000ea20000300a00 */
[----:B-----5:R-:W-:-:S03]  /*16530*/  IMAD.WIDE R18, R247, 0x4, R12 ;  /* 0x00000004f7127825 */ /* 0x020fc600078e020c */
[----:B------:R-:W5:Y:S04]  /*16540*/  LDL.LU.64 R12, [R1+0x608] ;  /* 0x00060800010c7983 */ /* 0x000f680000300a00 */
[----:B------:R1:W-:Y:S04]  /*16550*/  STL.64 [R1+0x220], R18 ;  /* 0x0002201201007387 */ /* 0x0003e80000100a00 */
[----:B------:R-:W5:Y:S01]  /*16560*/  LDL.LU.64 R20, [R1+0x610] ;  /* 0x0006100001147983 */ /* 0x000f620000300a00 */
[----:B-1----:R-:W-:-:S03]  /*16570*/  IMAD.WIDE R18, R247, 0x4, R10 ;  /* 0x00000004f7127825 */ /* 0x002fc600078e020a */
[----:B------:R-:W5:Y:S04]  /*16580*/  LDL.LU.64 R10, [R1+0x618] ;  /* 0x00061800010a7983 */ /* 0x000f680000300a00 */
[----:B------:R1:W-:Y:S04]  /*16590*/  STL.64 [R1+0x218], R18 ;  /* 0x0002181201007387 */ /* 0x0003e80000100a00 */
[----:B-1----:R-:W5:Y:S01]  /*165a0*/  LDL.LU.64 R18, [R1+0x620] ;  /* 0x0006200001127983 */ /* 0x002f620000300a00 */
[----:B------:R-:W-:-:S03]  /*165b0*/  IMAD.WIDE R40, R247, 0x4, R250 ;  /* 0x00000004f7287825 */ /* 0x000fc600078e02fa */
[----:B------:R-:W5:Y:S04]  /*165c0*/  LDL.LU.64 R250, [R1+0x628] ;  /* 0x0006280001fa7983 */ /* 0x000f680000300a00 */
[----:B------:R1:W-:Y:S01]  /*165d0*/  STL.64 [R1+0x210], R40 ;  /* 0x0002102801007387 */ /* 0x0003e20000100a00 */
[----:B------:R-:W-:-:S03]  /*165e0*/  IMAD.WIDE R42, R247, 0x4, R248 ;  /* 0x00000004f72a7825 */ /* 0x000fc600078e02f8 */
[----:B------:R-:W5:Y:S04]  /*165f0*/  LDL.LU.64 R248, [R1+0x638] ;  /* 0x0006380001f87983 */ /* 0x000f680000300a00 */
[----:B------:R-:W-:Y:S01]  /*16600*/  STL.64 [R1+0x208], R42 ;  /* 0x0002082a01007387 */ /* 0x000fe20000100a00 */
[----:B-1----:R-:W-:-:S04]  /*16610*/  IMAD.WIDE R40, R247, 0x4, R38 ;  /* 0x00000004f7287825 */ /* 0x002fc800078e0226 */
[C---:B------:R-:W-:Y:S02]  /*16620*/  IMAD.WIDE R38, R247.reuse, 0x4, R8 ;  /* 0x00000004f7267825 */ /* 0x040fe400078e0208 */
[----:B------:R-:W5:Y:S04]  /*16630*/  LDL.LU.64 R8, [R1+0x630] ;  /* 0x0006300001087983 */ /* 0x000f680000300a00 */
[----:B------:R-:W-:Y:S01]  /*16640*/  STL.64 [R1+0x200], R40 ;  /* 0x0002002801007387 */ /* 0x000fe20000100a00 */
[----:B------:R-:W-:-:S03]  /*16650*/  IMAD.WIDE R36, R247, 0x4, R36 ;  /* 0x00000004f7247825 */ /* 0x000fc600078e0224 */
[----:B------:R1:W-:Y:S02]  /*16660*/  STL.64 [R1+0x1f8], R38 ;  /* 0x0001f82601007387 */ /* 0x0003e40000100a00 */
[C---:B-1----:R-:W-:Y:S02]  /*16670*/  IMAD.WIDE R38, R247.reuse, 0x4, R242 ;  /* 0x00000004f7267825 */ /* 0x042fe400078e02f2 */
[----:B------:R-:W5:Y:S04]  /*16680*/  LDL.LU.64 R242, [R1+0x640] ;  /* 0x0006400001f27983 */ /* 0x000f680000300a00 */
        /* <DEDUP_REMOVED lines=13> */
[C---:B---3--:R-:W-:Y:S02]  /*16760*/  IMAD.WIDE R28, R247.reuse, 0x4, R236 ;  /* 0x00000004f71c7825 */ /* 0x048fe400078e02ec */
[----:B------:R-:W3:Y:S04]  /*16770*/  LDL.LU.64 R236, [R1+0x658] ;  /* 0x0006580001ec7983 */ /* 0x000ee80000300a00 */
[----:B------:R-:W-:Y:S01]  /*16780*/  STL.64 [R1+0x1c0], R32 ;  /* 0x0001c02001007387 */ /* 0x000fe20000100a00 */
[----:B------:R-:W-:-:S03]  /*16790*/  IMAD.WIDE R26, R247, 0x4, R26 ;  /* 0x00000004f71a7825 */ /* 0x000fc600078e021a */
[----:B------:R4:W-:Y:S02]  /*167a0*/  STL.64 [R1+0x1b8], R28 ;  /* 0x0001b81c01007387 */ /* 0x0009e40000100a00 */
[C---:B----4-:R-:W-:Y:S02]  /*167b0*/  IMAD.WIDE R28, R247.reuse, 0x4, R16 ;  /* 0x00000004f71c7825 */ /* 0x050fe400078e0210 */
[----:B------:R-:W4:Y:S04]  /*167c0*/  LDL.LU.64 R16, [R1+0x660] ;  /* 0x0006600001107983 */ /* 0x000f280000300a00 */
[----:B------:R1:W-:Y:S04]  /*167d0*/  STL.64 [R1+0x1b0], R26 ;  /* 0x0001b01a01007387 */ /* 0x0003e80000100a00 */
[----:B------:R-:W-:Y:S01]  /*167e0*/  STL.64 [R1+0x1a8], R28 ;  /* 0x0001a81c01007387 */ /* 0x000fe20000100a00 */
[----:B-1----:R-:W-:-:S04]  /*167f0*/  IMAD.WIDE R26, R247, 0x4, R24 ;  /* 0x00000004f71a7825 */ /* 0x002fc800078e0218 */
[C---:B--2---:R-:W-:Y:S02]  /*16800*/  IMAD.WIDE R24, R247.reuse, 0x4, R14 ;  /* 0x00000004f7187825 */ /* 0x044fe400078e020e */
[----:B------:R-:W2:Y:S04]  /*16810*/  LDL.LU.64 R14, [R1+0x668] ;  /* 0x00066800010e7983 */ /* 0x000ea80000300a00 */
[----:B------:R-:W-:Y:S01]  /*16820*/  STL.64 [R1+0x1a0], R26 ;  /* 0x0001a01a01007387 */ /* 0x000fe20000100a00 */
[----:B------:R-:W-:-:S03]  /*16830*/  IMAD.WIDE R22, R247, 0x4, R22 ;  /* 0x00000004f7167825 */ /* 0x000fc600078e0216 */
[----:B------:R5:W-:Y:S02]  /*16840*/  STL.64 [R1+0x198], R24 ;  /* 0x0001981801007387 */ /* 0x000be40000100a00 */
[C---:B-----5:R-:W-:Y:S02]  /*16850*/  IMAD.WIDE R24, R247.reuse, 0x4, R12 ;  /* 0x00000004f7187825 */ /* 0x060fe400078e020c */
        /* <DEDUP_REMOVED lines=37> */
[----:B------:R-:W3:Y:S04]  /*16ab0*/  LDL.LU.64 R24, [R1+0x6e8] ;  /* 0x0006e80001187983 */ /* 0x000ee80000300a00 */
[----:B------:R-:W3:Y:S01]  /*16ac0*/  LDL.LU.64 R22, [R1+0x6f8] ;  /* 0x0006f80001167983 */ /* 0x000ee20000300a00 */
[----:B----4-:R-:W-:-:S05]  /*16ad0*/  IMAD.WIDE R16, R247, 0x4, R16 ;  /* 0x00000004f7107825 */ /* 0x010fca00078e0210 */
[----:B------:R4:W-:Y:S04]  /*16ae0*/  STL.64 [R1+0x130], R16 ;  /* 0x0001301001007387 */ /* 0x0009e80000100a00 */
[----:B------:R-:W3:Y:S04]  /*16af0*/  LDL.LU.64 R20, [R1+0x6f0] ;  /* 0x0006f00001147983 */ /* 0x000ee80000300a00 */
[----:B-1----:R-:W3:Y:S01]  /*16b00*/  LDL.LU.64 R18, [R1+0x700] ;  /* 0x0007000001127983 */ /* 0x002ee20000300a00 */
[----:B--2---:R-:W-:-:S05]  /*16b10*/  IMAD.WIDE R14, R247, 0x4, R14 ;  /* 0x00000004f70e7825 */ /* 0x004fca00078e020e */
[----:B------:R1:W-:Y:S04]  /*16b20*/  STL.64 [R1+0x128], R14 ;  /* 0x0001280e01007387 */ /* 0x0003e80000100a00 */
[----:B----4-:R-:W2:Y:S04]  /*16b30*/  LDL.LU.64 R16, [R1+0x708] ;  /* 0x0007080001107983 */ /* 0x010ea80000300a00 */
[----:B-1----:R-:W4:Y:S01]  /*16b40*/  LDL.LU.64 R14, [R1+0x710] ;  /* 0x00071000010e7983 */ /* 0x002f220000300a00 */
[----:B-----5:R-:W-:-:S05]  /*16b50*/  IMAD.WIDE R12, R247, 0x4, R12 ;  /* 0x00000004f70c7825 */ /* 0x020fca00078e020c */
[----:B------:R1:W-:Y:S04]  /*16b60*/  STL.64 [R1+0x120], R12 ;  /* 0x0001200c01007387 */ /* 0x0003e80000100a00 */
[----:B-1----:R-:W5:Y:S01]  /*16b70*/  LDL.LU.64 R12, [R1+0x718] ;  /* 0x00071800010c7983 */ /* 0x002f620000300a00 */
[----:B------:R-:W-:-:S03]  /*16b80*/  IMAD.WIDE R40, R247, 0x4, R10 ;  /* 0x00000004f7287825 */ /* 0x000fc600078e020a */
[----:B------:R-:W5:Y:S04]  /*16b90*/  LDL.LU.64 R10, [R1+0x720] ;  /* 0x00072000010a7983 */ /* 0x000f680000300a00 */
[----:B------:R1:W-:Y:S02]  /*16ba0*/  STL.64 [R1+0x118], R40 ;  /* 0x0001182801007387 */ /* 0x0003e40000100a00 */
[C---:B-1----:R-:W-:Y:S02]  /*16bb0*/  IMAD.WIDE R40, R247.reuse, 0x4, R250 ;  /* 0x00000004f7287825 */ /* 0x042fe400078e02fa */
[----:B------:R-:W5:Y:S04]  /*16bc0*/  LDL.LU.64 R250, [R1+0x728] ;  /* 0x0007280001fa7983 */ /* 0x000f680000300a00 */
[----:B------:R1:W-:Y:S01]  /*16bd0*/  STL.64 [R1+0x110], R40 ;  /* 0x0001102801007387 */ /* 0x0003e20000100a00 */
[----:B------:R-:W-:-:S04]  /*16be0*/  IMAD.WIDE R38, R247, 0x4, R38 ;  /* 0x00000004f7267825 */ /* 0x000fc800078e0226 */
        /* <DEDUP_REMOVED lines=29> */
[----:B------:R1:W-:Y:S01]  /*16dc0*/  STL.64 [R1+0xb0], R26 ;  /* 0x0000b01a01007387 */ /* 0x0003e20000100a00 */
[----:B------:R-:W-:-:S03]  /*16dd0*/  IMAD.WIDE R22, R247, 0x4, R22 ;  /* 0x00000004f7167825 */ /* 0x000fc600078e0216 */
[----:B-1----:R-:W3:Y:S04]  /*16de0*/  LDL.LU.64 R26, [R1+0x760] ;  /* 0x00076000011a7983 */ /* 0x002ee80000300a00 */
[----:B------:R-:W-:Y:S01]  /*16df0*/  STL.64 [R1+0xa8], R24 ;  /* 0x0000a81801007387 */ /* 0x000fe20000100a00 */
[----:B------:R-:W-:-:S03]  /*16e00*/  IMAD.WIDE R20, R247, 0x4, R20 ;  /* 0x00000004f7147825 */ /* 0x000fc600078e0214 */
[----:B------:R1:W-:Y:S02]  /*16e10*/  STL.64 [R1+0xa0], R22 ;  /* 0x0000a01601007387 */ /* 0x0003e40000100a00 */
[C---:B-1----:R-:W-:Y:S02]  /*16e20*/  IMAD.WIDE R22, R247.reuse, 0x4, R18 ;  /* 0x00000004f7167825 */ /* 0x042fe400078e0212 */
[----:B------:R-:W3:Y:S04]  /*16e30*/  LDL.LU.64 R18, [R1+0x768] ;  /* 0x0007680001127983 */ /* 0x000ee80000300a00 */
[----:B------:R2:W-:Y:S04]  /*16e40*/  STL.64 [R1+0x98], R20 ;  /* 0x0000981401007387 */ /* 0x0005e80000100a00 */
[----:B------:R-:W-:Y:S01]  /*16e50*/  STL.64 [R1+0x90], R22 ;  /* 0x0000901601007387 */ /* 0x000fe20000100a00 */
[----:B----4-:R-:W-:-:S04]  /*16e60*/  IMAD.WIDE R14, R247, 0x4, R14 ;  /* 0x00000004f70e7825 */ /* 0x010fc800078e020e */
[C---:B--2---:R-:W-:Y:S02]  /*16e70*/  IMAD.WIDE R20, R247.reuse, 0x4, R16 ;  /* 0x00000004f7147825 */ /* 0x044fe400078e0210 */
[----:B------:R-:W2:Y:S04]  /*16e80*/  LDL.LU.64 R16, [R1+0x770] ;  /* 0x0007700001107983 */ /* 0x000ea80000300a00 */
[----:B------:R-:W-:Y:S04]  /*16e90*/  STL.64 [R1+0x88], R20 ;  /* 0x0000881401007387 */ /* 0x000fe80000100a00 */
[----:B------:R1:W-:Y:S01]  /*16ea0*/  STL.64 [R1+0x80], R14 ;  /* 0x0000800e01007387 */ /* 0x0003e20000100a00 */
[----:B-----5:R-:W-:-:S03]  /*16eb0*/  IMAD.WIDE R12, R247, 0x4, R12 ;  /* 0x00000004f70c7825 */ /* 0x020fc600078e020c */
[----:B-1----:R-:W4:Y:S01]  /*16ec0*/  LDL.LU.64 R14, [R1+0x778] ;  /* 0x00077800010e7983 */ /* 0x002f220000300a00 */
[----:B------:R-:W-:-:S03]  /*16ed0*/  IMAD.WIDE R10, R247, 0x4, R10 ;  /* 0x00000004f70a7825 */ /* 0x000fc600078e020a */
[----:B------:R1:W-:Y:S04]  /*16ee0*/  STL.64 [R1+0x78], R12 ;  /* 0x0000780c01007387 */ /* 0x0003e80000100a00 */
[----:B------:R5:W-:Y:S04]  /*16ef0*/  STL.64 [R1+0x70], R10 ;  /* 0x0000700a01007387 */ /* 0x000be80000100a00 */
[----:B------:R-:W4:Y:S01]  /*16f00*/  LDL.LU.64 R28, [R1+0x780] ;  /* 0x00078000011c7983 */ /* 0x000f220000300a00 */
[----:B------:R-:W-:-:S05]  /*16f10*/  IMAD.WIDE R250, R247, 0x4, R250 ;  /* 0x00000004f7fa7825 */ /* 0x000fca00078e02fa */
[----:B------:R-:W-:Y:S04]  /*16f20*/  STL.64 [R1+0x3548], R250 ;  /* 0x003548fa01007387 */ /* 0x000fe80000100a00 */
[----:B-1----:R-:W4:Y:S01]  /*16f30*/  LDL.LU.64 R12, [R1+0x788] ;  /* 0x00078800010c7983 */ /* 0x002f220000300a00 */
[----:B------:R-:W-:-:S05]  /*16f40*/  IMAD.WIDE R248, R247, 0x4, R248 ;  /* 0x00000004f7f87825 */ /* 0x000fca00078e02f8 */
[----:B------:R-:W-:Y:S04]  /*16f50*/  STL.64 [R1+0x3550], R248 ;  /* 0x003550f801007387 */ /* 0x000fe80000100a00 */
[----:B-----5:R-:W5:Y:S01]  /*16f60*/  LDL.LU.64 R10, [R1+0x790] ;  /* 0x00079000010a7983 */ /* 0x020f620000300a00 */
[----:B------:R-:W-:-:S05]  /*16f70*/  IMAD.WIDE R244, R247, 0x4, R8 ;  /* 0x00000004f7f47825 */ /* 0x000fca00078e0208 */
[----:B------:R-:W-:Y:S04]  /*16f80*/  STL.64 [R1+0x3558], R244 ;  /* 0x003558f401007387 */ /* 0x000fe80000100a00 */
[----:B------:R-:W5:Y:S01]  /*16f90*/  LDL.LU.64 R8, [R1+0x798] ;  /* 0x0007980001087983 */ /* 0x000f620000300a00 */
        /* <DEDUP_REMOVED lines=9> */
[----:B---3--:R-:W-:-:S05]  /*17030*/  IMAD.WIDE R236, R247, 0x4, R236 ;  /* 0x00000004f7ec7825 */ /* 0x008fca00078e02ec */
[----:B------:R-:W-:Y:S01]  /*17040*/  STL.64 [R1+0x3578], R236 ;  /* 0x003578ec01007387 */ /* 0x000fe20000100a00 */
[----:B------:R-:W-:-:S03]  /*17050*/  IMAD.WIDE R230, R247, 0x4, R26 ;  /* 0x00000004f7e67825 */ /* 0x000fc600078e021a */
[----:B------:R-:W3:Y:S04]  /*17060*/  LDL.LU.64 R26, [R1+0x7b0] ;  /* 0x0007b000011a7983 */ /* 0x000ee80000300a00 */
[----:B------:R-:W-:Y:S01]  /*17070*/  STL.64 [R1+0x3580], R230 ;  /* 0x003580e601007387 */ /* 0x000fe20000100a00 */
[----:B------:R-:W-:-:S03]  /*17080*/  IMAD.WIDE R228, R247, 0x4, R18 ;  /* 0x00000004f7e47825 */ /* 0x000fc600078e0212 */
[----:B------:R-:W3:Y:S04]  /*17090*/  LDL.LU.64 R18, [R1+0x7c0] ;  /* 0x0007c00001127983 */ /* 0x000ee80000300a00 */
[----:B------:R-:W-:Y:S01]  /*170a0*/  STL.64 [R1+0x3588], R228 ;  /* 0x003588e401007387 */ /* 0x000fe20000100a00 */
[----:B--2---:R-:W-:-:S03]  /*170b0*/  IMAD.WIDE R210, R247, 0x4, R16 ;  /* 0x00000004f7d27825 */ /* 0x004fc600078e0210 */
[----:B------:R-:W2:Y:S04]  /*170c0*/  LDL.LU.64 R16, [R1+0x7c8] ;  /* 0x0007c80001107983 */ /* 0x000ea80000300a00 */
[----:B------:R-:W-:Y:S01]  /*170d0*/  STL.64 [R1+0x3590], R210 ;  /* 0x003590d201007387 */ /* 0x000fe20000100a00 */
[----:B----4-:R-:W-:-:S03]  /*170e0*/  IMAD.WIDE R208, R247, 0x4, R14 ;  /* 0x00000004f7d07825 */ /* 0x010fc600078e020e */
[----:B------:R-:W4:Y:S04]  /*170f0*/  LDL.LU.64 R14, [R1+0x7d0] ;  /* 0x0007d000010e7983 */ /* 0x000f280000300a00 */
[----:B------:R-:W-:Y:S01]  /*17100*/  STL.64 [R1+0x3598], R208 ;  /* 0x003598d001007387 */ /* 0x000fe20000100a00 */
[----:B------:R-:W-:-:S03]  /*17110*/  IMAD.WIDE R206, R247, 0x4, R28 ;  /* 0x00000004f7ce7825 */ /* 0x000fc600078e021c */
[----:B------:R-:W4:Y:S04]  /*17120*/  LDL.LU.64 R28, [R1+0x7d8] ;  /* 0x0007d800011c7983 */ /* 0x000f280000300a00 */
[----:B------:R-:W-:Y:S01]  /*17130*/  STL.64 [R1+0x35a0], R206 ;  /* 0x0035a0ce01007387 */ /* 0x000fe20000100a00 */
[----:B------:R-:W-:-:S03]  /*17140*/  IMAD.WIDE R204, R247, 0x4, R12 ;  /* 0x00000004f7cc7825 */ /* 0x000fc600078e020c */
[----:B------:R-:W4:Y:S04]  /*17150*/  LDL.LU.64 R12, [R1+0x7e0] ;  /* 0x0007e000010c7983 */ /* 0x000f280000300a00 */
[----:B------:R-:W-:Y:S01]  /*17160*/  STL.64 [R1+0x35a8], R204 ;  /* 0x0035a8cc01007387 */ /* 0x000fe20000100a00 */
[----:B-----5:R-:W-:-:S03]  /*17170*/  IMAD.WIDE R202, R247, 0x4, R10 ;  /* 0x00000004f7ca7825 */ /* 0x020fc600078e020a */
[----:B------:R-:W5:Y:S04]  /*17180*/  LDL.LU.64 R10, [R1+0x7e8] ;  /* 0x0007e800010a7983 */ /* 0x000f680000300a00 */
[----:B------:R-:W-:Y:S01]  /*17190*/  STL.64 [R1+0x35b0], R202 ;  /* 0x0035b0ca01007387 */ /* 0x000fe20000100a00 */
[----:B------:R-:W-:-:S03]  /*171a0*/  IMAD.WIDE R200, R247, 0x4, R8 ;  /* 0x00000004f7c87825 */ /* 0x000fc600078e0208 */
        /* <DEDUP_REMOVED lines=11> */
[----:B---3--:R-:W-:-:S03]  /*17260*/  IMAD.WIDE R192, R247, 0x4, R26 ;  /* 0x00000004f7c07825 */ /* 0x008fc600078e021a */
        /* <DEDUP_REMOVED lines=11> */
[----:B------:R-:W-:-:S05]  /*17320*/  IMAD.WIDE R184, R247, 0x4, R28 ;  /* 0x00000004f7b87825 */ /* 0x000fca00078e021c */
        /* <DEDUP_REMOVED lines=9> */
[----:B------:R-:W-:Y:S04]  /*173c0*/  STL.64 [R1+0x3610], R178 ;  /* 0x003610b201007387 */ /* 0x000fe80000100a00 */
[----:B------:R-:W5:Y:S01]  /*173d0*/  LDL.LU.64 R32, [R1+0x848] ;  /* 0x0008480001207983 */ /* 0x000f620000300a00 */
        /* <DEDUP_REMOVED lines=8> */
[----:B------:R-:W-:Y:S04]  /*17460*/  STL.64 [R1+0x3628], R172 ;  /* 0x003628ac01007387 */ /* 0x000fe80000100a00 */
[----:B------:R-:W5:Y:S01]  /*17470*/  LDL.LU.64 R28, [R1+0x868] ;  /* 0x00086800011c7983 */ /* 0x000f620000300a00 */
[----:B---3--:R-:W-:-:S05]  /*17480*/  IMAD.WIDE R170, R247, 0x4, R26 ;  /* 0x00000004f7aa7825 */ /* 0x008fca00078e021a */
[----:B------:R-:W-:Y:S01]  /*17490*/  STL.64 [R1+0x3630], R170 ;  /* 0x003630aa01007387 */ /* 0x000fe20000100a00 */
[----:B------:R-:W-:-:S03]  /*174a0*/  IMAD.WIDE R168, R247, 0x4, R18 ;  /* 0x00000004f7a87825 */ /* 0x000fc600078e0212 */
[----:B------:R-:W3:Y:S04]  /*174b0*/  LDL.LU.64 R18, [R1+0x878] ;  /* 0x0008780001127983 */ /* 0x000ee80000300a00 */
[----:B------:R-:W-:Y:S01]  /*174c0*/  STL.64 [R1+0x3638], R168 ;  /* 0x003638a801007387 */ /* 0x000fe20000100a00 */
[----:B--2---:R-:W-:-:S03]  /*174d0*/  IMAD.WIDE R166, R247, 0x4, R16 ;  /* 0x00000004f7a67825 */ /* 0x004fc600078e0210 */
[----:B------:R-:W2:Y:S04]  /*174e0*/  LDL.LU.64 R16, [R1+0x870] ;  /* 0x0008700001107983 */ /* 0x000ea80000300a00 */
[----:B------:R-:W-:Y:S04]  /*174f0*/  STL.64 [R1+0x3640], R166 ;  /* 0x003640a601007387 */ /* 0x000fe80000100a00 */
[----:B------:R-:W2:Y:S01]  /*17500*/  LDL.LU.64 R26, [R1+0x880] ;  /* 0x00088000011a7983 */ /* 0x000ea20000300a00 */
[----:B----4-:R-:W-:-:S03]  /*17510*/  IMAD.WIDE R164, R247, 0x4, R14 ;  /* 0x00000004f7a47825 */ /* 0x010fc600078e020e */
        /* <DEDUP_REMOVED lines=9> */
[----:B------:R-:W5:Y:S01]  /*175b0*/  LDL.LU.64 R8, [R1+0x8a0] ;  /* 0x0008a00001087983 */ /* 0x000f620000300a00 */
[----:B------:R-:W-:-:S03]  /*175c0*/  IMAD.WIDE R156, R247, 0x4, R32 ;  /* 0x00000004f79c7825 */ /* 0x000fc600078e0220 */
[----:B------:R-:W-:Y:S04]  /*175d0*/  STL.64 [R1+0x3660], R158 ;  /* 0x0036609e01007387 */ /* 0x000fe80000100a00 */
        /* <DEDUP_REMOVED lines=8> */
[----:B------:R-:W5:Y:S01]  /*17660*/  LDL.LU.64 R20, [R1+0x8b8] ;  /* 0x0008b80001147983 */ /* 0x000f620000300a00 */
[----:B------:R-:W-:-:S03]  /*17670*/  IMAD.WIDE R148, R247, 0x4, R28 ;  /* 0x00000004f7947825 */ /* 0x000fc600078e021c */
[----:B------:R-:W-:Y:S04]  /*17680*/  STL.64 [R1+0x3680], R150 ;  /* 0x0036809601007387 */ /* 0x000fe80000100a00 */
[----:B------:R-:W-:Y:S01]  /*17690*/  STL.64 [R1+0x3688], R148 ;  /* 0x0036889401007387 */ /* 0x000fe20000100a00 */
[----:B---3--:R-:W-:-:S03]  /*176a0*/  IMAD.WIDE R138, R247, 0x4, R18 ;  /* 0x00000004f78a7825 */ /* 0x008fc600078e0212 */
[----:B------:R-:W3:Y:S04]  /*176b0*/  LDL.LU.64 R18, [R1+0x8c0] ;  /* 0x0008c00001127983 */ /* 0x000ee80000300a00 */
[----:B------:R-:W-:Y:S01]  /*176c0*/  STL.64 [R1+0x3690], R138 ;  /* 0x0036908a01007387 */ /* 0x000fe20000100a00 */
[----:B--2---:R-:W-:-:S03]  /*176d0*/  IMAD.WIDE R136, R247, 0x4, R16 ;  /* 0x00000004f7887825 */ /* 0x004fc600078e0210 */
[----:B------:R-:W2:Y:S01]  /*176e0*/  LDL.LU.64 R16, [R1+0x8c8] ;  /* 0x0008c80001107983 */ /* 0x000ea20000300a00 */
[----:B------:R-:W-:-:S03]  /*176f0*/  IMAD.WIDE R134, R247, 0x4, R26 ;  /* 0x00000004f7867825 */ /* 0x000fc600078e021a */
[----:B------:R-:W-:Y:S04]  /*17700*/  STL.64 [R1+0x3698], R136 ;  /* 0x0036988801007387 */ /* 0x000fe80000100a00 */
[----:B------:R-:W-:Y:S01]  /*17710*/  STL.64 [R1+0x36a0], R134 ;  /* 0x0036a08601007387 */ /* 0x000fe20000100a00 */
        /* <DEDUP_REMOVED lines=8> */
[----:B------:R-:W-:Y:S04]  /*177a0*/  STL.64 [R1+0x36b8], R128 ;  /* 0x0036b88001007387 */ /* 0x000fe80000100a00 */
[----:B------:R-:W5:Y:S01]  /*177b0*/  LDL.LU.64 R36, [R1+0x8e8] ;  /* 0x0008e80001247983 */ /* 0x000f620000300a00 */
[----:B------:R-:W-:-:S03]  /*177c0*/  IMAD.WIDE R126, R247, 0x4, R8 ;  /* 0x00000004f77e7825 */ /* 0x000fc600078e0208 */
[----:B------:R-:W5:Y:S04]  /*177d0*/  LDL.LU.64 R8, [R1+0x8f0] ;  /* 0x0008f00001087983 */ /* 0x000f680000300a00 */
[----:B------:R-:W-:Y:S04]  /*177e0*/  STL.64 [R1+0x36c0], R126 ;  /* 0x0036c07e01007387 */ /* 0x000fe80000100a00 */
[----:B------:R-:W5:Y:S01]  /*177f0*/  LDL.LU.64 R34, [R1+0x8f8] ;  /* 0x0008f80001227983 */ /* 0x000f620000300a00 */
[----:B------:R-:W-:-:S05]  /*17800*/  IMAD.WIDE R124, R247, 0x4, R24 ;  /* 0x00000004f77c7825 */ /* 0x000fca00078e0218 */
[----:B------:R-:W-:Y:S04]  /*17810*/  STL.64 [R1+0x36c8], R124 ;  /* 0x0036c87c01007387 */ /* 0x000fe80000100a00 */
[----:B------:R-:W5:Y:S04]  /*17820*/  LDL.LU.64 R32, [R1+0x900] ;  /* 0x0009000001207983 */ /* 0x000f680000300a00 */
        /* <DEDUP_REMOVED lines=9> */
[----:B---3--:R-:W-:-:S05]  /*178c0*/  IMAD.WIDE R118, R247, 0x4, R18 ;  /* 0x00000004f7767825 */ /* 0x008fca00078e0212 */
[----:B------:R-:W-:Y:S04]  /*178d0*/  STL.64 [R1+0x36e0], R118 ;  /* 0x0036e07601007387 */ /* 0x000fe80000100a00 */
[----:B------:R-:W3:Y:S01]  /*178e0*/  LDL.LU.64 R18, [R1+0x938] ;  /* 0x0009380001127983 */ /* 0x000ee20000300a00 */
        /* <DEDUP_REMOVED lines=10> */
[----:B------:R-:W5:Y:S01]  /*17990*/  LDL.LU.64 R10, [R1+0x950] ;  /* 0x00095000010a7983 */ /* 0x000f620000300a00 */
[----:B------:R-:W-:-:S03]  /*179a0*/  IMAD.WIDE R108, R247, 0x4, R36 ;  /* 0x00000004f76c7825 */ /* 0x000fc600078e0224 */
[----:B------:R-:W-:Y:S04]  /*179b0*/  STL.64 [R1+0x3700], R110 ;  /* 0x0037006e01007387 */ /* 0x000fe80000100a00 */
[----:B------:R-:W-:Y:S01]  /*179c0*/  STL.64 [R1+0x3708], R108 ;  /* 0x0037086c01007387 */ /* 0x000fe20000100a00 */
[----:B------:R-:W-:-:S03]  /*179d0*/  IMAD.WIDE R106, R247, 0x4, R8 ;  /* 0x00000004f76a7825 */ /* 0x000fc600078e0208 */
[----:B------:R-:W5:Y:S01]  /*179e0*/  LDL.LU.64 R8, [R1+0x968] ;  /* 0x0009680001087983 */ /* 0x000f620000300a00 */
[----:B------:R-:W-:-:S03]  /*179f0*/  IMAD.WIDE R104, R247, 0x4, R34 ;  /* 0x00000004f7687825 */ /* 0x000fc600078e0222 */
[----:B------:R-:W-:Y:S04]  /*17a00*/  STL.64 [R1+0x3710], R106 ;  /* 0x0037106a01007387 */ /* 0x000fe80000100a00 */
[----:B------:R-:W-:Y:S01]  /*17a10*/  STL.64 [R1+0x3718], R104 ;  /* 0x0037186801007387 */ /* 0x000fe20000100a00 */
[----:B------:R-:W-:-:S04]  /*17a20*/  IMAD.WIDE R46, R247, 0x4, R32 ;  /* 0x00000004f72e7825 */ /* 0x000fc800078e0220 */
[C---:B------:R-:W-:Y:S01]  /*17a30*/  IMAD.WIDE R44, R247.reuse, 0x4, R28 ;  /* 0x00000004f72c7825 */ /* 0x040fe200078e021c */
        /* <DEDUP_REMOVED lines=10> */
[----:B---3--:R-:W-:-:S05]  /*17ae0*/  IMAD.WIDE R34, R247, 0x4, R18 ;  /* 0x00000004f7227825 */ /* 0x008fca00078e0212 */
[----:B------:R-:W-:Y:S01]  /*17af0*/  STL.64 [R1+0x3750], R34 ;  /* 0x0037502201007387 */ /* 0x000fe20000100a00 */
[----:B--2---:R-:W-:-:S05]  /*17b00*/  IMAD.WIDE R32, R247, 0x4, R16 ;  /* 0x00000004f7207825 */ /* 0x004fca00078e0210 */
[----:B------:R-:W-:Y:S04]  /*17b10*/  STL.64 [R1+0x3758], R32 ;  /* 0x0037582001007387 */ /* 0x000fe80000100a00 */
[----:B------:R-:W2:Y:S01]  /*17b20*/  LDL.LU.64 R18, [R1+0x988] ;  /* 0x0009880001127983 */ /* 0x000ea20000300a00 */
[----:B----4-:R-:W-:-:S05]  /*17b30*/  IMAD.WIDE R26, R247, 0x4, R14 ;  /* 0x00000004f71a7825 */ /* 0x010fca00078e020e */
[----:B------:R-:W-:Y:S04]  /*17b40*/  STL.64 [R1+0x3760], R26 ;  /* 0x0037601a01007387 */ /* 0x000fe80000100a00 */
[----:B------:R-:W3:Y:S04]  /*17b50*/  LDL.LU.64 R16, [R1+0x9c8] ;  /* 0x0009c80001107983 */ /* 0x000ee80000300a00 */
[----:B------:R-:W4:Y:S01]  /*17b60*/  LDL.LU.64 R14, [R1+0x9e8] ;  /* 0x0009e800010e7983 */ /* 0x000f220000300a00 */
[----:B------:R-:W-:-:S05]  /*17b70*/  IMAD.WIDE R24, R247, 0x4, R12 ;  /* 0x00000004f7187825 */ /* 0x000fca00078e020c */
[----:B------:R-:W-:Y:S04]  /*17b80*/  STL.64 [R1+0x3768], R24 ;  /* 0x0037681801007387 */ /* 0x000fe80000100a00 */
[----:B------:R-:W4:Y:S01]  /*17b90*/  LDL.LU.64 R12, [R1+0xa00] ;  /* 0x000a0000010c7983 */ /* 0x000f220000300a00 */
[----:B-----5:R-:W-:-:S03]  /*17ba0*/  IMAD.WIDE R22, R247, 0x4, R10 ;  /* 0x00000004f7167825 */ /* 0x020fc600078e020a */
[----:B------:R-:W5:Y:S04]  /*17bb0*/  LDL.LU.64 R10, [R1+0xa08] ;  /* 0x000a0800010a7983 */ /* 0x000f680000300a00 */
[----:B------:R-:W-:Y:S01]  /*17bc0*/  STL.64 [R1+0x3770], R22 ;  /* 0x0037701601007387 */ /* 0x000fe20000100a00 */
[----:B------:R-:W-:-:S03]  /*17bd0*/  IMAD.WIDE R20, R247, 0x4, R8 ;  /* 0x00000004f7147825 */ /* 0x000fc600078e0208 */
[----:B------:R-:W5:Y:S04]  /*17be0*/  LDL.LU.64 R8, [R1+0xe50] ;  /* 0x000e500001087983 */ /* 0x000f680000300a00 */
        /* <DEDUP_REMOVED lines=19> */
[----:B------:R-:W-:Y:S01]  /*17d20*/  STL.64 [R1+0x3778], R20 ;  /* 0x0037781401007387 */ /* 0x000fe20000100a00 */
[----:B--2---:R-:W-:-:S05]  /*17d30*/  IMAD.WIDE R18, R247, 0x4, R18 ;  /* 0x00000004f7127825 */ /* 0x004fca00078e0212 */
[----:B------:R-:W-:Y:S01]  /*17d40*/  STL.64 [R1+0x3780], R18 ;  /* 0x0037801201007387 */ /* 0x000fe20000100a00 */
[----:B---3--:R-:W-:-:S04]  /*17d50*/  IMAD.WIDE R16, R247, 0x4, R16 ;  /* 0x00000004f7107825 */ /* 0x008fc800078e0210 */
[C---:B----4-:R-:W-:Y:S01]  /*17d60*/  IMAD.WIDE R14, R247.reuse, 0x4, R14 ;  /* 0x00000004f70e7825 */ /* 0x050fe200078e020e */
[----:B------:R-:W-:Y:S04]  /*17d70*/  STL.64 [R1+0x3788], R16 ;  /* 0x0037881001007387 */ /* 0x000fe80000100a00 */
[----:B------:R-:W-:Y:S01]  /*17d80*/  STL.64 [R1+0x3790], R14 ;  /* 0x0037900e01007387 */ /* 0x000fe20000100a00 */
[----:B------:R-:W-:-:S05]  /*17d90*/  IMAD.WIDE R12, R247, 0x4, R12 ;  /* 0x00000004f70c7825 */ /* 0x000fca00078e020c */
[----:B------:R-:W-:Y:S01]  /*17da0*/  STL.64 [R1+0x3798], R12 ;  /* 0x0037980c01007387 */ /* 0x000fe20000100a00 */
[----:B-----5:R-:W-:-:S05]  /*17db0*/  IMAD.WIDE R10, R247, 0x4, R10 ;  /* 0x00000004f70a7825 */ /* 0x020fca00078e020a */
[----:B------:R1:W-:Y:S02]  /*17dc0*/  STL.64 [R1+0x37a0], R10 ;  /* 0x0037a00a01007387 */ /* 0x0003e40000100a00 */
[C---:B-1----:R-:W-:Y:S02]  /*17dd0*/  IMAD.WIDE R10, R247.reuse, 0x4, R28 ;  /* 0x00000004f70a7825 */ /* 0x042fe400078e021c */
[----:B------:R-:W2:Y:S02]  /*17de0*/  LDL.LU.64 R28, [R1+0x1400] ;  /* 0x00140000011c7983 */ /* 0x000ea40000300a00 */
[C---:B------:R-:W-:Y:S02]  /*17df0*/  IMAD.WIDE R14, R247.reuse, 0x4, R98 ;  /* 0x00000004f70e7825 */ /* 0x040fe400078e0262 */
[----:B------:R1:W-:Y:S02]  /*17e00*/  STL.64 [R1+0x440], R10 ;  /* 0x0004400a01007387 */ /* 0x0003e40000100a00 */
[----:B------:R-:W-:-:S02]  /*17e10*/  IMAD.WIDE R12, R247, 0x4, R96 ;  /* 0x00000004f70c7825 */ /* 0x000fc400078e0260 */
[----:B------:R3:W-:Y:S04]  /*17e20*/  STL.64 [R1+0x448], R14 ;  /* 0x0004480e01007387 */ /* 0x0007e80000100a00 */
[----:B------:R4:W-:Y:S01]  /*17e30*/  STL.64 [R1+0x450], R12 ;  /* 0x0004500c01007387 */ /* 0x0009e20000100a00 */
[----:B-1----:R-:W-:-:S04]  /*17e40*/  IMAD.WIDE R10, R247, 0x4, R94 ;  /* 0x00000004f70a7825 */ /* 0x002fc800078e025e */
[C---:B---3--:R-:W-:Y:S01]  /*17e50*/  IMAD.WIDE R14, R247.reuse, 0x4, R92 ;  /* 0x00000004f70e7825 */ /* 0x048fe200078e025c */
[----:B------:R1:W-:Y:S03]  /*17e60*/  STL.64 [R1+0x458], R10 ;  /* 0x0004580a01007387 */ /* 0x0003e60000100a00 */
[C---:B----4-:R-:W-:Y:S01]  /*17e70*/  IMAD.WIDE R12, R247.reuse, 0x4, R90 ;  /* 0x00000004f70c7825 */ /* 0x050fe200078e025a */
        /* <DEDUP_REMOVED lines=24> */
[----:B------:R-:W-:Y:S04]  /*18000*/  STL.64 [R1+0xe30], R14 ;  /* 0x000e300e01007387 */ /* 0x000fe80000100a00 */
[----:B------:R-:W3:Y:S01]  /*18010*/  LDL.LU.64 R220, [R1+0x1418] ;  /* 0x0014180001dc7983 */ /* 0x000ee20000300a00 */
[----:B-1----:R-:W-:-:S03]  /*18020*/  IMAD.WIDE R10, R247, 0x4, R64 ;  /* 0x00000004f70a7825 */ /* 0x002fc600078e0240 */
[----:B------:R-:W-:Y:S04]  /*18030*/  STL.64 [R1+0xe28], R12 ;  /* 0x000e280c01007387 */ /* 0x000fe80000100a00 */
[----:B------:R-:W4:Y:S04]  /*18040*/  LDL.LU.64 R218, [R1+0x1420] ;  /* 0x0014200001da7983 */ /* 0x000f280000300a00 */
[----:B------:R2:W-:Y:S04]  /*18050*/  STL.64 [R1+0xe20], R10 ;  /* 0x000e200a01007387 */ /* 0x0005e80000100a00 */
        /* <DEDUP_REMOVED lines=11> */
[----:B------:R-:W5:Y:S01]  /*18110*/  LDL.LU.64 R96, [R1+0x15a0] ;  /* 0x0015a00001607983 */ /* 0x000f620000300a00 */
[----:B--2---:R-:W-:-:S05]  /*18120*/  IMAD.WIDE R10, R247, 0x4, R28 ;  /* 0x00000004f70a7825 */ /* 0x004fca00078e021c */
[----:B------:R5:W-:Y:S04]  /*18130*/  STL.64 [R1+0x11d8], R10 ;  /* 0x0011d80a01007387 */ /* 0x000be80000100a00 */
[----:B------:R-:W2:Y:S04]  /*18140*/  LDL.LU.64 R94, [R1+0x15b8] ;  /* 0x0015b800015e7983 */ /* 0x000ea80000300a00 */
        /* <DEDUP_REMOVED lines=14> */
[----:B------:R-:W2:Y:S01]  /*18230*/  LDL.LU.64 R28, [R1+0x17e0] ;  /* 0x0017e000011c7983 */ /* 0x000ea20000300a00 */
[----:B---3--:R-:W-:-:S05]  /*18240*/  IMAD.WIDE R14, R247, 0x4, R220 ;  /* 0x00000004f70e7825 */ /* 0x008fca00078e02dc */
[----:B------:R1:W-:Y:S01]  /*18250*/  STL.64 [R1+0x11e0], R14 ;  /* 0x0011e00e01007387 */ /* 0x0003e20000100a00 */
[----:B----4-:R-:W-:-:S04]  /*18260*/  IMAD.WIDE R12, R247, 0x4, R218 ;  /* 0x00000004f70c7825 */ /* 0x010fc800078e02da */
[C---:B-----5:R-:W-:Y:S01]  /*18270*/  IMAD.WIDE R10, R247.reuse, 0x4, R216 ;  /* 0x00000004f70a7825 */ /* 0x060fe200078e02d8 */
[----:B------:R3:W-:Y:S03]  /*18280*/  STL.64 [R1+0x11f8], R12 ;  /* 0x0011f80c01007387 */ /* 0x0007e60000100a00 */
[C---:B-1----:R-:W-:Y:S01]  /*18290*/  IMAD.WIDE R14, R247.reuse, 0x4, R214 ;  /* 0x00000004f70e7825 */ /* 0x042fe200078e02d6 */
[----:B------:R1:W-:Y:S04]  /*182a0*/  STL.64 [R1+0x1200], R10 ;  /* 0x0012000a01007387 */ /* 0x0003e80000100a00 */
[----:B------:R4:W-:Y:S01]  /*182b0*/  STL.64 [R1+0x1218], R14 ;  /* 0x0012180e01007387 */ /* 0x0009e20000100a00 */
[----:B---3--:R-:W-:-:S04]  /*182c0*/  IMAD.WIDE R12, R247, 0x4, R212 ;  /* 0x00000004f70c7825 */ /* 0x008fc800078e02d4 */
[C---:B-1----:R-:W-:Y:S01]  /*182d0*/  IMAD.WIDE R10, R247.reuse, 0x4, R146 ;  /* 0x00000004f70a7825 */ /* 0x042fe200078e0292 */
[----:B------:R1:W-:Y:S03]  /*182e0*/  STL.64 [R1+0x1280], R12 ;  /* 0x0012800c01007387 */ /* 0x0003e60000100a00 */
[C---:B----4-:R-:W-:Y:S01]  /*182f0*/  IMAD.WIDE R14, R247.reuse, 0x4, R144 ;  /* 0x00000004f70e7825 */ /* 0x050fe200078e0290 */
[----:B------:R3:W-:Y:S04]  /*18300*/  STL.64 [R1+0x1290], R10 ;  /* 0x0012900a01007387 */ /* 0x0007e80000100a00 */
[----:B------:R4:W-:Y:S01]  /*18310*/  STL.64 [R1+0x1298], R14 ;  /* 0x0012980e01007387 */ /* 0x0009e20000100a00 */
[----:B-1----:R-:W-:-:S04]  /*18320*/  IMAD.WIDE R12, R247, 0x4, R142 ;  /* 0x00000004f70c7825 */ /* 0x002fc800078e028e */
[C---:B---3--:R-:W-:Y:S01]  /*18330*/  IMAD.WIDE R10, R247.reuse, 0x4, R140 ;  /* 0x00000004f70a7825 */ /* 0x048fe200078e028c */
[----:B------:R-:W-:Y:S03]  /*18340*/  STL.64 [R1+0x12a8], R12 ;  /* 0x0012a80c01007387 */ /* 0x000fe60000100a00 */
[C---:B----4-:R-:W-:Y:S01]  /*18350*/  IMAD.WIDE R14, R247.reuse, 0x4, R102 ;  /* 0x00000004f70e7825 */ /* 0x050fe200078e0266 */
[----:B------:R1:W-:Y:S04]  /*18360*/  STL.64 [R1+0x12c0], R10 ;  /* 0x0012c00a01007387 */ /* 0x0003e80000100a00 */
[----:B------:R3:W-:Y:S01]  /*18370*/  STL.64 [R1+0x12d8], R14 ;  /* 0x0012d80e01007387 */ /* 0x0007e20000100a00 */
[----:B-1----:R-:W-:-:S03]  /*18380*/  IMAD.WIDE R10, R247, 0x4, R64 ;  /* 0x00000004f70a7825 */ /* 0x002fc600078e0240 */
[----:B------:R-:W4:Y:S01]  /*18390*/  LDL.LU.64 R64, [R1+0x17f8] ;  /* 0x0017f80001407983 */ /* 0x000f220000300a00 */
[----:B------:R-:W-:-:S04]  /*183a0*/  IMAD.WIDE R12, R247, 0x4, R100 ;  /* 0x00000004f70c7825 */ /* 0x000fc800078e0264 */
[C---:B---3--:R-:W-:Y:S01]  /*183b0*/  IMAD.WIDE R14, R247.reuse, 0x4, R98 ;  /* 0x00000004f70e7825 */ /* 0x048fe200078e0262 */
[----:B------:R1:W-:Y:S04]  /*183c0*/  STL.64 [R1+0x1400], R12 ;  /* 0x0014000c01007387 */ /* 0x0003e80000100a00 */
[----:B------:R2:W-:Y:S04]  /*183d0*/  STL.64 [R1+0x1418], R10 ;  /* 0x0014180a01007387 */ /* 0x0005e80000100a00 */
[----:B------:R3:W-:Y:S01]  /*183e0*/  STL.64 [R1+0x1420], R14 ;  /* 0x0014200e01007387 */ /* 0x0007e20000100a00 */
[----:B-1----:R-:W-:-:S05]  /*183f0*/  IMAD.WIDE R12, R247, 0x4, R96 ;  /* 0x00000004f70c7825 */ /* 0x002fca00078e0260 */
[----:B------:R1:W-:Y:S01]  /*18400*/  STL.64 [R1+0x1438], R12 ;  /* 0x0014380c01007387 */ /* 0x0003e20000100a00 */
[----:B--2---:R-:W-:-:S04]  /*18410*/  IMAD.WIDE R10, R247, 0x4, R94 ;  /* 0x00000004f70a7825 */ /* 0x004fc800078e025e */
[C---:B---3--:R-:W-:Y:S01]  /*18420*/  IMAD.WIDE R14, R247.reuse, 0x4, R92 ;  /* 0x00000004f70e7825 */ /* 0x048fe200078e025c */
[----:B------:R2:W-:Y:S03]  /*18430*/  STL.64 [R1+0x1440], R10 ;  /* 0x0014400a01007387 */ /* 0x0005e60000100a00 */
[C---:B-1----:R-:W-:Y:S01]  /*18440*/  IMAD.WIDE R12, R247.reuse, 0x4, R90 ;  /* 0x00000004f70c7825 */ /* 0x042fe200078e025a */
[----:B------:R1:W-:Y:S04]  /*18450*/  STL.64 [R1+0x1458], R14 ;  /* 0x0014580e01007387 */ /* 0x0003e80000100a00 */
[----:B------:R3:W-:Y:S01]  /*18460*/  STL.64 [R1+0x14b8], R12 ;  /* 0x0014b80c01007387 */ /* 0x0007e20000100a00 */
[----:B--2---:R-:W-:-:S04]  /*18470*/  IMAD.WIDE R10, R247, 0x4, R88 ;  /* 0x00000004f70a7825 */ /* 0x004fc800078e0258 */
[C---:B-1----:R-:W-:Y:S01]  /*18480*/  IMAD.WIDE R14, R247.reuse, 0x4, R86 ;  /* 0x00000004f70e7825 */ /* 0x042fe200078e0256 */
        /* <DEDUP_REMOVED lines=20> */
[----:B------:R-:W-:Y:S04]  /*185d0*/  STL.64 [R1+0x1518], R14 ;  /* 0x0015180e01007387 */ /* 0x000fe80000100a00 */
[----:B------:R-:W2:Y:S01]  /*185e0*/  LDL.LU.64 R220, [R1+0x17f0] ;  /* 0x0017f00001dc7983 */ /* 0x000ea20000300a00 */
[----:B-1----:R-:W-:-:S03]  /*185f0*/  IMAD.WIDE R10, R247, 0x4, R28 ;  /* 0x00000004f70a7825 */ /* 0x002fc600078e021c */
[----:B------:R-:W-:Y:S04]  /*18600*/  STL.64 [R1+0x1580], R12 ;  /* 0x0015800c01007387 */ /* 0x000fe80000100a00 */
[----:B------:R-:W3:Y:S04]  /*18610*/  LDL.LU.64 R218, [R1+0x1808] ;  /* 0x0018080001da7983 */ /* 0x000ee80000300a00 */
        /* <DEDUP_REMOVED lines=13> */
[----:B----4-:R-:W-:-:S05]  /*186f0*/  IMAD.WIDE R10, R247, 0x4, R64 ;  /* 0x00000004f70a7825 */ /* 0x010fca00078e0240 */
[----:B------:R5:W-:Y:S04]  /*18700*/  STL.64 [R1+0x15a0], R10 ;  /* 0x0015a00a01007387 */ /* 0x000be80000100a00 */
[----:B------:R-:W4:Y:S04]  /*18710*/  LDL.LU.64 R94, [R1+0xdc8] ;  /* 0x000dc800015e7983 */ /* 0x000f280000300a00 */
        /* <DEDUP_REMOVED lines=14> */
[----:B------:R-:W4:Y:S01]  /*18800*/  LDL.LU.64 R64, [R1+0x1bf0] ;  /* 0x001bf00001407983 */ /* 0x000f220000300a00 */
[----:B--2---:R-:W-:-:S05]  /*18810*/  IMAD.WIDE R14, R247, 0x4, R220 ;  /* 0x00000004f70e7825 */ /* 0x004fca00078e02dc */
[----:B------:R1:W-:Y:S01]  /*18820*/  STL.64 [R1+0x15b0], R14 ;  /* 0x0015b00e01007387 */ /* 0x0003e20000100a00 */
[----:B---3--:R-:W-:-:S04]  /*18830*/  IMAD.WIDE R12, R247, 0x4, R218 ;  /* 0x00000004f70c7825 */ /* 0x008fc800078e02da */
[C---:B-----5:R-:W-:Y:S01]  /*18840*/  IMAD.WIDE R10, R247.reuse, 0x4, R216 ;  /* 0x00000004f70a7825 */ /* 0x060fe200078e02d8 */
        /* <DEDUP_REMOVED lines=17> */
[C---:B--2---:R-:W-:Y:S02]  /*18960*/  IMAD.WIDE R10, R247.reuse, 0x4, R28 ;  /* 0x00000004f70a7825 */ /* 0x044fe400078e021c */
[----:B------:R-:W2:Y:S02]  /*18970*/  LDL.LU.64 R28, [R1+0x1bf8] ;  /* 0x001bf800011c7983 */ /* 0x000ea40000300a00 */
[C---:B---3--:R-:W-:Y:S02]  /*18980*/  IMAD.WIDE R14, R247.reuse, 0x4, R98 ;  /* 0x00000004f70e7825 */ /* 0x048fe400078e0262 */
[----:B------:R1:W-:Y:S04]  /*18990*/  STL.64 [R1+0xde8], R12 ;  /* 0x000de80c01007387 */ /* 0x0003e80000100a00 */
[----:B------:R4:W-:Y:S04]  /*189a0*/  STL.64 [R1+0xde0], R10 ;  /* 0x000de00a01007387 */ /* 0x0009e80000100a00 */
[----:B------:R3:W-:Y:S01]  /*189b0*/  STL.64 [R1+0xdd8], R14 ;  /* 0x000dd80e01007387 */ /* 0x0007e20000100a00 */
[----:B-1----:R-:W-:-:S04]  /*189c0*/  IMAD.WIDE R12, R247, 0x4, R96 ;  /* 0x00000004f70c7825 */ /* 0x002fc800078e0260 */
[C---:B----4-:R-:W-:Y:S01]  /*189d0*/  IMAD.WIDE R10, R247.reuse, 0x4, R94 ;  /* 0x00000004f70a7825 */ /* 0x050fe200078e025e */
[----:B------:R1:W-:Y:S03]  /*189e0*/  STL.64 [R1+0xdd0], R12 ;  /* 0x000dd00c01007387 */ /* 0x0003e60000100a00 */
[C---:B---3--:R-:W-:Y:S01]  /*189f0*/  IMAD.WIDE R14, R247.reuse, 0x4, R92 ;  /* 0x00000004f70e7825 */ /* 0x048fe200078e025c */
        /* <DEDUP_REMOVED lines=25> */
[----:B------:R-:W-:Y:S01]  /*18b90*/  STL.64 [R1+0x1b60], R14 ;  /* 0x001b600e01007387 */ /* 0x000fe20000100a00 */
[----:B-1----:R-:W-:-:S03]  /*18ba0*/  IMAD.WIDE R12, R247, 0x4, R66 ;  /* 0x00000004f70c7825 */ /* 0x002fc600078e0242 */
[----:B------:R-:W4:Y:S01]  /*18bb0*/  LDL.LU.64 R220, [R1+0x1c10] ;  /* 0x001c100001dc7983 */ /* 0x000f220000300a00 */
[----:B---3--:R-:W-:-:S03]  /*18bc0*/  IMAD.WIDE R10, R247, 0x4, R64 ;  /* 0x00000004f70a7825 */ /* 0x008fc600078e0240 */
        /* <DEDUP_REMOVED lines=33> */
[----:B----4-:R-:W-:-:S05]  /*18de0*/  IMAD.WIDE R14, R247, 0x4, R220 ;  /* 0x00000004f70e7825 */ /* 0x010fca00078e02dc */
[----:B------:R1:W-:Y:S01]  /*18df0*/  STL.64 [R1+0x1c10], R14 ;  /* 0x001c100e01007387 */ /* 0x0003e20000100a00 */
[----:B---3--:R-:W-:-:S04]  /*18e00*/  IMAD.WIDE R12, R247, 0x4, R218 ;  /* 0x00000004f70c7825 */ /* 0x008fc800078e02da */
        /* <DEDUP_REMOVED lines=1394> */
[----:B---3--:R-:W-:-:S05]  /*1e530*/  IMAD.WIDE R12, R247, 0x4, R218 ;  /* 0x00000004f70c7825 */ /* 0x008fca00078e02da */
[----:B------:R2:W-:Y:S01]  /*1e540*/  STL.64 [R1+0x2e50], R12 ;  /* 0x002e500c01007387 */ /* 0x0005e20000100a00 */
[----:B-----5:R-:W-:-:S04]  /*1e550*/  IMAD.WIDE R10, R247, 0x4, R216 ;  /* 0x00000004f70a7825 */ /* 0x020fc800078e02d8 */
[C---:B-1----:R-:W-:Y:S01]  /*1e560*/  IMAD.WIDE R14, R247.reuse, 0x4, R214 ;  /* 0x00000004f70e7825 */ /* 0x042fe200078e02d6 */
        /* <DEDUP_REMOVED lines=14> */
[----:B------:R-:W-:Y:S03]  /*1e650*/  STL.64 [R1+0x2e70], R14 ;  /* 0x002e700e01007387 */ /* 0x000fe60000100a00 */
[C---:B-1----:R-:W-:Y:S02]  /*1e660*/  IMAD.WIDE R10, R247.reuse, 0x4, R28 ;  /* 0x00000004f70a7825 */ /* 0x042fe400078e021c */
[----:B------:R-:W2:Y:S04]  /*1e670*/  LDL.LU.64 R28, [R1+0x9d0] ;  /* 0x0009d000011c7983 */ /* 0x000ea80000300a00 */
        /* <DEDUP_REMOVED lines=48> */
[----:B------:R3:W-:Y:S01]  /*1e980*/  STL.64 [R1+0x9c0], R10 ;  /* 0x0009c00a01007387 */ /* 0x0007e20000100a00 */
[----:B------:R-:W-:Y:S01]  /*1e990*/  USHF.L.U32 UR9, UR9, 0x7, URZ ;  /* 0x0000000709097899 */ /* 0x000fe2000800063f */
[----:B------:R-:W4:Y:S02]  /*1e9a0*/  LDC R52, c[0x0][0x230] ;  /* 0x00008c00ff347b82 */ /* 0x000f240000000800 */
[----:B------:R5:W-:Y:S01]  /*1e9b0*/  STL.64 [R1+0x9a8], R14 ;  /* 0x0009a80e01007387 */ /* 0x000be20000100a00 */
[----:B-1----:R-:W-:-:S05]  /*1e9c0*/  IMAD.WIDE R12, R247, 0x4, R50 ;  /* 0x00000004f70c7825 */ /* 0x002fca00078e0232 */
[----:B------:R-:W1:Y:S01]  /*1e9d0*/  LDC R51, c[0x0][0x230] ;  /* 0x00008c00ff337b82 */ /* 0x000e620000000800 */
[C---:B---3--:R-:W-:Y:S01]  /*1e9e0*/  IMAD.WIDE R10, R247.reuse, 0x4, R48 ;  /* 0x00000004f70a7825 */ /* 0x048fe200078e0230 */
[----:B------:R3:W-:Y:S03]  /*1e9f0*/  STL.64 [R1+0x2eb0], R12 ;  /* 0x002eb00c01007387 */ /* 0x0007e60000100a00 */
[C---:B-----5:R-:W-:Y:S02]  /*1ea00*/  IMAD.WIDE R14, R247.reuse, 0x4, R4 ;  /* 0x00000004f70e7825 */ /* 0x060fe400078e0204 */
[----:B------:R-:W5:Y:S01]  /*1ea10*/  LDL.LU.64 R4, [R1+0x37d0] ;  /* 0x0037d00001047983 */ /* 0x000f620000300a00 */
[----:B------:R-:W4:Y:S03]  /*1ea20*/  LDC R49, c[0x0][0x230] ;  /* 0x00008c00ff317b82 */ /* 0x000f260000000800 */
[----:B------:R3:W-:Y:S02]  /*1ea30*/  STL.64 [R1+0x2ea8], R10 ;  /* 0x002ea80a01007387 */ /* 0x0007e40000100a00 */
[----:B---3--:R-:W-:-:S02]  /*1ea40*/  IMAD.WIDE R12, R247, 0x4, R6 ;  /* 0x00000004f70c7825 */ /* 0x008fc400078e0206 */
[----:B------:R-:W-:Y:S01]  /*1ea50*/  STL.64 [R1+0x2ea0], R14 ;  /* 0x002ea00e01007387 */ /* 0x000fe20000100a00 */
[----:B------:R-:W3:Y:S03]  /*1ea60*/  LDC R50, c[0x0][0x230] ;  /* 0x00008c00ff327b82 */ /* 0x000ee60000000800 */
[----:B------:R-:W4:Y:S01]  /*1ea70*/  LDL.LU.64 R6, [R1+0x37c8] ;  /* 0x0037c80001067983 */ /* 0x000f220000300a00 */
[----:B------:R-:W-:-:S05]  /*1ea80*/  IMAD.WIDE R10, R247, 0x4, R30 ;  /* 0x00000004f70a7825 */ /* 0x000fca00078e021e */
[----:B------:R1:W-:Y:S02]  /*1ea90*/  STL.64 [R1+0x9f0], R10 ;  /* 0x0009f00a01007387 */ /* 0x0003e40000100a00 */
[C---:B-1----:R-:W-:Y:S02]  /*1eaa0*/  IMAD.WIDE R10, R247.reuse, 0x4, R2 ;  /* 0x00000004f70a7825 */ /* 0x042fe400078e0202 */
[----:B------:R-:W3:Y:S04]  /*1eab0*/  LDL.LU.64 R2, [R1+0x37c0] ;  /* 0x0037c00001027983 */ /* 0x000ee80000300a00 */
[----:B------:R2:W-:Y:S04]  /*1eac0*/  STL.64 [R1+0x9d8], R12 ;  /* 0x0009d80c01007387 */ /* 0x0005e80000100a00 */
[----:B------:R5:W-:Y:S01]  /*1ead0*/  STL.64 [R1+0x9b8], R10 ;  /* 0x0009b80a01007387 */ /* 0x000be20000100a00 */
[----:B------:R-:W-:-:S04]  /*1eae0*/  IMAD.WIDE R14, R247, 0x4, R234 ;  /* 0x00000004f70e7825 */ /* 0x000fc800078e02ea */
[C---:B--2---:R-:W-:Y:S01]  /*1eaf0*/  IMAD.WIDE R12, R247.reuse, 0x4, R28 ;  /* 0x00000004f70c7825 */ /* 0x044fe200078e021c */
[----:B------:R1:W-:Y:S04]  /*1eb00*/  LDGSTS.E [R246+0x3fa00], desc[UR14][R28.64], !P3 ;  /* 0x3fa000001cf67fae */ /* 0x0003e8000d92184e */
[----:B------:R4:W-:Y:S01]  /*1eb10*/  STL.64 [R1+0x2ed0], R12 ;  /* 0x002ed00c01007387 */ /* 0x0009e20000100a00 */
[----:B-----5:R-:W-:-:S03]  /*1eb20*/  IMAD.WIDE R10, R247, 0x4, R4 ;  /* 0x00000004f70a7825 */ /* 0x020fc600078e0204 */
[----:B------:R-:W-:Y:S01]  /*1eb30*/  LDGSTS.E [R246+0x3fb00], desc[UR14][R4.64], !P3 ;  /* 0x3fb0000004f67fae */ /* 0x000fe2000d92184e */
[----:B----4-:R-:W-:-:S03]  /*1eb40*/  IMAD.WIDE R12, R247, 0x4, R6 ;  /* 0x00000004f70c7825 */ /* 0x010fc600078e0206 */
[----:B------:R-:W2:Y:S04]  /*1eb50*/  LDL.LU.64 R4, [R1+0x37b8] ;  /* 0x0037b80001047983 */ /* 0x000ea80000300a00 */
[----:B------:R3:W-:Y:S04]  /*1eb60*/  STL.64 [R1+0x2ec8], R10 ;  /* 0x002ec80a01007387 */ /* 0x0007e80000100a00 */
[----:B------:R-:W-:Y:S04]  /*1eb70*/  LDGSTS.E [R246+0x3fc00], desc[UR14][R6.64], !P3 ;  /* 0x3fc0000006f67fae */ /* 0x000fe8000d92184e */
[----:B------:R-:W4:Y:S01]  /*1eb80*/  LDL.LU.64 R6, [R1+0x37b0] ;  /* 0x0037b00001067983 */ /* 0x000f220000300a00 */
[----:B---3--:R-:W-:-:S03]  /*1eb90*/  IMAD.WIDE R10, R247, 0x4, R2 ;  /* 0x00000004f70a7825 */ /* 0x008fc600078e0202 */
[----:B------:R-:W-:Y:S04]  /*1eba0*/  LDGSTS.E [R246+0x3fd00], desc[UR14][R2.64], !P3 ;  /* 0x3fd0000002f67fae */ /* 0x000fe8000d92184e */
[----:B------:R3:W-:Y:S04]  /*1ebb0*/  STL.64 [R1+0x2ec0], R12 ;  /* 0x002ec00c01007387 */ /* 0x0007e80000100a00 */
[----:B------:R-:W-:Y:S04]  /*1ebc0*/  LDGSTS.E [R246+0x3fe00], desc[UR14][R234.64], !P3 ;  /* 0x3fe00000eaf67fae */ /* 0x000fe8000d92184e */
[----:B------:R-:W5:Y:S01]  /*1ebd0*/  LDL.LU.64 R2, [R1+0x37a8] ;  /* 0x0037a80001027983 */ /* 0x000f620000300a00 */
[----:B---3--:R-:W-:-:S03]  /*1ebe0*/  IMAD.WIDE R12, R247, 0x4, R232 ;  /* 0x00000004f70c7825 */ /* 0x008fc600078e02e8 */
[----:B------:R3:W-:Y:S04]  /*1ebf0*/  STL.64 [R1+0x2eb8], R10 ;  /* 0x002eb80a01007387 */ /* 0x0007e80000100a00 */
[----:B------:R-:W-:Y:S04]  /*1ec00*/  LDGSTS.E [R246+0x3ff00], desc[UR14][R232.64], !P3 ;  /* 0x3ff00000e8f67fae */ /* 0x000fe8000d92184e */
[----:B------:R-:W0:Y:S04]  /*1ec10*/  LDGDEPBAR ;  /* 0x00000000000079af */ /* 0x000e280000000000 */
[----:B---3--:R-:W3:Y:S04]  /*1ec20*/  LDL.LU.64 R10, [R1+0x2990] ;  /* 0x00299000010a7983 */ /* 0x008ee80000300a00 */
[----:B------:R-:W-:Y:S04]  /*1ec30*/  STL.64 [R1+0x9d0], R14 ;  /* 0x0009d00e01007387 */ /* 0x000fe80000100a00 */
[----:B------:R-:W4:Y:S04]  /*1ec40*/  LDL.LU.64 R72, [R1+0x2988] ;  /* 0x0029880001487983 */ /* 0x000f280000300a00 */
[----:B------:R1:W-:Y:S04]  /*1ec50*/  STL.64 [R1+0x9b0], R12 ;  /* 0x0009b00c01007387 */ /* 0x0003e80000100a00 */
[----:B-1----:R-:W5:Y:S04]  /*1ec60*/  LDL.LU.64 R12, [R1+0x2980] ;  /* 0x00298000010c7983 */ /* 0x002f680000300a00 */
        /* <DEDUP_REMOVED lines=112> */
[C---:B--2---:R-:W-:Y:S01]  /*1f370*/  IADD3 R48, R5.reuse, 0x100000, RZ ;  /* 0x0010000005307810 */ /* 0x044fe20007ffe0ff */
[C---:B------:R-:W-:Y:S01]  /*1f380*/  VIADD R31, R5.reuse, 0x100000 ;  /* 0x00100000051f7836 */ /* 0x040fe20000000000 */
[C---:B------:R-:W-:Y:S01]  /*1f390*/  IADD3 R29, R5.reuse, 0x100000, RZ ;  /* 0x00100000051d7810 */ /* 0x040fe20007ffe0ff */
[C---:B------:R-:W-:Y:S01]  /*1f3a0*/  VIADD R30, R5.reuse, 0x100000 ;  /* 0x00100000051e7836 */ /* 0x040fe20000000000 */
[----:B---3--:R-:W-:Y:S01]  /*1f3b0*/  LDGSTS.E [R252+-0x80000], desc[UR14][R10.64], P2 ;  /* 0x800000000afc7fae */ /* 0x008fe2000912184e */
[----:B------:R-:W-:-:S03]  /*1f3c0*/  VIADD R28, R5, 0x100000 ;  /* 0x00100000051c7836 */ /* 0x000fc60000000000 */
[----:B----4-:R-:W-:Y:S04]  /*1f3d0*/  LDGSTS.E [R48+-0x7ff00], desc[UR14][R72.64], P0 ;  /* 0x8010000048307fae */ /* 0x010fe8000812184e */
[----:B-----5:R-:W-:Y:S04]  /*1f3e0*/  LDGSTS.E [R31+-0x7f000], desc[UR14][R20.64], P2 ;  /* 0x81000000141f7fae */ /* 0x020fe8000912184e */
[----:B------:R-:W-:Y:S04]  /*1f3f0*/  LDGSTS.E [R30+-0x7ef00], desc[UR14][R154.64], P0 ;  /* 0x811000009a1e7fae */ /* 0x000fe8000812184e */
        /* <DEDUP_REMOVED lines=11> */
[----:B------:R1:W-:Y:S04]  /*1f4b0*/  LDGSTS.E [R28+-0x78f00], desc[UR14][R186.64], P0 ;  /* 0x87100000ba1c7fae */ /* 0x0003e8000812184e */
[----:B------:R-:W-:Y:S04]  /*1f4c0*/  LDGSTS.E [R2+-0x7fe00], desc[UR14][R12.64], P2 ;  /* 0x802000000c027fae */ /* 0x000fe8000912184e */
[----:B------:R-:W-:Y:S04]  /*1f4d0*/  LDGSTS.E [R2+-0x7fd00], desc[UR14][R136.64], P0 ;  /* 0x8030000088027fae */ /* 0x000fe8000812184e */
[----:B------:R-:W-:Y:S04]  /*1f4e0*/  LDGSTS.E [R2+-0x7ee00], desc[UR14][R22.64], P2 ;  /* 0x8120000016027fae */ /* 0x000fe8000912184e */
[----:B------:R-:W-:Y:S04]  /*1f4f0*/  LDGSTS.E [R2+-0x7ed00], desc[UR14][R156.64], P0 ;  /* 0x813000009c027fae */ /* 0x000fe8000812184e */
[----:B------:R-:W-:Y:S04]  /*1f500*/  LDGSTS.E [R2+-0x7de00], desc[UR14][R36.64], P2 ;  /* 0x8220000024027fae */ /* 0x000fe8000912184e */
[----:B------:R-:W-:Y:S04]  /*1f510*/  LDGSTS.E [R2+-0x7dd00], desc[UR14][R168.64], P0 ;  /* 0x82300000a8027fae */ /* 0x000fe8000812184e */
[----:B------:R-:W-:Y:S04]  /*1f520*/  LDGSTS.E [R2+-0x7ce00], desc[UR14][R46.64], P2 ;  /* 0x832000002e027fae */ /* 0x000fe8000912184e */
[----:B------:R-:W-:Y:S01]  /*1f530*/  LDGSTS.E [R2+-0x7cd00], desc[UR14][R188.64], P0 ;  /* 0x83300000bc027fae */ /* 0x000fe2000812184e */
[----:B-1----:R-:W-:-:S03]  /*1f540*/  VIADD R28, R6, 0x100000 ;  /* 0x00100000061c7836 */ /* 0x002fc60000000000 */
[----:B------:R-:W-:Y:S01]  /*1f550*/  LDGSTS.E [R2+-0x7be00], desc[UR14][R62.64], P2 ;  /* 0x842000003e027fae */ /* 0x000fe2000912184e */
[----:B------:R-:W-:-:S03]  /*1f560*/  IADD3 R48, R6, 0x100000, RZ ;  /* 0x0010000006307810 */ /* 0x000fc60007ffe0ff */
[----:B------:R-:W-:Y:S01]  /*1f570*/  LDGSTS.E [R2+-0x7bd00], desc[UR14][R196.64], P0 ;  /* 0x84300000c4027fae */ /* 0x000fe2000812184e */
[----:B------:R-:W-:-:S03]  /*1f580*/  VIADD R31, R6, 0x100000 ;  /* 0x00100000061f7836 */ /* 0x000fc60000000000 */
[----:B------:R-:W-:Y:S01]  /*1f590*/  LDGSTS.E [R2+-0x7ae00], desc[UR14][R116.64], P2 ;  /* 0x8520000074027fae */ /* 0x000fe2000912184e */
[----:B------:R-:W-:-:S03]  /*1f5a0*/  VIADD R30, R6, 0x100000 ;  /* 0x00100000061e7836 */ /* 0x000fc60000000000 */
[----:B------:R-:W-:Y:S01]  /*1f5b0*/  LDGSTS.E [R2+-0x7ad00], desc[UR14][R198.64], P0 ;  /* 0x85300000c6027fae */ /* 0x000fe2000812184e */
[----:B------:R-:W-:-:S03]  /*1f5c0*/  IADD3 R29, R6, 0x100000, RZ ;  /* 0x00100000061d7810 */ /* 0x000fc60007ffe0ff */
        /* <DEDUP_REMOVED lines=30> */
[----:B------:R-:W-:-:S03]  /*1f7b0*/  VIADD R48, R7, 0x100000 ;  /* 0x0010000007307836 */ /* 0x000fc60000000000 */
[----:B------:R-:W-:Y:S01]  /*1f7c0*/  LDGSTS.E [R3+-0x7b900], desc[UR14][R228.64], P0 ;  /* 0x84700000e4037fae */ /* 0x000fe2000812184e */
[----:B------:R-:W-:-:S03]  /*1f7d0*/  IADD3 R31, R7, 0x100000, RZ ;  /* 0x00100000071f7810 */ /* 0x000fc60007ffe0ff */
[----:B------:R-:W-:Y:S01]  /*1f7e0*/  LDGSTS.E [R3+-0x7aa00], desc[UR14][R124.64], P2 ;  /* 0x856000007c037fae */ /* 0x000fe2000912184e */
[----:B------:R-:W-:-:S03]  /*1f7f0*/  VIADD R30, R7, 0x100000 ;  /* 0x00100000071e7836 */ /* 0x000fc60000000000 */
[----:B------:R-:W-:Y:S01]  /*1f800*/  LDGSTS.E [R3+-0x7a900], desc[UR14][R236.64], P0 ;  /* 0x85700000ec037fae */ /* 0x000fe2000812184e */
[----:B------:R-:W-:-:S03]  /*1f810*/  VIADD R29, R7, 0x100000 ;  /* 0x00100000071d7836 */ /* 0x000fc60000000000 */
        /* <DEDUP_REMOVED lines=28> */
[----:B-1----:R-:W-:-:S03]  /*1f9e0*/  IADD3 R29, R246, 0x100000, RZ ;  /* 0x00100000f61d7810 */ /* 0x002fc60007ffe0ff */
[----:B------:R-:W-:Y:S01]  /*1f9f0*/  LDGSTS.E [R4+-0x7b600], desc[UR14][R226.64], P2 ;  /* 0x84a00000e2047fae */ /* 0x000fe2000912184e */
[----:B--2---:R-:W-:-:S03]  /*1fa00*/  VIADD R28, R246, 0x100000 ;  /* 0x00100000f61c7836 */ /* 0x004fc60000000000 */
[----:B------:R-:W-:Y:S01]  /*1fa10*/  LDGSTS.E [R4+-0x7b500], desc[UR14][R224.64], P0 ;  /* 0x84b00000e0047fae */ /* 0x000fe2000812184e */
[----:B------:R-:W-:-:S03]  /*1fa20*/  VIADD R48, R246, 0x100000 ;  /* 0x00100000f6307836 */ /* 0x000fc60000000000 */
[----:B------:R-:W-:Y:S01]  /*1fa30*/  LDGSTS.E [R4+-0x7a600], desc[UR14][R222.64], P2 ;  /* 0x85a00000de047fae */ /* 0x000fe2000912184e */
[----:B------:R-:W-:-:S03]  /*1fa40*/  IADD3 R31, R246, 0x100000, RZ ;  /* 0x00100000f61f7810 */ /* 0x000fc60007ffe0ff */
        /* <DEDUP_REMOVED lines=20> */
[----:B------:R2:W-:Y:S04]  /*1fb90*/  LDGSTS.E [R29+-0x78400], desc[UR14][R82.64], P2 ;  /* 0x87c00000521d7fae */ /* 0x0005e8000912184e */
[----:B------:R3:W-:Y:S01]  /*1fba0*/  LDGSTS.E [R28+-0x78300], desc[UR14][R80.64], P0 ;  /* 0x87d00000501c7fae */ /* 0x0007e2000812184e */
[----:B-1----:R-:W1:Y:S03]  /*1fbb0*/  LDC R31, c[0x0][0x230] ;  /* 0x00008c00ff1f7b82 */ /* 0x002e660000000800 */
[----:B------:R4:W-:Y:S01]  /*1fbc0*/  LDGSTS.E [R0+-0x7f200], desc[UR14][R78.64], P2 ;  /* 0x80e000004e007fae */ /* 0x0009e2000912184e */
[----:B--2---:R-:W-:-:S03]  /*1fbd0*/  IADD3 R29, R49, -0x81, RZ ;  /* 0xffffff7f311d7810 */ /* 0x004fc60007ffe0ff */
[----:B------:R-:W-:Y:S01]  /*1fbe0*/  LDGSTS.E [R0+-0x7f100], desc[UR14][R76.64], P0 ;  /* 0x80f000004c007fae */ /* 0x000fe2000812184e */
[----:B------:R-:W2:Y:S01]  /*1fbf0*/  LDC R30, c[0x0][0x230] ;  /* 0x00008c00ff1e7b82 */ /* 0x000ea20000000800 */
[----:B---3--:R-:W-:Y:S02]  /*1fc00*/  IMAD.U32 R28, RZ, RZ, UR9 ;  /* 0x00000009ff1c7e24 */ /* 0x008fe4000f8e00ff */
[----:B------:R3:W-:Y:S02]  /*1fc10*/  LDGSTS.E [R0+-0x7e200], desc[UR14][R74.64], P2 ;  /* 0x81e000004a007fae */ /* 0x0007e4000912184e */
[C---:B------:R-:W-:Y:S02]  /*1fc20*/  IMAD.WIDE R48, R28.reuse, 0x4, R10 ;  /* 0x000000041c307825 */ /* 0x040fe400078e020a */
[----:B------:R-:W5:Y:S04]  /*1fc30*/  LDL.LU.64 R10, [R1+0x37a0] ;  /* 0x0037a000010a7983 */ /* 0x000f680000300a00 */
[----:B------:R4:W-:Y:S02]  /*1fc40*/  STL.64 [R1+0x30e0], R48 ;  /* 0x0030e03001007387 */ /* 0x0009e40000100a00 */
[----:B----4-:R-:W-:-:S02]  /*1fc50*/  IMAD.WIDE R48, R28, 0x4, R72 ;  /* 0x000000041c307825 */ /* 0x010fc400078e0248 */
[----:B------:R-:W4:Y:S04]  /*1fc60*/  LDL.LU.64 R72, [R1+0x2898] ;  /* 0x0028980001487983 */ /* 0x000f280000300a00 */
[----:B------:R3:W-:Y:S02]  /*1fc70*/  STL.64 [R1+0x30d8], R48 ;  /* 0x0030d83001007387 */ /* 0x0007e40000100a00 */
[C---:B---3--:R-:W-:Y:S02]  /*1fc80*/  IMAD.WIDE R48, R28.reuse, 0x4, R12 ;  /* 0x000000041c307825 */ /* 0x048fe400078e020c */
[----:B------:R-:W3:Y:S04]  /*1fc90*/  LDL.LU.64 R12, [R1+0x3798] ;  /* 0x00379800010c7983 */ /* 0x000ee80000300a00 */
[----:B------:R1:W-:Y:S02]  /*1fca0*/  STL.64 [R1+0x30d0], R48 ;  /* 0x0030d03001007387 */ /* 0x0003e40000100a00 */
[----:B-1----:R-:W-:-:S02]  /*1fcb0*/  IMAD.WIDE R48, R28, 0x4, R70 ;  /* 0x000000041c307825 */ /* 0x002fc400078e0246 */
[----:B------:R-:W2:Y:S04]  /*1fcc0*/  LDL.LU.64 R70, [R1+0x2820] ;  /* 0x0028200001467983 */ /* 0x000ea80000300a00 */
[----:B------:R1:W-:Y:S02]  /*1fcd0*/  STL.64 [R1+0x30e8], R48 ;  /* 0x0030e83001007387 */ /* 0x0003e40000100a00 */
[C---:B-1----:R-:W-:Y:S02]  /*1fce0*/  IMAD.WIDE R48, R28.reuse, 0x4, R14 ;  /* 0x000000041c307825 */ /* 0x042fe400078e020e */
[----:B------:R-:W5:Y:S04]  /*1fcf0*/  LDL.LU.64 R14, [R1+0x3790] ;  /* 0x00379000010e7983 */ /* 0x000f680000300a00 */
[----:B------:R1:W-:Y:S01]  /*1fd00*/  STL.64 [R1+0x30f0], R48 ;  /* 0x0030f03001007387 */ /* 0x0003e20000100a00 */
[----:B------:R-:W-:-:S04]  /*1fd10*/  IMAD.WIDE R146, R28, 0x4, R146 ;  /* 0x000000041c927825 */ /* 0x000fc800078e0292 */
[C---:B-1----:R-:W-:Y:S02]  /*1fd20*/  IMAD.WIDE R48, R28.reuse, 0x4, R16 ;  /* 0x000000041c307825 */ /* 0x042fe400078e0210 */
[----:B------:R-:W3:Y:S04]  /*1fd30*/  LDL.LU.64 R16, [R1+0x3788] ;  /* 0x0037880001107983 */ /* 0x000ee80000300a00 */
[----:B------:R1:W-:Y:S02]  /*1fd40*/  STL.64 [R1+0x30f8], R48 ;  /* 0x0030f83001007387 */ /* 0x0003e40000100a00 */
[C---:B-1----:R-:W-:Y:S02]  /*1fd50*/  IMAD.WIDE R48, R28.reuse, 0x4, R18 ;  /* 0x000000041c307825 */ /* 0x042fe400078e0212 */
[----:B------:R-:W5:Y:S04]  /*1fd60*/  LDL.LU.64 R18, [R1+0x3780] ;  /* 0x0037800001127983 */ /* 0x000f680000300a00 */
[----:B------:R1:W-:Y:S01]  /*1fd70*/  STL.64 [R1+0x3100], R48 ;  /* 0x0031003001007387 */ /* 0x0003e20000100a00 */
[----:B------:R-:W-:-:S04]  /*1fd80*/  IMAD.WIDE R78, R28, 0x4, R78 ;  /* 0x000000041c4e7825 */ /* 0x000fc800078e024e */
[C---:B-1----:R-:W-:Y:S02]  /*1fd90*/  IMAD.WIDE R48, R28.reuse, 0x4, R20 ;  /* 0x000000041c307825 */ /* 0x042fe400078e0214 */
[----:B------:R-:W5:Y:S04]  /*1fda0*/  LDL.LU.64 R20, [R1+0x3778] ;  /* 0x0037780001147983 */ /* 0x000f680000300a00 */
[----:B------:R-:W-:Y:S04]  /*1fdb0*/  STL.64 [R1+0x3108], R146 ;  /* 0x0031089201007387 */ /* 0x000fe80000100a00 */
[----:B------:R1:W-:Y:S02]  /*1fdc0*/  STL.64 [R1+0x3118], R48 ;  /* 0x0031183001007387 */ /* 0x0003e40000100a00 */
[----:B-1----:R-:W-:-:S02]  /*1fdd0*/  IMAD.WIDE R48, R28, 0x4, R22 ;  /* 0x000000041c307825 */ /* 0x002fc400078e0216 */
[----:B------:R-:W5:Y:S04]  /*1fde0*/  LDL.LU.64 R22, [R1+0x3770] ;  /* 0x0037700001167983 */ /* 0x000f680000300a00 */
[----:B------:R1:W-:Y:S02]  /*1fdf0*/  STL.64 [R1+0x3120], R48 ;  /* 0x0031203001007387 */ /* 0x0003e40000100a00 */
[C---:B-1----:R-:W-:Y:S02]  /*1fe00*/  IMAD.WIDE R48, R28.reuse, 0x4, R24 ;  /* 0x000000041c307825 */ /* 0x042fe400078e0218 */
[----:B------:R-:W5:Y:S04]  /*1fe10*/  LDL.LU.64 R24, [R1+0x3768] ;  /* 0x0037680001187983 */ /* 0x000f680000300a00 */
[----:B------:R-:W-:Y:S04]  /*1fe20*/  STL.64 [R1+0x3110], R78 ;  /* 0x0031104e01007387 */ /* 0x000fe80000100a00 */
[----:B------:R1:W-:Y:S02]  /*1fe30*/  STL.64 [R1+0x3128], R48 ;  /* 0x0031283001007387 */ /* 0x0003e40000100a00 */
[----:B-1----:R-:W-:-:S02]  /*1fe40*/  IMAD.WIDE R48, R28, 0x4, R26 ;  /* 0x000000041c307825 */ /* 0x002fc400078e021a */
[----:B------:R-:W5:Y:S04]  /*1fe50*/  LDL.LU.64 R26, [R1+0x3760] ;  /* 0x00376000011a7983 */ /* 0x000f680000300a00 */
[----:B------:R1:W-:Y:S01]  /*1fe60*/  STL.64 [R1+0x3130], R48 ;  /* 0x0031303001007387 */ /* 0x0003e20000100a00 */
[----:B------:R-:W-:-:S04]  /*1fe70*/  IMAD.WIDE R142, R28, 0x4, R142 ;  /* 0x000000041c8e7825 */ /* 0x000fc800078e028e */
[C---:B-1----:R-:W-:Y:S02]  /*1fe80*/  IMAD.WIDE R48, R28.reuse, 0x4, R32 ;  /* 0x000000041c307825 */ /* 0x042fe400078e0220 */
[----:B------:R-:W5:Y:S04]  /*1fe90*/  LDL.LU.64 R32, [R1+0x3758] ;  /* 0x0037580001207983 */ /* 0x000f680000300a00 */
[----:B------:R1:W-:Y:S02]  /*1fea0*/  STL.64 [R1+0x3138], R48 ;  /* 0x0031383001007387 */ /* 0x0003e40000100a00 */
[C---:B-1----:R-:W-:Y:S02]  /*1feb0*/  IMAD.WIDE R48, R28.reuse, 0x4, R34 ;  /* 0x000000041c307825 */ /* 0x042fe400078e0222 */
[----:B------:R-:W5:Y:S04]  /*1fec0*/  LDL.LU.64 R34, [R1+0x3750] ;  /* 0x0037500001227983 */ /* 0x000f680000300a00 */
[----:B------:R1:W-:Y:S04]  /*1fed0*/  STL.64 [R1+0x3140], R48 ;  /* 0x0031403001007387 */ /* 0x0003e80000100a00 */
[----:B------:R-:W-:Y:S01]  /*1fee0*/  STL.64 [R1+0x3148], R142 ;  /* 0x0031488e01007387 */ /* 0x000fe20000100a00 */
[----:B-1----:R-:W-:-:S03]  /*1fef0*/  IMAD.WIDE R48, R28, 0x4, R68 ;  /* 0x000000041c307825 */ /* 0x002fc600078e0244 */
[----:B------:R-:W3:Y:S04]  /*1ff00*/  LDL.LU.64 R68, [R1+0x2818] ;  /* 0x0028180001447983 */ /* 0x000ee80000300a00 */
[----:B------:R1:W-:Y:S02]  /*1ff10*/  STL.64 [R1+0x3158], R48 ;  /* 0x0031583001007387 */ /* 0x0003e40000100a00 */
[C---:B-1----:R-:W-:Y:S02]  /*1ff20*/  IMAD.WIDE R48, R28.reuse, 0x4, R36 ;  /* 0x000000041c307825 */ /* 0x042fe400078e0224 */
[----:B------:R-:W5:Y:S04]  /*1ff30*/  LDL.LU.64 R36, [R1+0x3748] ;  /* 0x0037480001247983 */ /* 0x000f680000300a00 */
[----:B------:R1:W-:Y:S02]  /*1ff40*/  STL.64 [R1+0x3160], R48 ;  /* 0x0031603001007387 */ /* 0x0003e40000100a00 */
[----:B-1----:R-:W-:-:S02]  /*1ff50*/  IMAD.WIDE R48, R28, 0x4, R66 ;  /* 0x000000041c307825 */ /* 0x002fc400078e0242 */
[----:B------:R-:W5:Y:S02]  /*1ff60*/  LDL.LU.64 R66, [R1+0x27a0] ;  /* 0x0027a00001427983 */ /* 0x000f640000300a00 */
[----:B------:R-:W-:-:S05]  /*1ff70*/  IMAD.WIDE R74, R28, 0x4, R74 ;  /* 0x000000041c4a7825 */ /* 0x000fca00078e024a */
[----:B------:R-:W-:Y:S04]  /*1ff80*/  STL.64 [R1+0x3150], R74 ;  /* 0x0031504a01007387 */ /* 0x000fe80000100a00 */
[----:B------:R1:W-:Y:S02]  /*1ff90*/  STL.64 [R1+0x3168], R48 ;  /* 0x0031683001007387 */ /* 0x0003e40000100a00 */
[C---:B-1----:R-:W-:Y:S02]  /*1ffa0*/  IMAD.WIDE R48, R28.reuse, 0x4, R38 ;  /* 0x000000041c307825 */ /* 0x042fe400078e0226 */
[----:B------:R-:W5:Y:S04]  /*1ffb0*/  LDL.LU.64 R38, [R1+0x3740] ;  /* 0x0037400001267983 */ /* 0x000f680000300a00 */
[----:B------:R1:W-:Y:S01]  /*1ffc0*/  STL.64 [R1+0x3170], R48 ;  /* 0x0031703001007387 */ /* 0x0003e20000100a00 */
[----:B------:R-:W-:-:S03]  /*1ffd0*/  IMAD.WIDE R102, R28, 0x4, R102 ;  /* 0x000000041c667825 */ /* 0x000fc600078e0266 */
[----:B----4-:R-:W-:Y:S01]  /*1ffe0*/  LDGSTS.E [R0+-0x7e100], desc[UR14][R72.64], P0 ;  /* 0x81f0000048007fae */ /* 0x010fe2000812184e */
[----:B-1----:R-:W-:-:S03]  /*1fff0*/  IMAD.WIDE R48, R28, 0x4, R40 ;  /* 0x000000041c307825 */ /* 0x002fc600078e0228 */
[----:B------:R-:W4:Y:S04]  /*20000*/  LDL.LU.64 R40, [R1+0x3738] ;  /* 0x0037380001287983 */ /* 0x000f280000300a00 */
[----:B------:R1:W-:Y:S02]  /*20010*/  STL.64 [R1+0x3178], R48 ;  /* 0x0031783001007387 */ /* 0x0003e40000100a00 */
[C---:B-1----:R-:W-:Y:S02]  /*20020*/  IMAD.WIDE R48, R28.reuse, 0x4, R42 ;  /* 0x000000041c307825 */ /* 0x042fe400078e022a */
[----:B------:R-:W4:Y:S04]  /*20030*/  LDL.LU.64 R42, [R1+0x3730] ;  /* 0x00373000012a7983 */ /* 0x000f280000300a00 */
[----:B------:R1:W-:Y:S04]  /*20040*/  STL.64 [R1+0x3180], R48 ;  /* 0x0031803001007387 */ /* 0x0003e80000100a00 */
[----:B------:R-:W-:Y:S04]  /*20050*/  STL.64 [R1+0x3188], R102 ;  /* 0x0031886601007387 */ /* 0x000fe80000100a00 */
[----:B--2---:R2:W-:Y:S01]  /*20060*/  LDGSTS.E [R0+-0x7d200], desc[UR14][R70.64], P2 ;  /* 0x82e0000046007fae */ /* 0x0045e2000912184e */
[----:B-1----:R-:W-:-:S03]  /*20070*/  IMAD.WIDE R48, R28, 0x4, R44 ;  /* 0x000000041c307825 */ /* 0x002fc600078e022c */
[----:B------:R-:W4:Y:S04]  /*20080*/  LDL.LU.64 R44, [R1+0x3728] ;  /* 0x00372800012c7983 */ /* 0x000f280000300a00 */
[----:B------:R1:W-:Y:S01]  /*20090*/  STL.64 [R1+0x3198], R48 ;  /* 0x0031983001007387 */ /* 0x0003e20000100a00 */
[----:B--2---:R-:W-:-:S04]  /*200a0*/  IMAD.WIDE R70, R28, 0x4, R70 ;  /* 0x000000041c467825 */ /* 0x004fc800078e0246 */
[C---:B-1----:R-:W-:Y:S02]  /*200b0*/  IMAD.WIDE R48, R28.reuse, 0x4, R46 ;  /* 0x000000041c307825 */ /* 0x042fe400078e022e */
[----:B------:R-:W2:Y:S04]  /*200c0*/  LDL.LU.64 R46, [R1+0x3720] ;  /* 0x00372000012e7983 */ /* 0x000ea80000300a00 */
[----:B------:R1:W-:Y:S02]  /*200d0*/  STL.64 [R1+0x31a8], R48 ;  /* 0x0031a83001007387 */ /* 0x0003e40000100a00 */
[C---:B-1----:R-:W-:Y:S02]  /*200e0*/  IMAD.WIDE R48, R28.reuse, 0x4, R104 ;  /* 0x000000041c307825 */ /* 0x042fe400078e0268 */
[----:B------:R-:W4:Y:S04]  /*200f0*/  LDL.LU.64 R104, [R1+0x3718] ;  /* 0x0037180001687983 */ /* 0x000f280000300a00 */
[----:B------:R-:W-:Y:S04]  /*20100*/  STL.64 [R1+0x3190], R70 ;  /* 0x0031904601007387 */ /* 0x000fe80000100a00 */
[----:B------:R1:W-:Y:S02]  /*20110*/  STL.64 [R1+0x31a0], R48 ;  /* 0x0031a03001007387 */ /* 0x0003e40000100a00 */
[----:B-1----:R-:W-:-:S02]  /*20120*/  IMAD.WIDE R48, R28, 0x4, R106 ;  /* 0x000000041c307825 */ /* 0x002fc400078e026a */
[----:B------:R-:W2:Y:S04]  /*20130*/  LDL.LU.64 R106, [R1+0x3710] ;  /* 0x00371000016a7983 */ /* 0x000ea80000300a00 */
[----:B------:R1:W-:Y:S02]  /*20140*/  STL.64 [R1+0x31b0], R48 ;  /* 0x0031b03001007387 */ /* 0x0003e40000100a00 */
[C---:B-1----:R-:W-:Y:S02]  /*20150*/  IMAD.WIDE R48, R28.reuse, 0x4, R108 ;  /* 0x000000041c307825 */ /* 0x042fe400078e026c */
[----:B------:R-:W4:Y:S04]  /*20160*/  LDL.LU.64 R108, [R1+0x3708] ;  /* 0x00370800016c7983 */ /* 0x000f280000300a00 */
        /* <DEDUP_REMOVED lines=9> */
[----:B------:R1:W-:Y:S01]  /*20200*/  STL.64 [R1+0x31d0], R48 ;  /* 0x0031d03001007387 */ /* 0x0003e20000100a00 */
[----:B------:R-:W-:-:S04]  /*20210*/  IMAD.WIDE R234, R28, 0x4, R234 ;  /* 0x000000041cea7825 */ /* 0x000fc800078e02ea */
[C---:B-1----:R-:W-:Y:S02]  /*20220*/  IMAD.WIDE R48, R28.reuse, 0x4, R114 ;  /* 0x000000041c307825 */ /* 0x042fe400078e0272 */
[----:B------:R-:W2:Y:S04]  /*20230*/  LDL.LU.64 R114, [R1+0x36f0] ;  /* 0x0036f00001727983 */ /* 0x000ea80000300a00 */
[----:B------:R1:W-:Y:S01]  /*20240*/  STL.64 [R1+0x31d8], R48 ;  /* 0x0031d83001007387 */ /* 0x0003e20000100a00 */
[----:B------:R-:W-:-:S04]  /*20250*/  IMAD.WIDE R98, R28, 0x4, R98 ;  /* 0x000000041c627825 */ /* 0x000fc800078e0262 */
[C---:B-1----:R-:W-:Y:S02]  /*20260*/  IMAD.WIDE R48, R28.reuse, 0x4, R62 ;  /* 0x000000041c307825 */ /* 0x042fe400078e023e */
[----:B------:R-:W2:Y:S04]  /*20270*/  LDL.LU.64 R62, [R1+0x2720] ;  /* 0x00272000013e7983 */ /* 0x000ea80000300a00 */
[----:B------:R1:W-:Y:S02]  /*20280*/  STL.64 [R1+0x31e0], R48 ;  /* 0x0031e03001007387 */ /* 0x0003e40000100a00 */
[C---:B-1----:R-:W-:Y:S02]  /*20290*/  IMAD.WIDE R48, R28.reuse, 0x4, R116 ;  /* 0x000000041c307825 */ /* 0x042fe400078e0274 */
[----:B------:R-:W2:Y:S04]  /*202a0*/  LDL.LU.64 R116, [R1+0x36e8] ;  /* 0x0036e80001747983 */ /* 0x000ea80000300a00 */
[----:B------:R-:W-:Y:S04]  /*202b0*/  STL.64 [R1+0x31e8], R234 ;  /* 0x0031e8ea01007387 */ /* 0x000fe80000100a00 */
[----:B------:R1:W-:Y:S04]  /*202c0*/  STL.64 [R1+0x31f0], R48 ;  /* 0x0031f03001007387 */ /* 0x0003e80000100a00 */
[----:B------:R1:W-:Y:S04]  /*202d0*/  STL.64 [R1+0x31f8], R98 ;  /* 0x0031f86201007387 */ /* 0x0003e80000100a00 */
[----:B---3--:R-:W-:Y:S01]  /*202e0*/  LDGSTS.E [R0+-0x7d100], desc[UR14][R68.64], P0 ;  /* 0x82f0000044007fae */ /* 0x008fe2000812184e */
[----:B-1----:R-:W-:-:S03]  /*202f0*/  IMAD.WIDE R48, R28, 0x4, R60 ;  /* 0x000000041c307825 */ /* 0x002fc600078e023c */
[----:B------:R-:W3:Y:S01]  /*20300*/  LDL.LU.64 R60, [R1+0x2718] ;  /* 0x00271800013c7983 */ /* 0x000ee20000300a00 */
[----:B------:R-:W-:-:S03]  /*20310*/  IMAD.WIDE R98, R28, 0x4, R58 ;  /* 0x000000041c627825 */ /* 0x000fc600078e023a */
[----:B------:R1:W-:Y:S04]  /*20320*/  STL.64 [R1+0x3200], R48 ;  /* 0x0032003001007387 */ /* 0x0003e80000100a00 */
[----:B------:R-:W3:Y:S04]  /*20330*/  LDL.LU.64 R58, [R1+0x26a0] ;  /* 0x0026a000013a7983 */ /* 0x000ee80000300a00 */
[----:B------:R-:W-:Y:S01]  /*20340*/  STL.64 [R1+0x3208], R98 ;  /* 0x0032086201007387 */ /* 0x000fe20000100a00 */
[----:B-1----:R-:W-:-:S03]  /*20350*/  IMAD.WIDE R48, R28, 0x4, R118 ;  /* 0x000000041c307825 */ /* 0x002fc600078e0276 */
[----:B-----5:R1:W-:Y:S04]  /*20360*/  LDGSTS.E [R0+-0x7c200], desc[UR14][R66.64], P2 ;  /* 0x83e0000042007fae */ /* 0x0203e8000912184e */
[----:B------:R-:W5:Y:S04]  /*20370*/  LDL.LU.64 R118, [R1+0x36e0] ;  /* 0x0036e00001767983 */ /* 0x000f680000300a00 */
[----:B------:R1:W-:Y:S02]  /*20380*/  STL.64 [R1+0x3218], R48 ;  /* 0x0032183001007387 */ /* 0x0003e40000100a00 */
[----:B-1----:R-:W-:-:S04]  /*20390*/  IMAD.WIDE R66, R28, 0x4, R66 ;  /* 0x000000041c427825 */ /* 0x002fc800078e0242 */
[C---:B------:R-:W-:Y:S02]  /*203a0*/  IMAD.WIDE R48, R28.reuse, 0x4, R120 ;  /* 0x000000041c307825 */ /* 0x040fe400078e0278 */
        /* <DEDUP_REMOVED lines=12> */
[----:B------:R1:W-:Y:S04]  /*20470*/  STL.64 [R1+0x3238], R250 ;  /* 0x003238fa01007387 */ /* 0x0003e80000100a00 */
[----:B------:R1:W-:Y:S04]  /*20480*/  STL.64 [R1+0x3240], R48 ;  /* 0x0032403001007387 */ /* 0x0003e80000100a00 */
[----:B-1----:R-:W5:Y:S01]  /*20490*/  LDL.LU.64 R250, [R1+0x2608] ;  /* 0x0026080001fa7983 */ /* 0x002f620000300a00 */
[----:B------:R-:W-:-:S03]  /*204a0*/  IMAD.WIDE R48, R28, 0x4, R124 ;  /* 0x000000041c307825 */ /* 0x000fc600078e027c */
[----:B------:R-:W5:Y:S04]  /*204b0*/  LDL.LU.64 R124, [R1+0x36c8] ;  /* 0x0036c800017c7983 */ /* 0x000f680000300a00 */
[----:B------:R1:W-:Y:S04]  /*204c0*/  STL.64 [R1+0x3250], R48 ;  /* 0x0032503001007387 */ /* 0x0003e80000100a00 */
[----:B-1----:R-:W5:Y:S01]  /*204d0*/  LDL.LU.64 R48, [R1+0x2570] ;  /* 0x0025700001307983 */ /* 0x002f620000300a00 */
[----:B------:R-:W-:-:S04]  /*204e0*/  IMAD.WIDE R126, R28, 0x4, R126 ;  /* 0x000000041c7e7825 */ /* 0x000fc800078e027e */
[C---:B------:R-:W-:Y:S01]  /*204f0*/  IMAD.WIDE R226, R28.reuse, 0x4, R226 ;  /* 0x000000041ce27825 */ /* 0x040fe200078e02e2 */
[----:B------:R1:W-:Y:S03]  /*20500*/  STL.64 [R1+0x3260], R126 ;  /* 0x0032607e01007387 */ /* 0x0003e60000100a00 */
[----:B------:R-:W-:-:S04]  /*20510*/  IMAD.WIDE R128, R28, 0x4, R128 ;  /* 0x000000041c807825 */ /* 0x000fc800078e0280 */
[----:B------:R-:W-:-:S04]  /*20520*/  IMAD.WIDE R94, R28, 0x4, R94 ;  /* 0x000000041c5e7825 */ /* 0x000fc800078e025e */
[C---:B------:R-:W-:Y:S01]  /*20530*/  IMAD.WIDE R130, R28.reuse, 0x4, R130 ;  /* 0x000000041c827825 */ /* 0x040fe200078e0282 */
[----:B-1----:R-:W5:Y:S03]  /*20540*/  LDL.LU.64 R126, [R1+0x36c0] ;  /* 0x0036c000017e7983 */ /* 0x002f660000300a00 */
[C---:B------:R-:W-:Y:S01]  /*20550*/  IMAD.WIDE R132, R28.reuse, 0x4, R132 ;  /* 0x000000041c847825 */ /* 0x040fe200078e0284 */
[----:B------:R-:W-:Y:S04]  /*20560*/  STL.64 [R1+0x3248], R226 ;  /* 0x003248e201007387 */ /* 0x000fe80000100a00 */
[----:B------:R1:W-:Y:S01]  /*20570*/  STL.64 [R1+0x3268], R128 ;  /* 0x0032688001007387 */ /* 0x0003e20000100a00 */
[----:B------:R-:W-:-:S04]  /*20580*/  IMAD.WIDE R134, R28, 0x4, R134 ;  /* 0x000000041c867825 */ /* 0x000fc800078e0286 */
[C---:B------:R-:W-:Y:S01]  /*20590*/  IMAD.WIDE R222, R28.reuse, 0x4, R222 ;  /* 0x000000041cde7825 */ /* 0x040fe200078e02de */
[----:B-1----:R-:W5:Y:S04]  /*205a0*/  LDL.LU.64 R128, [R1+0x36b8] ;  /* 0x0036b80001807983 */ /* 0x002f680000300a00 */
[----:B------:R-:W-:Y:S01]  /*205b0*/  STL.64 [R1+0x3258], R94 ;  /* 0x0032585e01007387 */ /* 0x000fe20000100a00 */
[----:B------:R-:W-:-:S03]  /*205c0*/  IMAD.WIDE R90, R28, 0x4, R90 ;  /* 0x000000041c5a7825 */ /* 0x000fc600078e025a */
[----:B------:R1:W-:Y:S01]  /*205d0*/  STL.64 [R1+0x3278], R130 ;  /* 0x0032788201007387 */ /* 0x0003e20000100a00 */
[----:B------:R-:W-:-:S04]  /*205e0*/  IMAD.WIDE R218, R28, 0x4, R218 ;  /* 0x000000041cda7825 */ /* 0x000fc800078e02da */
[C---:B------:R-:W-:Y:S01]  /*205f0*/  IMAD.WIDE R214, R28.reuse, 0x4, R214 ;  /* 0x000000041cd67825 */ /* 0x040fe200078e02d6 */
[----:B-1----:R-:W5:Y:S04]  /*20600*/  LDL.LU.64 R130, [R1+0x36b0] ;  /* 0x0036b00001827983 */ /* 0x002f680000300a00 */
[----:B------:R1:W-:Y:S01]  /*20610*/  STL.64 [R1+0x3280], R132 ;  /* 0x0032808401007387 */ /* 0x0003e20000100a00 */
[----:B------:R-:W-:-:S03]  /*20620*/  IMAD.WIDE R86, R28, 0x4, R86 ;  /* 0x000000041c567825 */ /* 0x000fc600078e0256 */
[----:B----4-:R-:W-:Y:S04]  /*20630*/  LDGSTS.E [R0+-0x7c100], desc[UR14][R64.64], P0 ;  /* 0x83f0000040007fae */ /* 0x010fe8000812184e */
[----:B-1----:R-:W4:Y:S04]  /*20640*/  LDL.LU.64 R132, [R1+0x36a8] ;  /* 0x0036a80001847983 */ /* 0x002f280000300a00 */
[----:B------:R1:W-:Y:S01]  /*20650*/  STL.64 [R1+0x3288], R134 ;  /* 0x0032888601007387 */ /* 0x0003e20000100a00 */
[----:B------:R-:W-:-:S03]  /*20660*/  IMAD.WIDE R82, R28, 0x4, R82 ;  /* 0x000000041c527825 */ /* 0x000fc600078e0252 */
[----:B-1----:R-:W4:Y:S04]  /*20670*/  LDL.LU.64 R134, [R1+0x36a0] ;  /* 0x0036a00001867983 */ /* 0x002f280000300a00 */
[----:B--2---:R1:W-:Y:S02]  /*20680*/  LDGSTS.E [R0+-0x7b200], desc[UR14][R62.64], P2 ;  /* 0x84e000003e007fae */ /* 0x0043e4000912184e */
[----:B-1----:R-:W-:-:S05]  /*20690*/  IMAD.WIDE R62, R28, 0x4, R62 ;  /* 0x000000041c3e7825 */ /* 0x002fca00078e023e */
[----:B------:R-:W-:Y:S04]  /*206a0*/  STL.64 [R1+0x3270], R62 ;  /* 0x0032703e01007387 */ /* 0x000fe80000100a00 */
[----:B------:R-:W-:Y:S04]  /*206b0*/  STL.64 [R1+0x3290], R222 ;  /* 0x003290de01007387 */ /* 0x000fe80000100a00 */
[----:B------:R-:W-:Y:S04]  /*206c0*/  STL.64 [R1+0x3298], R90 ;  /* 0x0032985a01007387 */ /* 0x000fe80000100a00 */
[----:B---3--:R-:W-:Y:S04]  /*206d0*/  LDGSTS.E [R0+-0x7b100], desc[UR14][R60.64], P0 ;  /* 0x84f000003c007fae */ /* 0x008fe8000812184e */
[----:B------:R1:W-:Y:S02]  /*206e0*/  LDGSTS.E [R0+-0x7a200], desc[UR14][R58.64], P2 ;  /* 0x85e000003a007fae */ /* 0x0003e4000912184e */
[----:B-1----:R-:W-:-:S05]  /*206f0*/  IMAD.WIDE R58, R28, 0x4, R58 ;  /* 0x000000041c3a7825 */ /* 0x002fca00078e023a */
[----:B------:R-:W-:Y:S04]  /*20700*/  STL.64 [R1+0x32a0], R58 ;  /* 0x0032a03a01007387 */ /* 0x000fe80000100a00 */
[----:B------:R-:W-:Y:S04]  /*20710*/  STL.64 [R1+0x32a8], R218 ;  /* 0x0032a8da01007387 */ /* 0x000fe80000100a00 */
[----:B------:R-:W-:Y:S04]  /*20720*/  STL.64 [R1+0x32b0], R214 ;  /* 0x0032b0d601007387 */ /* 0x000fe80000100a00 */
[----:B------:R-:W-:Y:S04]  /*20730*/  STL.64 [R1+0x32b8], R86 ;  /* 0x0032b85601007387 */ /* 0x000fe80000100a00 */
[----:B-----5:R-:W-:Y:S04]  /*20740*/  LDGSTS.E [R0+-0x7a100], desc[UR14][R56.64], P0 ;  /* 0x85f0000038007fae */ /* 0x020fe8000812184e */
[----:B------:R1:W-:Y:S02]  /*20750*/  LDGSTS.E [R0+-0x79200], desc[UR14][R54.64], P2 ;  /* 0x86e0000036007fae */ /* 0x0003e4000912184e */
[----:B-1----:R-:W-:-:S02]  /*20760*/  IMAD.WIDE R54, R28, 0x4, R54 ;  /* 0x000000041c367825 */ /* 0x002fc400078e0236 */
[----:B------:R-:W-:Y:S04]  /*20770*/  LDGSTS.E [R0+-0x79100], desc[UR14][R250.64], P0 ;  /* 0x86f00000fa007fae */ /* 0x000fe8000812184e */
[----:B------:R-:W-:Y:S04]  /*20780*/  STL.64 [R1+0x32c0], R54 ;  /* 0x0032c03601007387 */ /* 0x000fe80000100a00 */
[----:B------:R-:W-:Y:S04]  /*20790*/  STL.64 [R1+0x32c8], R82 ;  /* 0x0032c85201007387 */ /* 0x000fe80000100a00 */
[----:B------:R1:W-:Y:S02]  /*207a0*/  LDGSTS.E [R0+-0x78200], desc[UR14][R48.64], P2 ;  /* 0x87e0000030007fae */ /* 0x0003e4000912184e */
[----:B-1----:R-:W-:-:S05]  /*207b0*/  IMAD.WIDE R48, R28, 0x4, R48 ;  /* 0x000000041c307825 */ /* 0x002fca00078e0230 */
[----:B------:R1:W-:Y:S02]  /*207c0*/  STL.64 [R1+0x32d0], R48 ;  /* 0x0032d03001007387 */ /* 0x0003e40000100a00 */
[C---:B-1----:R-:W-:Y:S02]  /*207d0*/  IMAD.WIDE R48, R28.reuse, 0x4, R136 ;  /* 0x000000041c307825 */ /* 0x042fe400078e0288 */
[----:B------:R-:W2:Y:S04]  /*207e0*/  LDL.LU.64 R136, [R1+0x3698] ;  /* 0x0036980001887983 */ /* 0x000ea80000300a00 */
[----:B------:R1:W-:Y:S02]  /*207f0*/  STL.64 [R1+0x2ed8], R48 ;  /* 0x002ed83001007387 */ /* 0x0003e40000100a00 */
[----:B-1----:R-:W-:-:S02]  /*20800*/  IMAD.WIDE R48, R28, 0x4, R138 ;  /* 0x000000041c307825 */ /* 0x002fc400078e028a */
[----:B------:R-:W3:Y:S04]  /*20810*/  LDL.LU.64 R138, [R1+0x3690] ;  /* 0x00369000018a7983 */ /* 0x000ee80000300a00 */
[----:B------:R1:W-:Y:S02]  /*20820*/  STL.64 [R1+0x2ee0], R48 ;  /* 0x002ee03001007387 */ /* 0x0003e40000100a00 */
[C---:B-1----:R-:W-:Y:S02]  /*20830*/  IMAD.WIDE R48, R28.reuse, 0x4, R148 ;  /* 0x000000041c307825 */ /* 0x042fe400078e0294 */
[----:B------:R-:W5:Y:S04]  /*20840*/  LDL.LU.64 R148, [R1+0x3688] ;  /* 0x0036880001947983 */ /* 0x000f680000300a00 */
[----:B------:R1:W-:Y:S02]  /*20850*/  STL.64 [R1+0x2ee8], R48 ;  /* 0x002ee83001007387 */ /* 0x0003e40000100a00 */
[----:B-1----:R-:W-:-:S02]  /*20860*/  IMAD.WIDE R48, R28, 0x4, R150 ;  /* 0x000000041c307825 */ /* 0x002fc400078e0296 */
[----:B------:R-:W4:Y:S04]  /*20870*/  LDL.LU.64 R150, [R1+0x3680] ;  /* 0x0036800001967983 */ /* 0x000f280000300a00 */
[----:B------:R1:W-:Y:S01]  /*20880*/  STL.64 [R1+0x2ef0], R48 ;  /* 0x002ef03001007387 */ /* 0x0003e20000100a00 */
[----:B------:R-:W-:-:S04]  /*20890*/  IMAD.WIDE R144, R28, 0x4, R144 ;  /* 0x000000041c907825 */ /* 0x000fc800078e0290 */
[C---:B-1----:R-:W-:Y:S02]  /*208a0*/  IMAD.WIDE R48, R28.reuse, 0x4, R152 ;  /* 0x000000041c307825 */ /* 0x042fe400078e0298 */
[----:B------:R-:W2:Y:S04]  /*208b0*/  LDL.LU.64 R152, [R1+0x3678] ;  /* 0x0036780001987983 */ /* 0x000ea80000300a00 */
[----:B------:R1:W-:Y:S01]  /*208c0*/  STL.64 [R1+0x2ef8], R48 ;  /* 0x002ef83001007387 */ /* 0x0003e20000100a00 */
[----:B------:R-:W-:-:S04]  /*208d0*/  IMAD.WIDE R76, R28, 0x4, R76 ;  /* 0x000000041c4c7825 */ /* 0x000fc800078e024c */
[C---:B-1----:R-:W-:Y:S02]  /*208e0*/  IMAD.WIDE R48, R28.reuse, 0x4, R154 ;  /* 0x000000041c307825 */ /* 0x042fe400078e029a */
[----:B------:R-:W3:Y:S04]  /*208f0*/  LDL.LU.64 R154, [R1+0x3670] ;  /* 0x00367000019a7983 */ /* 0x000ee80000300a00 */
[----:B------:R1:W-:Y:S02]  /*20900*/  STL.64 [R1+0x2f10], R48 ;  /* 0x002f103001007387 */ /* 0x0003e40000100a00 */
[C---:B-1----:R-:W-:Y:S02]  /*20910*/  IMAD.WIDE R48, R28.reuse, 0x4, R156 ;  /* 0x000000041c307825 */ /* 0x042fe400078e029c */
[----:B------:R-:W5:Y:S04]  /*20920*/  LDL.LU.64 R156, [R1+0x3668] ;  /* 0x00366800019c7983 */ /* 0x000f680000300a00 */
[----:B------:R-:W-:Y:S04]  /*20930*/  STL.64 [R1+0x2f00], R144 ;  /* 0x002f009001007387 */ /* 0x000fe80000100a00 */
[----:B------:R1:W-:Y:S02]  /*20940*/  STL.64 [R1+0x2f18], R48 ;  /* 0x002f183001007387 */ /* 0x0003e40000100a00 */
[----:B-1----:R-:W-:-:S02]  /*20950*/  IMAD.WIDE R48, R28, 0x4, R158 ;  /* 0x000000041c307825 */ /* 0x002fc400078e029e */
[----:B------:R-:W4:Y:S04]  /*20960*/  LDL.LU.64 R158, [R1+0x3660] ;  /* 0x00366000019e7983 */ /* 0x000f280000300a00 */
[----:B------:R-:W-:Y:S04]  /*20970*/  STL.64 [R1+0x2f08], R76 ;  /* 0x002f084c01007387 */ /* 0x000fe80000100a00 */
[----:B------:R1:W-:Y:S02]  /*20980*/  STL.64 [R1+0x2f20], R48 ;  /* 0x002f203001007387 */ /* 0x0003e40000100a00 */
[----:B-1----:R-:W-:-:S02]  /*20990*/  IMAD.WIDE R48, R28, 0x4, R160 ;  /* 0x000000041c307825 */ /* 0x002fc400078e02a0 */
[----:B------:R-:W2:Y:S04]  /*209a0*/  LDL.LU.64 R160, [R1+0x3658] ;  /* 0x0036580001a07983 */ /* 0x000ea80000300a00 */
[----:B------:R1:W-:Y:S02]  /*209b0*/  STL.64 [R1+0x2f28], R48 ;  /* 0x002f283001007387 */ /* 0x0003e40000100a00 */
[C---:B-1----:R-:W-:Y:S02]  /*209c0*/  IMAD.WIDE R48, R28.reuse, 0x4, R162 ;  /* 0x000000041c307825 */ /* 0x042fe400078e02a2 */
[----:B------:R-:W3:Y:S04]  /*209d0*/  LDL.LU.64 R162, [R1+0x3650] ;  /* 0x0036500001a27983 */ /* 0x000ee80000300a00 */
[----:B------:R1:W-:Y:S01]  /*209e0*/  STL.64 [R1+0x2f30], R48 ;  /* 0x002f303001007387 */ /* 0x0003e20000100a00 */
[----:B------:R-:W-:-:S04]  /*209f0*/  IMAD.WIDE R140, R28, 0x4, R140 ;  /* 0x000000041c8c7825 */ /* 0x000fc800078e028c */
[C---:B-1----:R-:W-:Y:S02]  /*20a00*/  IMAD.WIDE R48, R28.reuse, 0x4, R164 ;  /* 0x000000041c307825 */ /* 0x042fe400078e02a4 */
[----:B------:R-:W5:Y:S04]  /*20a10*/  LDL.LU.64 R164, [R1+0x3648] ;  /* 0x0036480001a47983 */ /* 0x000f680000300a00 */
[----:B------:R1:W-:Y:S01]  /*20a20*/  STL.64 [R1+0x2f38], R48 ;  /* 0x002f383001007387 */ /* 0x0003e20000100a00 */
[----:B------:R-:W-:-:S04]  /*20a30*/  IMAD.WIDE R72, R28, 0x4, R72 ;  /* 0x000000041c487825 */ /* 0x000fc800078e0248 */
[C---:B-1----:R-:W-:Y:S02]  /*20a40*/  IMAD.WIDE R48, R28.reuse, 0x4, R166 ;  /* 0x000000041c307825 */ /* 0x042fe400078e02a6 */
[----:B------:R-:W4:Y:S04]  /*20a50*/  LDL.LU.64 R166, [R1+0x3640] ;  /* 0x0036400001a67983 */ /* 0x000f280000300a00 */
[----:B------:R1:W-:Y:S02]  /*20a60*/  STL.64 [R1+0x2f50], R48 ;  /* 0x002f503001007387 */ /* 0x0003e40000100a00 */
[C---:B-1----:R-:W-:Y:S02]  /*20a70*/  IMAD.WIDE R48, R28.reuse, 0x4, R168 ;  /* 0x000000041c307825 */ /* 0x042fe400078e02a8 */
[----:B------:R-:W2:Y:S04]  /*20a80*/  LDL.LU.64 R168, [R1+0x3638] ;  /* 0x0036380001a87983 */ /* 0x000ea80000300a00 */
[----:B------:R-:W-:Y:S04]  /*20a90*/  STL.64 [R1+0x2f40], R140 ;  /* 0x002f408c01007387 */ /* 0x000fe80000100a00 */
[----:B------:R1:W-:Y:S02]  /*20aa0*/  STL.64 [R1+0x2f58], R48 ;  /* 0x002f583001007387 */ /* 0x0003e40000100a00 */
[----:B-1----:R-:W-:-:S02]  /*20ab0*/  IMAD.WIDE R48, R28, 0x4, R170 ;  /* 0x000000041c307825 */ /* 0x002fc400078e02aa */
[----:B------:R-:W3:Y:S04]  /*20ac0*/  LDL.LU.64 R170, [R1+0x3630] ;  /* 0x0036300001aa7983 */ /* 0x000ee80000300a00 */
[----:B------:R-:W-:Y:S04]  /*20ad0*/  STL.64 [R1+0x2f48], R72 ;  /* 0x002f484801007387 */ /* 0x000fe80000100a00 */
[----:B------:R1:W-:Y:S02]  /*20ae0*/  STL.64 [R1+0x2f60], R48 ;  /* 0x002f603001007387 */ /* 0x0003e40000100a00 */
[----:B-1----:R-:W-:-:S02]  /*20af0*/  IMAD.WIDE R48, R28, 0x4, R172 ;  /* 0x000000041c307825 */ /* 0x002fc400078e02ac */
[----:B------:R-:W5:Y:S04]  /*20b00*/  LDL.LU.64 R172, [R1+0x3628] ;  /* 0x0036280001ac7983 */ /* 0x000f680000300a00 */
[----:B------:R1:W-:Y:S02]  /*20b10*/  STL.64 [R1+0x2f68], R48 ;  /* 0x002f683001007387 */ /* 0x0003e40000100a00 */
[C---:B-1----:R-:W-:Y:S02]  /*20b20*/  IMAD.WIDE R48, R28.reuse, 0x4, R174 ;  /* 0x000000041c307825 */ /* 0x042fe400078e02ae */
        /* <DEDUP_REMOVED lines=19> */
[----:B------:R-:W4:Y:S04]  /*20c60*/  LDL.LU.64 R184, [R1+0x35f8] ;  /* 0x0035f80001b87983 */ /* 0x000f280000300a00 */
[----:B------:R1:W-:Y:S02]  /*20c70*/  STL.64 [R1+0x2fa8], R48 ;  /* 0x002fa83001007387 */ /* 0x0003e40000100a00 */
[C---:B-1----:R-:W-:Y:S02]  /*20c80*/  IMAD.WIDE R48, R28.reuse, 0x4, R186 ;  /* 0x000000041c307825 */ /* 0x042fe400078e02ba */
[----:B------:R-:W4:Y:S04]  /*20c90*/  LDL.LU.64 R186, [R1+0x35f0] ;  /* 0x0035f00001ba7983 */ /* 0x000f280000300a00 */
        /* <DEDUP_REMOVED lines=18> */
[----:B------:R1:W-:Y:S01]  /*20dc0*/  STL.64 [R1+0x2fe0], R48 ;  /* 0x002fe03001007387 */ /* 0x0003e20000100a00 */
[----:B------:R-:W-:-:S04]  /*20dd0*/  IMAD.WIDE R232, R28, 0x4, R232 ;  /* 0x000000041ce87825 */ /* 0x000fc800078e02e8 */
[C---:B-1----:R-:W-:Y:S02]  /*20de0*/  IMAD.WIDE R48, R28.reuse, 0x4, R200 ;  /* 0x000000041c307825 */ /* 0x042fe400078e02c8 */
[----:B------:R-:W4:Y:S04]  /*20df0*/  LDL.LU.64 R200, [R1+0x35b8] ;  /* 0x0035b80001c87983 */ /* 0x000f280000300a00 */
[----:B------:R1:W-:Y:S01]  /*20e00*/  STL.64 [R1+0x2fe8], R48 ;  /* 0x002fe83001007387 */ /* 0x0003e20000100a00 */
[----:B------:R-:W-:-:S04]  /*20e10*/  IMAD.WIDE R96, R28, 0x4, R96 ;  /* 0x000000041c607825 */ /* 0x000fc800078e0260 */
[C---:B-1----:R-:W-:Y:S02]  /*20e20*/  IMAD.WIDE R48, R28.reuse, 0x4, R202 ;  /* 0x000000041c307825 */ /* 0x042fe400078e02ca */
[----:B------:R-:W4:Y:S04]  /*20e30*/  LDL.LU.64 R202, [R1+0x35b0] ;  /* 0x0035b00001ca7983 */ /* 0x000f280000300a00 */
[----:B------:R1:W-:Y:S02]  /*20e40*/  STL.64 [R1+0x2ff8], R48 ;  /* 0x002ff83001007387 */ /* 0x0003e40000100a00 */
[C---:B-1----:R-:W-:Y:S02]  /*20e50*/  IMAD.WIDE R48, R28.reuse, 0x4, R204 ;  /* 0x000000041c307825 */ /* 0x042fe400078e02cc */
[----:B------:R-:W4:Y:S04]  /*20e60*/  LDL.LU.64 R204, [R1+0x35a8] ;  /* 0x0035a80001cc7983 */ /* 0x000f280000300a00 */
        /* <DEDUP_REMOVED lines=8> */
[----:B------:R1:W-:Y:S04]  /*20ef0*/  STL.64 [R1+0x3020], R48 ;  /* 0x0030203001007387 */ /* 0x0003e80000100a00 */
[----:B-1----:R-:W2:Y:S01]  /*20f00*/  LDL.LU.64 R48, [R1+0x2568] ;  /* 0x0025680001307983 */ /* 0x002ea20000300a00 */
[----:B------:R-:W-:-:S04]  /*20f10*/  IMAD.WIDE R64, R28, 0x4, R64 ;  /* 0x000000041c407825 */ /* 0x000fc800078e0240 */
[C---:B------:R-:W-:Y:S01]  /*20f20*/  IMAD.WIDE R210, R28.reuse, 0x4, R210 ;  /* 0x000000041cd27825 */ /* 0x040fe200078e02d2 */
[----:B------:R-:W-:Y:S03]  /*20f30*/  STL.64 [R1+0x3008], R64 ;  /* 0x0030084001007387 */ /* 0x000fe60000100a00 */
[C---:B------:R-:W-:Y:S01]  /*20f40*/  IMAD.WIDE R228, R28.reuse, 0x4, R228 ;  /* 0x000000041ce47825 */ /* 0x040fe200078e02e4 */
[----:B------:R1:W-:Y:S03]  /*20f50*/  STL.64 [R1+0x3028], R210 ;  /* 0x003028d201007387 */ /* 0x0003e60000100a00 */
[----:B------:R-:W-:-:S04]  /*20f60*/  IMAD.WIDE R230, R28, 0x4, R230 ;  /* 0x000000041ce67825 */ /* 0x000fc800078e02e6 */
[C---:B------:R-:W-:Y:S01]  /*20f70*/  IMAD.WIDE R236, R28.reuse, 0x4, R236 ;  /* 0x000000041cec7825 */ /* 0x040fe200078e02ec */
[----:B-1----:R-:W4:Y:S03]  /*20f80*/  LDL.LU.64 R210, [R1+0x3590] ;  /* 0x0035900001d27983 */ /* 0x002f260000300a00 */
[C---:B------:R-:W-:Y:S01]  /*20f90*/  IMAD.WIDE R238, R28.reuse, 0x4, R238 ;  /* 0x000000041cee7825 */ /* 0x040fe200078e02ee */
[----:B------:R1:W-:Y:S03]  /*20fa0*/  STL.64 [R1+0x3030], R228 ;  /* 0x003030e401007387 */ /* 0x0003e60000100a00 */
[----:B------:R-:W-:-:S04]  /*20fb0*/  IMAD.WIDE R240, R28, 0x4, R240 ;  /* 0x000000041cf07825 */ /* 0x000fc800078e02f0 */
[C---:B------:R-:W-:Y:S01]  /*20fc0*/  IMAD.WIDE R224, R28.reuse, 0x4, R224 ;  /* 0x000000041ce07825 */ /* 0x040fe200078e02e0 */
[----:B-1----:R-:W4:Y:S04]  /*20fd0*/  LDL.LU.64 R228, [R1+0x3588] ;  /* 0x0035880001e47983 */ /* 0x002f280000300a00 */
[----:B------:R1:W-:Y:S01]  /*20fe0*/  STL.64 [R1+0x3038], R230 ;  /* 0x003038e601007387 */ /* 0x0003e20000100a00 */
        /* <DEDUP_REMOVED lines=10> */
[----:B-1----:R-:W3:Y:S04]  /*21090*/  LDL.LU.64 R238, [R1+0x3570] ;  /* 0x0035700001ee7983 */ /* 0x002ee80000300a00 */
[----:B------:R1:W-:Y:S01]  /*210a0*/  STL.64 [R1+0x3060], R240 ;  /* 0x003060f001007387 */ /* 0x0003e20000100a00 */
[----:B------:R-:W-:-:S04]  /*210b0*/  IMAD.WIDE R88, R28, 0x4, R88 ;  /* 0x000000041c587825 */ /* 0x000fc800078e0258 */
[C---:B------:R-:W-:Y:S01]  /*210c0*/  IMAD.WIDE R216, R28.reuse, 0x4, R216 ;  /* 0x000000041cd87825 */ /* 0x040fe200078e02d8 */
[----:B-1----:R-:W5:Y:S04]  /*210d0*/  LDL.LU.64 R240, [R1+0x3568] ;  /* 0x0035680001f07983 */ /* 0x002f680000300a00 */
[----:B------:R-:W-:Y:S04]  /*210e0*/  STL.64 [R1+0x3040], R224 ;  /* 0x003040e001007387 */ /* 0x000fe80000100a00 */
[----:B------:R1:W-:Y:S01]  /*210f0*/  STL.64 [R1+0x3070], R242 ;  /* 0x003070f201007387 */ /* 0x0003e20000100a00 */
[----:B------:R-:W-:-:S04]  /*21100*/  IMAD.WIDE R56, R28, 0x4, R56 ;  /* 0x000000041c387825 */ /* 0x000fc800078e0238 */
[C---:B------:R-:W-:Y:S01]  /*21110*/  IMAD.WIDE R212, R28.reuse, 0x4, R212 ;  /* 0x000000041cd47825 */ /* 0x040fe200078e02d4 */
[----:B-1----:R-:W4:Y:S04]  /*21120*/  LDL.LU.64 R242, [R1+0x3560] ;  /* 0x0035600001f27983 */ /* 0x002f280000300a00 */
[----:B------:R1:W-:Y:S01]  /*21130*/  STL.64 [R1+0x3078], R244 ;  /* 0x003078f401007387 */ /* 0x0003e20000100a00 */
[----:B------:R-:W-:-:S04]  /*21140*/  IMAD.WIDE R84, R28, 0x4, R84 ;  /* 0x000000041c547825 */ /* 0x000fc800078e0254 */
[----:B------:R-:W-:Y:S01]  /*21150*/  IMAD.WIDE R250, R28, 0x4, R250 ;  /* 0x000000041cfa7825 */ /* 0x000fe200078e02fa */
[----:B-1----:R-:W3:Y:S04]  /*21160*/  LDL.LU.64 R244, [R1+0x3558] ;  /* 0x0035580001f47983 */ /* 0x002ee80000300a00 */
[----:B------:R-:W-:Y:S04]  /*21170*/  STL.64 [R1+0x3058], R92 ;  /* 0x0030585c01007387 */ /* 0x000fe80000100a00 */
[----:B------:R1:W-:Y:S01]  /*21180*/  STL.64 [R1+0x3080], R248 ;  /* 0x003080f801007387 */ /* 0x0003e20000100a00 */
[----:B------:R-:W-:-:S03]  /*21190*/  VIADD R31, R31, 0xffffff7b ;  /* 0xffffff7b1f1f7836 */ /* 0x000fc60000000000 */
[----:B-1----:R-:W5:Y:S04]  /*211a0*/  LDL.LU.64 R248, [R1+0x3550] ;  /* 0x0035500001f87983 */ /* 0x002f680000300a00 */
[----:B------:R-:W-:Y:S04]  /*211b0*/  STL.64 [R1+0x3068], R60 ;  /* 0x0030683c01007387 */ /* 0x000fe80000100a00 */
[----:B------:R-:W-:Y:S04]  /*211c0*/  STL.64 [R1+0x3088], R220 ;  /* 0x003088dc01007387 */ /* 0x000fe80000100a00 */
[----:B------:R-:W-:Y:S04]  /*211d0*/  STL.64 [R1+0x3090], R88 ;  /* 0x0030905801007387 */ /* 0x000fe80000100a00 */
[----:B------:R-:W-:Y:S04]  /*211e0*/  STL.64 [R1+0x30a0], R216 ;  /* 0x0030a0d801007387 */ /* 0x000fe80000100a00 */
[----:B------:R-:W-:Y:S04]  /*211f0*/  STL.64 [R1+0x3098], R56 ;  /* 0x0030983801007387 */ /* 0x000fe80000100a00 */
[----:B------:R-:W-:Y:S04]  /*21200*/  STL.64 [R1+0x30a8], R212 ;  /* 0x0030a8d401007387 */ /* 0x000fe80000100a00 */
[----:B------:R-:W-:Y:S01]  /*21210*/  STL.64 [R1+0x30b0], R84 ;  /* 0x0030b05401007387 */ /* 0x000fe20000100a00 */
[----:B------:R-:W-:-:S03]  /*21220*/  IMAD.WIDE R80, R28, 0x4, R80 ;  /* 0x000000041c507825 */ /* 0x000fc600078e0250 */
[----:B------:R2:W-:Y:S01]  /*21230*/  STL.64 [R1+0x30b8], R250 ;  /* 0x0030b8fa01007387 */ /* 0x0005e20000100a00 */
[----:B------:R-:W-:Y:S02]  /*21240*/  ISETP.GE.U32.AND P6, PT, R31, 0x7ffffefc, PT ;  /* 0x7ffffefc1f00780c */ /* 0x000fe40003fc6070 */
[----:B------:R-:W1:Y:S01]  /*21250*/  LDC R31, c[0x0][0x230] ;  /* 0x00008c00ff1f7b82 */ /* 0x000e620000000800 */
[----:B------:R-:W-:Y:S01]  /*21260*/  ISETP.GE.U32.AND P2, PT, R29, 0x7fffff00, PT ;  /* 0x7fffff001d00780c */ /* 0x000fe20003f46070 */
[----:B------:R-:W-:Y:S01]  /*21270*/  VIADD R30, R30, 0xffffff77 ;  /* 0xffffff771e1e7836 */ /* 0x000fe20000000000 */
[----:B------:R-:W-:Y:S01]  /*21280*/  IADD3 R29, R50, -0x8d, RZ ;  /* 0xffffff73321d7810 */ /* 0x000fe20007ffe0ff */
[----:B------:R-:W-:-:S03]  /*21290*/  IMAD.WIDE R8, R247, 0x4, R8 ;  /* 0x00000004f7087825 */ /* 0x000fc600078e0208 */
[----:B------:R-:W-:Y:S01]  /*212a0*/  ISETP.GE.U32.AND P4, PT, R30, 0x7ffffef8, PT ;  /* 0x7ffffef81e00780c */ /* 0x000fe20003f86070 */
[----:B--2---:R-:W-:Y:S01]  /*212b0*/  IMAD.WIDE R250, R28, 0x4, R48 ;  /* 0x000000041cfa7825 */ /* 0x004fe200078e0230 */
[----:B------:R2:W-:Y:S04]  /*212c0*/  LDGSTS.E [R0+-0x78100], desc[UR14][R48.64], P0 ;  /* 0x87f0000030007fae */ /* 0x0005e8000812184e */
[----:B------:R1:W-:Y:S01]  /*212d0*/  STL.64 [R1+0x30c8], R250 ;  /* 0x0030c8fa01007387 */ /* 0x0003e20000100a00 */
[----:B--2---:R-:W2:Y:S03]  /*212e0*/  LDC R48, c[0x0][0x230] ;  /* 0x00008c00ff307b82 */ /* 0x004ea60000000800 */
[----:B-1----:R-:W4:Y:S04]  /*212f0*/  LDL.LU.64 R250, [R1+0x3548] ;  /* 0x0035480001fa7983 */ /* 0x002f280000300a00 */
[----:B------:R-:W-:Y:S01]  /*21300*/  STL.64 [R1+0x30c0], R80 ;  /* 0x0030c05001007387 */ /* 0x000fe20000100a00 */
[----:B------:R-:W-:Y:S01]  /*21310*/  VIADD R28, R51, 0xffffff6f ;  /* 0xffffff6f331c7836 */ /* 0x000fe20000000000 */
[----:B------:R-:W-:-:S04]  /*21320*/  ISETP.GE.U32.AND P0, PT, R29, 0x7ffffef4, PT ;  /* 0x7ffffef41d00780c */ /* 0x000fc80003f06070 */
[----:B------:R-:W-:Y:S01]  /*21330*/  ISETP.GE.U32.AND P3, PT, R28, 0x7ffffef0, PT ;  /* 0x7ffffef01c00780c */ /* 0x000fe20003f66070 */
[----:B------:R-:W-:Y:S01]  /*21340*/  VIADD R28, R52, 0xffffff6b ;  /* 0xffffff6b341c7836 */ /* 0x000fe20000000000 */
[----:B------:R-:W2:Y:S01]  /*21350*/  LDL.64 R50, [R1+0x2148] ;  /* 0x0021480001327983 */ /* 0x000ea20000100a00 */
[----:B------:R-:W1:Y:S01]  /*21360*/  LDC R30, c[0x0][0x230] ;  /* 0x00008c00ff1e7b82 */ /* 0x000e620000000800 */
[----:B------:R-:W-:Y:S02]  /*21370*/  ULDC UR6, c[0x0][0x230] ;  /* 0x00008c0000067ab9 */ /* 0x000fe40000000800 */
[----:B------:R-:W3:Y:S04]  /*21380*/  LDL.64 R52, [R1+0x2150] ;  /* 0x0021500001347983 */ /* 0x000ee80000100a00 */
[----:B------:R1:W-:Y:S01]  /*21390*/  STL.64 [R1+0x35e0], R92 ;  /* 0x0035e05c01007387 */ /* 0x0003e20000100a00 */
[----:B------:R-:W5:Y:S03]  /*213a0*/  LDC R29, c[0x0][0x230] ;  /* 0x00008c00ff1d7b82 */ /* 0x000f660000000800 */
[----:B------:R-:W0:Y:S05]  /*213b0*/  LDGDEPBAR ;  /* 0x00000000000079af */ /* 0x000e2a0000000000 */
[----:B------:R-:W5:Y:S01]  /*213c0*/  LDC R49, c[0x0][0x230] ;  /* 0x00008c00ff317b82 */ /* 0x000f620000000800 */
[----:B-1----:R-:W5:Y:S04]  /*213d0*/  LDL.64 R92, [R1+0x320] ;  /* 0x00032000015c7983 */ /* 0x002f680000100a00 */
[----:B------:R1:W-:Y:S04]  /*213e0*/  STL.64 [R1+0x35d8], R90 ;  /* 0x0035d85a01007387 */ /* 0x0003e80000100a00 */
[----:B-1----:R-:W4:Y:S04]  /*213f0*/  LDL.64 R90, [R1+0x328] ;  /* 0x00032800015a7983 */ /* 0x002f280000100a00 */
[----:B------:R1:W-:Y:S04]  /*21400*/  STL.64 [R1+0x35d0], R88 ;  /* 0x0035d05801007387 */ /* 0x0003e80000100a00 */
[----:B-1----:R-:W2:Y:S04]  /*21410*/  LDL.64 R88, [R1+0x2138] ;  /* 0x0021380001587983 */ /* 0x002ea80000100a00 */
[----:B------:R1:W-:Y:S04]  /*21420*/  STL.64 [R1+0x35c8], R86 ;  /* 0x0035c85601007387 */ /* 0x0003e80000100a00 */
[----:B-1----:R-:W3:Y:S04]  /*21430*/  LDL.64 R86, [R1+0x2178] ;  /* 0x0021780001567983 */ /* 0x002ee80000100a00 */
[----:B------:R1:W-:Y:S04]  /*21440*/  STL.64 [R1+0x35c0], R84 ;  /* 0x0035c05401007387 */ /* 0x0003e80000100a00 */
[----:B-1----:R-:W5:Y:S04]  /*21450*/  LDL.64 R84, [R1+0x2140] ;  /* 0x0021400001547983 */ /* 0x002f680000100a00 */
[----:B------:R1:W-:Y:S04]  /*21460*/  STL.64 [R1+0x35b8], R82 ;  /* 0x0035b85201007387 */ /* 0x0003e80000100a00 */
[----:B-1----:R-:W4:Y:S04]  /*21470*/  LDL.64 R82, [R1+0x2100] ;  /* 0x0021000001527983 */ /* 0x002f280000100a00 */
[----:B------:R1:W-:Y:S01]  /*21480*/  STL.64 [R1+0x35b0], R80 ;  /* 0x0035b05001007387 */ /* 0x0003e20000100a00 */
[----:B------:R-:W-:Y:S06]  /*21490*/  BAR.SYNC.DEFER_BLOCKING 0x0 ;  /* 0x0000000000007b1d */ /* 0x000fec0000010000 */
[----:B-1----:R-:W3:Y:S04]  /*214a0*/  LDL.64 R80, [R1+0x12b8] ;  /* 0x0012b80001507983 */ /* 0x002ee80000100a00 */
[----:B------:R1:W-:Y:S04]  /*214b0*/  STL.64 [R1+0x35a8], R78 ;  /* 0x0035a84e01007387 */ /* 0x0003e80000100a00 */
[----:B-1----:R-:W3:Y:S04]  /*214c0*/  LDL.64 R78, [R1+0x12a0] ;  /* 0x0012a000014e7983 */ /* 0x002ee80000100a00 */
[----:B------:R1:W-:Y:S04]  /*214d0*/  STL.64 [R1+0x35a0], R76 ;  /* 0x0035a04c01007387 */ /* 0x0003e80000100a00 */
[----:B-1----:R-:W3:Y:S04]  /*214e0*/  LDL.64 R76, [R1+0x2170] ;  /* 0x00217000014c7983 */ /* 0x002ee80000100a00 */
[----:B------:R1:W-:Y:S04]  /*214f0*/  STL.64 [R1+0x3598], R74 ;  /* 0x0035984a01007387 */ /* 0x0003e80000100a00 */
[----:B-1----:R-:W3:Y:S04]  /*21500*/  LDL.64 R74, [R1+0x2160] ;  /* 0x00216000014a7983 */ /* 0x002ee80000100a00 */
[----:B------:R-:W-:Y:S04]  /*21510*/  STL.64 [R1+0x3590], R72 ;  /* 0x0035904801007387 */ /* 0x000fe80000100a00 */
[----:B------:R-:W-:Y:S04]  /*21520*/  STL.64 [R1+0x3588], R70 ;  /* 0x0035884601007387 */ /* 0x000fe80000100a00 */
[----:B------:R-:W-:Y:S04]  /*21530*/  STL.64 [R1+0x3580], R68 ;  /* 0x0035804401007387 */ /* 0x000fe80000100a00 */
[----:B------:R-:W-:Y:S04]  /*21540*/  STL.64 [R1+0x3578], R66 ;  /* 0x0035784201007387 */ /* 0x000fe80000100a00 */
[----:B------:R-:W-:Y:S04]  /*21550*/  STL.64 [R1+0x3570], R64 ;  /* 0x0035704001007387 */ /* 0x000fe80000100a00 */
[----:B------:R-:W-:Y:S04]  /*21560*/  STL.64 [R1+0x3568], R62 ;  /* 0x0035683e01007387 */ /* 0x000fe80000100a00 */
[----:B------:R1:W-:Y:S04]  /*21570*/  STL.64 [R1+0x3560], R60 ;  /* 0x0035603c01007387 */ /* 0x0003e80000100a00 */
[----:B------:R-:W-:Y:S04]  /*21580*/  STL.64 [R1+0x3558], R58 ;  /* 0x0035583a01007387 */ /* 0x000fe80000100a00 */
[----:B------:R-:W-:Y:S04]  /*21590*/  STL.64 [R1+0x3550], R56 ;  /* 0x0035503801007387 */ /* 0x000fe80000100a00 */
[----:B------:R1:W-:Y:S04]  /*215a0*/  STL.64 [R1+0x3548], R54 ;  /* 0x0035483601007387 */ /* 0x0003e80000100a00 */
[----:B-1----:R-:W3:Y:S04]  /*215b0*/  LDL.64 R60, [R1+0x16d8] ;  /* 0x0016d800013c7983 */ /* 0x002ee80000100a00 */
[----:B------:R-:W3:Y:S04]  /*215c0*/  LDL.64 R62, [R1+0x16f8] ;  /* 0x0016f800013e7983 */ /* 0x000ee80000100a00 */
        /* <DEDUP_REMOVED lines=8> */
[----:B------:R-:W-:Y:S01]  /*21650*/  @!PT LDS RZ, [RZ] ;  /* 0x00000000fffff984 */ /* 0x000fe20000000800 */
[----:B------:R-:W-:Y:S01]  /*21660*/  @!PT LDS RZ, [RZ] ;  /* 0x00000000fffff984 */ /* 0x000fe20000000800 */
[----:B------:R-:W-:Y:S01]  /*21670*/  @!PT LDS RZ, [RZ] ;  /* 0x00000000fffff984 */ /* 0x000fe20000000800 */
[----:B----4-:R-:W-:Y:S04]  /*21680*/  LDGSTS.E [R5+0x40000], desc[UR14][R82.64], !P2 ;  /* 0x4000000052057fae */ /* 0x010fe8000d12184e */
[----:B-----5:R-:W-:Y:S04]  /*21690*/  LDGSTS.E [R5+0x40100], desc[UR14][R84.64], !P2 ;  /* 0x4010000054057fae */ /* 0x020fe8000d12184e */
[----:B--2---:R-:W-:Y:S04]  /*216a0*/  LDGSTS.E [R5+0x40200], desc[UR14][R88.64], !P2 ;  /* 0x4020000058057fae */ /* 0x004fe8000d12184e */
[----:B------:R-:W2:Y:S04]  /*216b0*/  LDL.64 R82, [R1+0x318] ;  /* 0x0003180001527983 */ /* 0x000ea80000100a00 */
[----:B------:R-:W4:Y:S04]  /*216c0*/  LDL.64 R84, [R1+0x310] ;  /* 0x0003100001547983 */ /* 0x000f280000100a00 */
[----:B------:R-:W5:Y:S04]  /*216d0*/  LDL.64 R88, [R1+0x308] ;  /* 0x0003080001587983 */ /* 0x000f680000100a00 */
[----:B------:R-:W-:Y:S04]  /*216e0*/  LDGSTS.E [R5+0x40300], desc[UR14][R50.64], !P2 ;  /* 0x4030000032057fae */ /* 0x000fe8000d12184e */
[----:B------:R-:W5:Y:S04]  /*216f0*/  LDL.64 R50, [R1+0x300] ;  /* 0x0003000001327983 */ /* 0x000f680000100a00 */
[----:B---3--:R-:W-:Y:S04]  /*21700*/  LDGSTS.E [R5+0x40400], desc[UR14][R74.64], !P2 ;  /* 0x404000004a057fae */ /* 0x008fe8000d12184e */
[----:B------:R-:W-:Y:S04]  /*21710*/  LDGSTS.E [R5+0x40500], desc[UR14][R76.64], !P2 ;  /* 0x405000004c057fae */ /* 0x000fe8000d12184e */
[----:B------:R-:W-:Y:S04]  /*21720*/  LDGSTS.E [R5+0x40600], desc[UR14][R86.64], !P2 ;  /* 0x4060000056057fae */ /* 0x000fe8000d12184e */
[----:B------:R-:W-:Y:S04]  /*21730*/  LDGSTS.E [R5+0x40700], desc[UR14][R52.64], !P2 ;  /* 0x4070000034057fae */ /* 0x000fe8000d12184e */
[----:B------:R-:W-:Y:S04]  /*21740*/  LDGSTS.E [R5+0x42000], desc[UR14][R78.64], !P6 ;  /* 0x420000004e057fae */ /* 0x000fe8000f12184e */
[----:B------:R-:W3:Y:S04]  /*21750*/  LDL.64 R86, [R1+0x1c8] ;  /* 0x0001c80001567983 */ /* 0x000ee80000100a00 */
[----:B------:R-:W3:Y:S04]  /*21760*/  LDL.64 R52, [R1+0x1d8] ;  /* 0x0001d80001347983 */ /* 0x000ee80000100a00 */
[----:B------:R-:W3:Y:S04]  /*21770*/  LDL.64 R74, [R1+0x1b70] ;  /* 0x001b7000014a7983 */ /* 0x000ee80000100a00 */
[----:B------:R-:W-:Y:S04]  /*21780*/  LDGSTS.E [R5+0x42100], desc[UR14][R80.64], !P6 ;  /* 0x4210000050057fae */ /* 0x000fe8000f12184e */
[----:B------:R-:W3:Y:S04]  /*21790*/  LDL.64 R76, [R1+0x128] ;  /* 0x00012800014c7983 */ /* 0x000ee80000100a00 */
[----:B------:R-:W-:Y:S04]  /*217a0*/  LDGSTS.E [R5+0x42200], desc[UR14][R90.64], !P6 ;  /* 0x422000005a057fae */ /* 0x000fe8000f12184e */
[----:B------:R-:W3:Y:S04]  /*217b0*/  LDL.64 R78, [R1+0x120] ;  /* 0x00012000014e7983 */ /* 0x000ee80000100a00 */
[----:B------:R-:W-:Y:S04]  /*217c0*/  LDGSTS.E [R5+0x42300], desc[UR14][R92.64], !P6 ;  /* 0x423000005c057fae */ /* 0x000fe8000f12184e */
[----:B------:R-:W3:Y:S04]  /*217d0*/  LDL.64 R90, [R1+0x118] ;  /* 0x00011800015a7983 */ /* 0x000ee80000100a00 */
[----:B------:R-:W3:Y:S04]  /*217e0*/  LDL.64 R80, [R1+0x108] ;  /* 0x0001080001507983 */ /* 0x000ee80000100a00 */
[----:B------:R-:W3:Y:S04]  /*217f0*/  LDL.64 R92, [R1+0x110] ;  /* 0x00011000015c7983 */ /* 0x000ee80000100a00 */
[----:B--2---:R-:W-:Y:S04]  /*21800*/  LDGSTS.E [R5+0x42400], desc[UR14][R82.64], !P6 ;  /* 0x4240000052057fae */ /* 0x004fe8000f12184e */
[----:B----4-:R-:W-:Y:S04]  /*21810*/  LDGSTS.E [R5+0x42500], desc[UR14][R84.64], !P6 ;  /* 0x4250000054057fae */ /* 0x010fe8000f12184e */
[----:B-----5:R-:W-:Y:S04]  /*21820*/  LDGSTS.E [R5+0x42600], desc[UR14][R88.64], !P6 ;  /* 0x4260000058057fae */ /* 0x020fe8000f12184e */
[----:B------:R-:W2:Y:S04]  /*21830*/  LDL.64 R82, [R1+0x100] ;  /* 0x0001000001527983 */ /* 0x000ea80000100a00 */
[----:B------:R-:W4:Y:S04]  /*21840*/  LDL.64 R84, [R1+0x1d68] ;  /* 0x001d680001547983 */ /* 0x000f280000100a00 */
[----:B------:R-:W5:Y:S04]  /*21850*/  LDL.64 R88, [R1+0x1d70] ;  /* 0x001d700001587983 */ /* 0x000f680000100a00 */
[----:B------:R1:W-:Y:S04]  /*21860*/  LDGSTS.E [R5+0x42700], desc[UR14][R50.64], !P6 ;  /* 0x4270000032057fae */ /* 0x0003e8000f12184e */
[----:B------:R-:W-:Y:S04]  /*21870*/  LDGSTS.E [R5+0x44000], desc[UR14][R60.64], !P4 ;  /* 0x440000003c057fae */ /* 0x000fe8000e12184e */
[----:B------:R-:W-:Y:S04]  /*21880*/  LDGSTS.E [R5+0x44100], desc[UR14][R62.64], !P4 ;  /* 0x441000003e057fae */ /* 0x000fe8000e12184e */
[----:B------:R-:W-:Y:S01]  /*21890*/  LDGSTS.E [R5+0x44200], desc[UR14][R64.64], !P4 ;  /* 0x4420000040057fae */ /* 0x000fe2000e12184e */
[----:B------:R-:W-:Y:S01]  /*218a0*/  ISETP.GE.U32.AND P2, PT, R28, 0x7ffffeec, PT ;  /* 0x7ffffeec1c00780c */ /* 0x000fe20003f46070 */
[----:B-1----:R-:W1:Y:S02]  /*218b0*/  LDC R50, c[0x0][0x230] ;  /* 0x00008c00ff327b82 */ /* 0x002e640000000800 */
[----:B------:R-:W-:Y:S01]  /*218c0*/  LDGSTS.E [R5+0x44300], desc[UR14][R66.64], !P4 ;  /* 0x4430000042057fae */ /* 0x000fe2000e12184e */
[----:B------:R-:W-:-:S03]  /*218d0*/  IADD3 R28, R48, -0x99, RZ ;  /* 0xffffff67301c7810 */ /* 0x000fc60007ffe0ff */
[----:B------:R-:W5:Y:S04]  /*218e0*/  LDL.64 R62, [R1+0x13d0] ;  /* 0x0013d000013e7983 */ /* 0x000f680000100a00 */
[----:B------:R-:W5:Y:S04]  /*218f0*/  LDL.64 R64, [R1+0x1518] ;  /* 0x0015180001407983 */ /* 0x000f680000100a00 */
[----:B------:R-:W5:Y:S04]  /*21900*/  LDL.64 R66, [R1+0x22e8] ;  /* 0x0022e80001427983 */ /* 0x000f680000100a00 */
[----:B------:R-:W5:Y:S04]  /*21910*/  LDL.64 R60, [R1+0xf70] ;  /* 0x000f7000013c7983 */ /* 0x000f680000100a00 */
[----:B---3--:R-:W-:Y:S01]  /*21920*/  LDGSTS.E [R5+0x44400], desc[UR14][R52.64], !P4 ;  /* 0x4440000034057fae */ /* 0x008fe2000e12184e */
[----:B------:R-:W3:Y:S03]  /*21930*/  LDC R48, c[0x0][0x230] ;  /* 0x00008c00ff307b82 */ /* 0x000ee60000000800 */
[----:B------:R-:W-:Y:S04]  /*21940*/  LDGSTS.E [R5+0x44500], desc[UR14][R68.64], !P4 ;  /* 0x4450000044057fae */ /* 0x000fe8000e12184e */
[----:B------:R-:W-:Y:S04]  /*21950*/  LDGSTS.E [R5+0x44600], desc[UR14][R86.64], !P4 ;  /* 0x4460000056057fae */ /* 0x000fe8000e12184e */
[----:B------:R-:W3:Y:S04]  /*21960*/  LDL.64 R52, [R1+0x1e50] ;  /* 0x001e500001347983 */ /* 0x000ee80000100a00 */
[----:B------:R-:W-:Y:S04]  /*21970*/  LDGSTS.E [R5+0x44700], desc[UR14][R70.64], !P4 ;  /* 0x4470000046057fae */ /* 0x000fe8000e12184e */
[----:B------:R-:W3:Y:S04]  /*21980*/  LDL.64 R86, [R1+0x1e58] ;  /* 0x001e580001567983 */ /* 0x000ee80000100a00 */
[----:B------:R-:W-:Y:S04]  /*21990*/  LDGSTS.E [R5+0x46000], desc[UR14][R72.64], !P0 ;  /* 0x4600000048057fae */ /* 0x000fe8000c12184e */
[----:B------:R-:W-:Y:S04]  /*219a0*/  LDGSTS.E [R5+0x46100], desc[UR14][R74.64], !P0 ;  /* 0x461000004a057fae */ /* 0x000fe8000c12184e */
[----:B------:R-:W-:Y:S04]  /*219b0*/  LDGSTS.E [R5+0x46200], desc[UR14][R76.64], !P0 ;  /* 0x462000004c057fae */ /* 0x000fe8000c12184e */
[----:B------:R-:W-:Y:S04]  /*219c0*/  LDGSTS.E [R5+0x46300], desc[UR14][R78.64], !P0 ;  /* 0x463000004e057fae */ /* 0x000fe8000c12184e */
[----:B------:R-:W-:Y:S04]  /*219d0*/  LDGSTS.E [R5+0x46400], desc[UR14][R90.64], !P0 ;  /* 0x464000005a057fae */ /* 0x000fe8000c12184e */
[----:B------:R-:W-:Y:S04]  /*219e0*/  LDGSTS.E [R5+0x46500], desc[UR14][R92.64], !P0 ;  /* 0x465000005c057fae */ /* 0x000fe8000c12184e */
[----:B------:R-:W-:Y:S04]  /*219f0*/  LDGSTS.E [R5+0x46600], desc[UR14][R80.64], !P0 ;  /* 0x4660000050057fae */ /* 0x000fe8000c12184e */
[----:B------:R-:W3:Y:S04]  /*21a00*/  LDL.64 R90, [R1+0x1f68] ;  /* 0x001f6800015a7983 */ /* 0x000ee80000100a00 */
[----:B------:R-:W3:Y:S01]  /*21a10*/  LDL.64 R92, [R1+0x1f78] ;  /* 0x001f7800015c7983 */ /* 0x000ee20000100a00 */
[----:B------:R-:W-:-:S03]  /*21a20*/  ISETP.GE.U32.AND P6, PT, R28, 0x7ffffee8, PT ;  /* 0x7ffffee81c00780c */ /* 0x000fc60003fc6070 */
[----:B------:R-:W3:Y:S04]  /*21a30*/  LDL.64 R68, [R1+0x20c0] ;  /* 0x0020c00001447983 */ /* 0x000ee80000100a00 */
[----:B------:R-:W3:Y:S04]  /*21a40*/  LDL.64 R70, [R1+0x11d8] ;  /* 0x0011d80001467983 */ /* 0x000ee80000100a00 */
[----:B------:R-:W3:Y:S04]  /*21a50*/  LDL.64 R72, [R1+0x11e0] ;  /* 0x0011e00001487983 */ /* 0x000ee80000100a00 */
[----:B------:R-:W3:Y:S04]  /*21a60*/  LDL.64 R76, [R1+0x11f8] ;  /* 0x0011f800014c7983 */ /* 0x000ee80000100a00 */
[----:B------:R-:W3:Y:S04]  /*21a70*/  LDL.64 R74, [R1+0x1280] ;  /* 0x00128000014a7983 */ /* 0x000ee80000100a00 */
[----:B------:R-:W3:Y:S04]  /*21a80*/  LDL.64 R78, [R1+0x14c8] ;  /* 0x0014c800014e7983 */ /* 0x000ee80000100a00 */
[----:B------:R-:W3:Y:S04]  /*21a90*/  LDL.64 R80, [R1+0x14e0] ;  /* 0x0014e00001507983 */ /* 0x000ee80000100a00 */
[----:B--2---:R-:W-:Y:S04]  /*21aa0*/  LDGSTS.E [R5+0x46700], desc[UR14][R82.64], !P0 ;  /* 0x4670000052057fae */ /* 0x004fe8000c12184e */
[----:B----4-:R-:W-:Y:S04]  /*21ab0*/  LDGSTS.E [R5+0x48000], desc[UR14][R84.64], !P3 ;  /* 0x4800000054057fae */ /* 0x010fe8000d92184e */
[----:B-----5:R-:W-:Y:S04]  /*21ac0*/  LDGSTS.E [R5+0x48100], desc[UR14][R88.64], !P3 ;  /* 0x4810000058057fae */ /* 0x020fe8000d92184e */
[----:B------:R-:W-:Y:S04]  /*21ad0*/  LDGSTS.E [R5+0x48200], desc[UR14][R250.64], !P3 ;  /* 0x48200000fa057fae */ /* 0x000fe8000d92184e */
[----:B------:R-:W-:Y:S04]  /*21ae0*/  LDGSTS.E [R5+0x48300], desc[UR14][R248.64], !P3 ;  /* 0x48300000f8057fae */ /* 0x000fe8000d92184e */
[----:B------:R-:W2:Y:S04]  /*21af0*/  LDL.64 R88, [R1+0x2050] ;  /* 0x0020500001587983 */ /* 0x000ea80000100a00 */
[----:B------:R-:W-:Y:S04]  /*21b00*/  LDGSTS.E [R5+0x48400], desc[UR14][R244.64], !P3 ;  /* 0x48400000f4057fae */ /* 0x000fe8000d92184e */
[----:B------:R-:W-:Y:S04]  /*21b10*/  LDGSTS.E [R5+0x48500], desc[UR14][R242.64], !P3 ;  /* 0x48500000f2057fae */ /* 0x000fe8000d92184e */
[----:B------:R-:W-:Y:S04]  /*21b20*/  LDGSTS.E [R5+0x48600], desc[UR14][R240.64], !P3 ;  /* 0x48600000f0057fae */ /* 0x000fe8000d92184e */
[----:B------:R-:W-:Y:S04]  /*21b30*/  LDGSTS.E [R5+0x48700], desc[UR14][R238.64], !P3 ;  /* 0x48700000ee057fae */ /* 0x000fe8000d92184e */
[----:B------:R-:W4:Y:S01]  /*21b40*/  LDL.64 R84, [R1+0x440] ;  /* 0x0004400001547983 */ /* 0x000f220000100a00 */
[----:B------:R-:W-:-:S02]  /*21b50*/  VIADD R28, R31, 0xffffff63 ;  /* 0xffffff631f1c7836 */ /* 0x000fc40000000000 */
[----:B------:R-:W5:Y:S01]  /*21b60*/  LDC R31, c[0x0][0x230] ;  /* 0x00008c00ff1f7b82 */ /* 0x000f620000000800 */
[----:B------:R-:W5:Y:S04]  /*21b70*/  LDL.64 R82, [R1+0x14f8] ;  /* 0x0014f80001527983 */ /* 0x000f680000100a00 */
[----:B---3--:R-:W-:Y:S04]  /*21b80*/  LDGSTS.E [R5+0x4a000], desc[UR14][R52.64], !P2 ;  /* 0x4a00000034057fae */ /* 0x008fe8000d12184e */
[----:B------:R-:W-:Y:S04]  /*21b90*/  LDGSTS.E [R5+0x4a100], desc[UR14][R86.64], !P2 ;  /* 0x4a10000056057fae */ /* 0x000fe8000d12184e */
[----:B------:R-:W3:Y:S04]  /*21ba0*/  LDL.64 R52, [R1+0x2058] ;  /* 0x0020580001347983 */ /* 0x000ee80000100a00 */
[----:B------:R-:W-:Y:S04]  /*21bb0*/  LDGSTS.E [R5+0x4a200], desc[UR14][R180.64], !P2 ;  /* 0x4a200000b4057fae */ /* 0x000fe8000d12184e */
[----:B------:R-:W-:Y:S04]  /*21bc0*/  LDGSTS.E [R5+0x4a300], desc[UR14][R178.64], !P2 ;  /* 0x4a300000b2057fae */ /* 0x000fe8000d12184e */
[----:B------:R-:W-:Y:S04]  /*21bd0*/  LDGSTS.E [R5+0x4a400], desc[UR14][R176.64], !P2 ;  /* 0x4a400000b0057fae */ /* 0x000fe8000d12184e */
[----:B------:R-:W-:Y:S04]  /*21be0*/  LDGSTS.E [R5+0x4a500], desc[UR14][R174.64], !P2 ;  /* 0x4a500000ae057fae */ /* 0x000fe8000d12184e */
[----:B------:R-:W5:Y:S04]  /*21bf0*/  LDL.64 R86, [R1+0x20f8] ;  /* 0x0020f80001567983 */ /* 0x000f680000100a00 */
[----:B------:R-:W-:Y:S04]  /*21c00*/  LDGSTS.E [R5+0x4a600], desc[UR14][R172.64], !P2 ;  /* 0x4a600000ac057fae */ /* 0x000fe8000d12184e */
[----:B------:R-:W-:Y:S04]  /*21c10*/  LDGSTS.E [R5+0x4a700], desc[UR14][R170.64], !P2 ;  /* 0x4a700000aa057fae */ /* 0x000fe8000d12184e */
[----:B------:R-:W-:Y:S04]  /*21c20*/  LDGSTS.E [R5+0x4c000], desc[UR14][R90.64], !P6 ;  /* 0x4c0000005a057fae */ /* 0x000fe8000f12184e */
[----:B------:R-:W-:Y:S01]  /*21c30*/  LDGSTS.E [R5+0x4c100], desc[UR14][R92.64], !P6 ;  /* 0x4c1000005c057fae */ /* 0x000fe2000f12184e */
[----:B------:R-:W-:-:S03]  /*21c40*/  ISETP.GE.U32.AND P4, PT, R28, 0x7ffffee4, PT ;  /* 0x7ffffee41c00780c */ /* 0x000fc60003f86070 */
[----:B------:R-:W-:Y:S04]  /*21c50*/  LDGSTS.E [R5+0x4c200], desc[UR14][R124.64], !P6 ;  /* 0x4c2000007c057fae */ /* 0x000fe8000f12184e */
[----:B------:R-:W5:Y:S04]  /*21c60*/  LDL.64 R90, [R1+0x1200] ;  /* 0x00120000015a7983 */ /* 0x000f680000100a00 */
[----:B------:R-:W5:Y:S04]  /*21c70*/  LDL.64 R92, [R1+0x1218] ;  /* 0x00121800015c7983 */ /* 0x000f680000100a00 */
[----:B------:R-:W-:Y:S04]  /*21c80*/  LDGSTS.E [R5+0x4c300], desc[UR14][R122.64], !P6 ;  /* 0x4c3000007a057fae */ /* 0x000fe8000f12184e */
[----:B------:R-:W-:Y:S04]  /*21c90*/  LDGSTS.E [R5+0x4c400], desc[UR14][R120.64], !P6 ;  /* 0x4c40000078057fae */ /* 0x000fe8000f12184e */
[----:B------:R-:W-:Y:S04]  /*21ca0*/  LDGSTS.E [R5+0x4c500], desc[UR14][R118.64], !P6 ;  /* 0x4c50000076057fae */ /* 0x000fe8000f12184e */
[----:B------:R-:W-:Y:S04]  /*21cb0*/  LDGSTS.E [R5+0x4c600], desc[UR14][R116.64], !P6 ;  /* 0x4c60000074057fae */ /* 0x000fe8000f12184e */
[----:B------:R-:W-:Y:S04]  /*21cc0*/  LDGSTS.E [R5+0x4c700], desc[UR14][R114.64], !P6 ;  /* 0x4c70000072057fae */ /* 0x000fe8000f12184e */
[----:B--2---:R-:W-:Y:S04]  /*21cd0*/  LDGSTS.E [R5+0x4e000], desc[UR14][R88.64], !P4 ;  /* 0x4e00000058057fae */ /* 0x004fe8000e12184e */
[----:B------:R-:W2:Y:S04]  /*21ce0*/  LDL.64 R88, [R1+0x2200] ;  /* 0x0022000001587983 */ /* 0x000ea80000100a00 */
[----:B---3--:R-:W-:Y:S01]  /*21cf0*/  LDGSTS.E [R5+0x4e100], desc[UR14][R52.64], !P4 ;  /* 0x4e10000034057fae */ /* 0x008fe2000e12184e */
[----:B------:R-:W-:-:S02]  /*21d00*/  VIADD R28, R30, 0xffffff5f ;  /* 0xffffff5f1e1c7836 */ /* 0x000fc40000000000 */
[----:B------:R-:W3:Y:S01]  /*21d10*/  LDC R30, c[0x0][0x230] ;  /* 0x00008c00ff1e7b82 */ /* 0x000ee20000000800 */
[----:B------:R-:W-:Y:S04]  /*21d20*/  LDGSTS.E [R5+0x4e200], desc[UR14][R16.64], !P4 ;  /* 0x4e20000010057fae */ /* 0x000fe8000e12184e */
[----:B------:R-:W3:Y:S01]  /*21d30*/  LDL.64 R52, [R1+0x2238] ;  /* 0x0022380001347983 */ /* 0x000ee20000100a00 */
[----:B------:R-:W-:-:S03]  /*21d40*/  ISETP.GE.U32.AND P0, PT, R28, 0x7ffffee0, PT ;  /* 0x7ffffee01c00780c */ /* 0x000fc60003f06070 */
[----:B------:R-:W-:Y:S04]  /*21d50*/  LDGSTS.E [R5+0x4e300], desc[UR14][R14.64], !P4 ;  /* 0x4e3000000e057fae */ /* 0x000fe8000e12184e */
[----:B------:R-:W-:Y:S04]  /*21d60*/  LDGSTS.E [R5+0x4e400], desc[UR14][R12.64], !P4 ;  /* 0x4e4000000c057fae */ /* 0x000fe8000e12184e */
[----:B------:R-:W-:Y:S04]  /*21d70*/  LDGSTS.E [R5+0x4e500], desc[UR14][R10.64], !P4 ;  /* 0x4e5000000a057fae */ /* 0x000fe8000e12184e */
[----:B------:R-:W-:Y:S04]  /*21d80*/  LDGSTS.E [R5+0x4e600], desc[UR14][R8.64], !P4 ;  /* 0x4e60000008057fae */ /* 0x000fe8000e12184e */
[----:B----4-:R-:W-:Y:S04]  /*21d90*/  LDGSTS.E [R5+0x4e700], desc[UR14][R84.64], !P4 ;  /* 0x4e70000054057fae */ /* 0x010fe8000e12184e */
[----:B------:R-:W-:Y:S04]  /*21da0*/  LDGSTS.E [R5+0x50000], desc[UR14][R68.64], !P0 ;  /* 0x5000000044057fae */ /* 0x000fe8000c12184e */
[----:B-----5:R-:W-:Y:S04]  /*21db0*/  LDGSTS.E [R5+0x50100], desc[UR14][R86.64], !P0 ;  /* 0x5010000056057fae */ /* 0x020fe8000c12184e */
[----:B------:R-:W-:Y:S04]  /*21dc0*/  LDGSTS.E [R5+0x50200], desc[UR14][R70.64], !P0 ;  /* 0x5020000046057fae */ /* 0x000fe8000c12184e */
[----:B------:R-:W4:Y:S04]  /*21dd0*/  LDL.64 R84, [R1+0x1500] ;  /* 0x0015000001547983 */ /* 0x000f280000100a00 */
[----:B------:R-:W-:Y:S04]  /*21de0*/  LDGSTS.E [R5+0x50300], desc[UR14][R72.64], !P0 ;  /* 0x5030000048057fae */ /* 0x000fe8000c12184e */
[----:B------:R-:W-:Y:S04]  /*21df0*/  LDGSTS.E [R5+0x50400], desc[UR14][R76.64], !P0 ;  /* 0x504000004c057fae */ /* 0x000fe8000c12184e */
[----:B------:R-:W5:Y:S04]  /*21e00*/  LDL.64 R86, [R1+0x1580] ;  /* 0x0015800001567983 */ /* 0x000f680000100a00 */
[----:B------:R-:W-:Y:S04]  /*21e10*/  LDGSTS.E [R5+0x50500], desc[UR14][R90.64], !P0 ;  /* 0x505000005a057fae */ /* 0x000fe8000c12184e */
[----:B------:R-:W5:Y:S04]  /*21e20*/  LDL.64 R68, [R1+0x2278] ;  /* 0x0022780001447983 */ /* 0x000f680000100a00 */
[----:B------:R-:W5:Y:S04]  /*21e30*/  LDL.64 R70, [R1+0x1a88] ;  /* 0x001a880001467983 */ /* 0x000f680000100a00 */
[----:B------:R-:W5:Y:S04]  /*21e40*/  LDL.64 R90, [R1+0x2270] ;  /* 0x00227000015a7983 */ /* 0x000f680000100a00 */
[----:B------:R-:W5:Y:S04]  /*21e50*/  LDL.64 R72, [R1+0x1a90] ;  /* 0x001a900001487983 */ /* 0x000f680000100a00 */
[----:B------:R-:W-:Y:S04]  /*21e60*/  LDGSTS.E [R5+0x50600], desc[UR14][R92.64], !P0 ;  /* 0x506000005c057fae */ /* 0x000fe8000c12184e */
[----:B------:R-:W5:Y:S01]  /*21e70*/  LDL.64 R76, [R1+0x1a98] ;  /* 0x001a9800014c7983 */ /* 0x000f620000100a00 */
[----:B------:R-:W-:-:S02]  /*21e80*/  IADD3 R28, R29, -0xa5, RZ ;  /* 0xffffff5b1d1c7810 */ /* 0x000fc40007ffe0ff */
[----:B------:R-:W5:Y:S01]  /*21e90*/  LDC R29, c[0x0][0x230] ;  /* 0x00008c00ff1d7b82 */ /* 0x000f620000000800 */
[----:B------:R-:W-:Y:S04]  /*21ea0*/  LDGSTS.E [R5+0x50700], desc[UR14][R74.64], !P0 ;  /* 0x507000004a057fae */ /* 0x000fe8000c12184e */
[----:B------:R-:W5:Y:S01]  /*21eb0*/  LDL.64 R92, [R1+0x1aa0] ;  /* 0x001aa000015c7983 */ /* 0x000f620000100a00 */
[----:B------:R-:W-:-:S03]  /*21ec0*/  ISETP.GE.U32.AND P3, PT, R28, 0x7ffffedc, PT ;  /* 0x7ffffedc1c00780c */ /* 0x000fc60003f66070 */
[----:B------:R-:W5:Y:S10]  /*21ed0*/  LDL.64 R74, [R1+0x22f0] ;  /* 0x0022f000014a7983 */ /* 0x000f740000100a00 */
[----:B--2---:R-:W-:Y:S04]  /*21ee0*/  LDGSTS.E [R5+0x52000], desc[UR14][R88.64], !P3 ;  /* 0x5200000058057fae */ /* 0x004fe8000d92184e */
[----:B------:R-:W2:Y:S04]  /*21ef0*/  LDL.64 R88, [R1+0x1aa8] ;  /* 0x001aa80001587983 */ /* 0x000ea80000100a00 */
[----:B---3--:R-:W-:Y:S01]  /*21f00*/  LDGSTS.E [R5+0x52100], desc[UR14][R52.64], !P3 ;  /* 0x5210000034057fae */ /* 0x008fe2000d92184e */
[----:B-1----:R-:W-:-:S02]  /*21f10*/  VIADD R28, R50, 0xffffff57 ;  /* 0xffffff57321c7836 */ /* 0x002fc40000000000 */
[----:B------:R-:W1:Y:S01]  /*21f20*/  LDC R50, c[0x0][0x230] ;  /* 0x00008c00ff327b82 */ /* 0x000e620000000800 */
[----:B------:R-:W-:Y:S04]  /*21f30*/  LDGSTS.E [R5+0x52200], desc[UR14][R78.64], !P3 ;  /* 0x522000004e057fae */ /* 0x000fe8000d92184e */
[----:B------:R-:W3:Y:S01]  /*21f40*/  LDL.64 R52, [R1+0x1ab0] ;  /* 0x001ab00001347983 */ /* 0x000ee20000100a00 */
[----:B------:R-:W-:-:S03]  /*21f50*/  ISETP.GE.U32.AND P2, PT, R28, 0x7ffffed8, PT ;  /* 0x7ffffed81c00780c */ /* 0x000fc60003f46070 */
[----:B------:R-:W-:Y:S04]  /*21f60*/  LDGSTS.E [R5+0x52300], desc[UR14][R80.64], !P3 ;  /* 0x5230000050057fae */ /* 0x000fe8000d92184e */
[----:B------:R-:W-:Y:S04]  /*21f70*/  LDGSTS.E [R5+0x52400], desc[UR14][R82.64], !P3 ;  /* 0x5240000052057fae */ /* 0x000fe8000d92184e */
[----:B------:R-:W3:Y:S04]  /*21f80*/  LDL.64 R78, [R1+0x1d40] ;  /* 0x001d4000014e7983 */ /* 0x000ee80000100a00 */
[----:B------:R-:W3:Y:S04]  /*21f90*/  LDL.64 R80, [R1+0x1d38] ;  /* 0x001d380001507983 */ /* 0x000ee80000100a00 */
[----:B------:R-:W3:Y:S04]  /*21fa0*/  LDL.64 R82, [R1+0x1d30] ;  /* 0x001d300001527983 */ /* 0x000ee80000100a00 */
[----:B----4-:R-:W-:Y:S04]  /*21fb0*/  LDGSTS.E [R5+0x52500], desc[UR14][R84.64], !P3 ;  /* 0x5250000054057fae */ /* 0x010fe8000d92184e */
[----:B------:R-:W-:Y:S04]  /*21fc0*/  LDGSTS.E [R5+0x52600], desc[UR14][R64.64], !P3 ;  /* 0x5260000040057fae */ /* 0x000fe8000d92184e */
[----:B------:R-:W4:Y:S04]  /*21fd0*/  LDL.64 R84, [R1+0x1d28] ;  /* 0x001d280001547983 */ /* 0x000f280000100a00 */
[----:B-----5:R-:W-:Y:S04]  /*21fe0*/  LDGSTS.E [R5+0x52700], desc[UR14][R86.64], !P3 ;  /* 0x5270000056057fae */ /* 0x020fe8000d92184e */
[----:B------:R-:W5:Y:S04]  /*21ff0*/  LDL.64 R64, [R1+0x2328] ;  /* 0x0023280001407983 */ /* 0x000f680000100a00 */
[----:B------:R-:W5:Y:S04]  /*22000*/  LDL.64 R86, [R1+0x1d20] ;  /* 0x001d200001567983 */ /* 0x000f680000100a00 */
[----:B------:R-:W-:Y:S04]  /*22010*/  LDGSTS.E [R5+0x54000], desc[UR14][R90.64], !P2 ;  /* 0x540000005a057fae */ /* 0x000fe8000d12184e */
[----:B------:R-:W-:Y:S04]  /*22020*/  LDGSTS.E [R5+0x54100], desc[UR14][R68.64], !P2 ;  /* 0x5410000044057fae */ /* 0x000fe8000d12184e */
[----:B------:R-:W-:Y:S04]  /*22030*/  LDGSTS.E [R5+0x54200], desc[UR14][R70.64], !P2 ;  /* 0x5420000046057fae */ /* 0x000fe8000d12184e */
[----:B------:R-:W5:Y:S04]  /*22040*/  LDL.64 R90, [R1+0x1d18] ;  /* 0x001d1800015a7983 */ /* 0x000f680000100a00 */
[----:B------:R-:W5:Y:S04]  /*22050*/  LDL.64 R68, [R1+0x2330] ;  /* 0x0023300001447983 */ /* 0x000f680000100a00 */
[----:B------:R-:W-:Y:S04]  /*22060*/  LDGSTS.E [R5+0x54300], desc[UR14][R72.64], !P2 ;  /* 0x5430000048057fae */ /* 0x000fe8000d12184e */
[----:B------:R-:W5:Y:S04]  /*22070*/  LDL.64 R70, [R1+0x1cb0] ;  /* 0x001cb00001467983 */ /* 0x000f680000100a00 */
[----:B------:R-:W-:Y:S04]  /*22080*/  LDGSTS.E [R5+0x54400], desc[UR14][R76.64], !P2 ;  /* 0x544000004c057fae */ /* 0x000fe8000d12184e */
[----:B------:R-:W5:Y:S04]  /*22090*/  LDL.64 R72, [R1+0x1ca8] ;  /* 0x001ca80001487983 */ /* 0x000f680000100a00 */
[----:B------:R-:W-:Y:S04]  /*220a0*/  LDGSTS.E [R5+0x54500], desc[UR14][R92.64], !P2 ;  /* 0x545000005c057fae */ /* 0x000fe8000d12184e */
[----:B------:R-:W5:Y:S04]  /*220b0*/  LDL.64 R76, [R1+0x1ca0] ;  /* 0x001ca000014c7983 */ /* 0x000f680000100a00 */
[----:B------:R-:W5:Y:S04]  /*220c0*/  LDL.64 R92, [R1+0x1d78] ;  /* 0x001d7800015c7983 */ /* 0x000f680000100a00 */
[----:B--2---:R-:W-:Y:S04]  /*220d0*/  LDGSTS.E [R5+0x54600], desc[UR14][R88.64], !P2 ;  /* 0x5460000058057fae */ /* 0x004fe8000d12184e */
[----:B------:R-:W2:Y:S04]  /*220e0*/  LDL.64 R88, [R1+0x1d80] ;  /* 0x001d800001587983 */ /* 0x000ea80000100a00 */
[----:B---3--:R-:W-:Y:S04]  /*220f0*/  LDGSTS.E [R5+0x54700], desc[UR14][R52.64], !P2 ;  /* 0x5470000034057fae */ /* 0x008fe8000d12184e */
[----:B------:R-:W3:Y:S01]  /*22100*/  LDL.64 R52, [R1+0x1d90] ;  /* 0x001d900001347983 */ /* 0x000ee20000100a00 */
[----:B------:R-:W-:-:S02]  /*22110*/  VIADD R28, R49, 0xffffff53 ;  /* 0xffffff53311c7836 */ /* 0x000fc40000000000 */
[----:B------:R-:W1:Y:S03]  /*22120*/  LDC R49, c[0x0][0x230] ;  /* 0x00008c00ff317b82 */ /* 0x000e660000000800 */
[----:B------:R-:W-:Y:S02]  /*22130*/  ISETP.GE.U32.AND P6, PT, R28, 0x7ffffed4, PT ;  /* 0x7ffffed41c00780c */ /* 0x000fe40003fc6070 */
[----:B------:R-:W-:-:S03]  /*22140*/  IADD3 R28, R48, -0xb1, RZ ;  /* 0xffffff4f301c7810 */ /* 0x000fc60007ffe0ff */
[----:B------:R-:W1:Y:S01]  /*22150*/  LDC R48, c[0x0][0x230] ;  /* 0x00008c00ff307b82 */ /* 0x000e620000000800 */
[----:B------:R-:W-:-:S07]  /*22160*/  ISETP.GE.U32.AND P4, PT, R28, 0x7ffffed0, PT ;  /* 0x7ffffed01c00780c */ /* 0x000fce0003f86070 */
[----:B------:R-:W-:Y:S04]  /*22170*/  LDGSTS.E [R5+0x56000], desc[UR14][R66.64], !P6 ;  /* 0x5600000042057fae */ /* 0x000fe8000f12184e */
[----:B------:R-:W-:Y:S04]  /*22180*/  LDGSTS.E [R5+0x56100], desc[UR14][R74.64], !P6 ;  /* 0x561000004a057fae */ /* 0x000fe8000f12184e */
[----:B------:R-:W-:Y:S04]  /*22190*/  LDGSTS.E [R5+0x56200], desc[UR14][R78.64], !P6 ;  /* 0x562000004e057fae */ /* 0x000fe8000f12184e */
[----:B------:R-:W-:Y:S04]  /*221a0*/  LDGSTS.E [R5+0x56300], desc[UR14][R80.64], !P6 ;  /* 0x5630000050057fae */ /* 0x000fe8000f12184e */
[----:B------:R-:W3:Y:S04]  /*221b0*/  LDL.64 R66, [R1+0x2368] ;  /* 0x0023680001427983 */ /* 0x000ee80000100a00 */
[----:B------:R-:W-:Y:S04]  /*221c0*/  LDGSTS.E [R5+0x56400], desc[UR14][R82.64], !P6 ;  /* 0x5640000052057fae */ /* 0x000fe8000f12184e */
[----:B------:R-:W3:Y:S04]  /*221d0*/  LDL.64 R74, [R1+0x2370] ;  /* 0x00237000014a7983 */ /* 0x000ee80000100a00 */
[----:B----4-:R-:W-:Y:S04]  /*221e0*/  LDGSTS.E [R5+0x56500], desc[UR14][R84.64], !P6 ;  /* 0x5650000054057fae */ /* 0x010fe8000f12184e */
        /* <DEDUP_REMOVED lines=8> */
[----:B------:R-:W-:Y:S04]  /*22270*/  LDGSTS.E [R5+0x58200], desc[UR14][R70.64], !P4 ;  /* 0x5820000046057fae */ /* 0x000fe8000e12184e */
[----:B------:R-:W5:Y:S04]  /*22280*/  LDL.64 R86, [R1+0x1e40] ;  /* 0x001e400001567983 */ /* 0x000f680000100a00 */
[----:B------:R-:W-:Y:S04]  /*22290*/  LDGSTS.E [R5+0x58300], desc[UR14][R72.64], !P4 ;  /* 0x5830000048057fae */ /* 0x000fe8000e12184e */
[----:B------:R-:W5:Y:S04]  /*222a0*/  LDL.64 R90, [R1+0x1e48] ;  /* 0x001e4800015a7983 */ /* 0x000f680000100a00 */
[----:B------:R-:W-:Y:S04]  /*222b0*/  LDGSTS.E [R5+0x58400], desc[UR14][R76.64], !P4 ;  /* 0x584000004c057fae */ /* 0x000fe8000e12184e */
[----:B------:R-:W-:Y:S04]  /*222c0*/  LDGSTS.E [R5+0x58500], desc[UR14][R92.64], !P4 ;  /* 0x585000005c057fae */ /* 0x000fe8000e12184e */
[----:B------:R-:W5:Y:S04]  /*222d0*/  LDL.64 R68, [R1+0x23a8] ;  /* 0x0023a80001447983 */ /* 0x000f680000100a00 */
[----:B------:R-:W5:Y:S04]  /*222e0*/  LDL.64 R70, [R1+0x1ee0] ;  /* 0x001ee00001467983 */ /* 0x000f680000100a00 */
[----:B------:R-:W5:Y:S04]  /*222f0*/  LDL.64 R92, [R1+0x23b0] ;  /* 0x0023b000015c7983 */ /* 0x000f680000100a00 */
[----:B------:R-:W5:Y:S04]  /*22300*/  LDL.64 R72, [R1+0x1ee8] ;  /* 0x001ee80001487983 */ /* 0x000f680000100a00 */
[----:B------:R-:W5:Y:S01]  /*22310*/  LDL.64 R76, [R1+0x1ef0] ;  /* 0x001ef000014c7983 */ /* 0x000f620000100a00 */
[----:B------:R-:W-:-:S02]  /*22320*/  VIADD R28, R31, 0xffffff4b ;  /* 0xffffff4b1f1c7836 */ /* 0x000fc40000000000 */
[----:B------:R-:W1:Y:S01]  /*22330*/  LDC R31, c[0x0][0x230] ;  /* 0x00008c00ff1f7b82 */ /* 0x000e620000000800 */
[----:B------:R-:W5:Y:S04]  /*22340*/  LDL.64 R64, [R1+0x1fc0] ;  /* 0x001fc00001407983 */ /* 0x000f680000100a00 */
[----:B--2---:R-:W-:Y:S04]  /*22350*/  LDGSTS.E [R5+0x58600], desc[UR14][R88.64], !P4 ;  /* 0x5860000058057fae */ /* 0x004fe8000e12184e */
[----:B------:R-:W2:Y:S04]  /*22360*/  LDL.64 R88, [R1+0x1ef8] ;  /* 0x001ef80001587983 */ /* 0x000ea80000100a00 */
[----:B---3--:R-:W-:Y:S04]  /*22370*/  LDGSTS.E [R5+0x58700], desc[UR14][R52.64], !P4 ;  /* 0x5870000034057fae */ /* 0x008fe8000e12184e */
[----:B------:R-:W3:Y:S01]  /*22380*/  LDL.64 R52, [R1+0x1f00] ;  /* 0x001f000001347983 */ /* 0x000ee20000100a00 */
[----:B------:R-:W-:Y:S01]  /*22390*/  ISETP.GE.U32.AND P0, PT, R28, 0x7ffffecc, PT ;  /* 0x7ffffecc1c00780c */ /* 0x000fe20003f06070 */
[----:B------:R-:W-:-:S02]  /*223a0*/  VIADD R28, R30, 0xffffff47 ;  /* 0xffffff471e1c7836 */ /* 0x000fc40000000000 */
[----:B------:R-:W1:Y:S03]  /*223b0*/  LDC R30, c[0x0][0x230] ;  /* 0x00008c00ff1e7b82 */ /* 0x000e660000000800 */
[----:B------:R-:W-:-:S07]  /*223c0*/  ISETP.GE.U32.AND P3, PT, R28, 0x7ffffec8, PT ;  /* 0x7ffffec81c00780c */ /* 0x000fce0003f66070 */
[----:B------:R-:W-:Y:S04]  /*223d0*/  LDGSTS.E [R5+0x5a000], desc[UR14][R66.64], !P0 ;  /* 0x5a00000042057fae */ /* 0x000fe8000c12184e */
[----:B------:R-:W-:Y:S01]  /*223e0*/  LDGSTS.E [R5+0x5a100], desc[UR14][R74.64], !P0 ;  /* 0x5a1000004a057fae */ /* 0x000fe2000c12184e */
[----:B------:R-:W-:Y:S02]  /*223f0*/  IADD3 R28, R29, -0xbd, RZ ;  /* 0xffffff431d1c7810 */ /* 0x000fe40007ffe0ff */
[----:B------:R-:W1:Y:S01]  /*22400*/  LDC R29, c[0x0][0x230] ;  /* 0x00008c00ff1d7b82 */ /* 0x000e620000000800 */
[----:B------:R-:W3:Y:S04]  /*22410*/  LDL.64 R66, [R1+0x2468] ;  /* 0x0024680001427983 */ /* 0x000ee80000100a00 */
[----:B----4-:R-:W-:Y:S04]  /*22420*/  LDGSTS.E [R5+0x5a200], desc[UR14][R78.64], !P0 ;  /* 0x5a2000004e057fae */ /* 0x010fe8000c12184e */
[----:B------:R-:W4:Y:S04]  /*22430*/  LDL.64 R74, [R1+0x1f08] ;  /* 0x001f0800014a7983 */ /* 0x000f280000100a00 */
[----:B-----5:R-:W-:Y:S04]  /*22440*/  LDGSTS.E [R5+0x5a300], desc[UR14][R80.64], !P0 ;  /* 0x5a30000050057fae */ /* 0x020fe8000c12184e */
[----:B------:R-:W-:Y:S04]  /*22450*/  LDGSTS.E [R5+0x5a400], desc[UR14][R82.64], !P0 ;  /* 0x5a40000052057fae */ /* 0x000fe8000c12184e */
[----:B------:R-:W5:Y:S04]  /*22460*/  LDL.64 R78, [R1+0x23e8] ;  /* 0x0023e800014e7983 */ /* 0x000f680000100a00 */
[----:B------:R-:W5:Y:S04]  /*22470*/  LDL.64 R80, [R1+0x1fa0] ;  /* 0x001fa00001507983 */ /* 0x000f680000100a00 */
[----:B------:R-:W5:Y:S04]  /*22480*/  LDL.64 R82, [R1+0x23f0] ;  /* 0x0023f00001527983 */ /* 0x000f680000100a00 */
[----:B------:R-:W-:Y:S04]  /*22490*/  LDGSTS.E [R5+0x5a500], desc[UR14][R84.64], !P0 ;  /* 0x5a50000054057fae */ /* 0x000fe8000c12184e */
[----:B------:R-:W-:Y:S04]  /*224a0*/  LDGSTS.E [R5+0x5a600], desc[UR14][R86.64], !P0 ;  /* 0x5a60000056057fae */ /* 0x000fe8000c12184e */
[----:B------:R-:W5:Y:S04]  /*224b0*/  LDL.64 R84, [R1+0x1fa8] ;  /* 0x001fa80001547983 */ /* 0x000f680000100a00 */
[----:B------:R-:W-:Y:S04]  /*224c0*/  LDGSTS.E [R5+0x5a700], desc[UR14][R90.64], !P0 ;  /* 0x5a7000005a057fae */ /* 0x000fe8000c12184e */
[----:B------:R-:W5:Y:S04]  /*224d0*/  LDL.64 R86, [R1+0x1fb0] ;  /* 0x001fb00001567983 */ /* 0x000f680000100a00 */
[----:B------:R-:W5:Y:S04]  /*224e0*/  LDL.64 R90, [R1+0x1fb8] ;  /* 0x001fb800015a7983 */ /* 0x000f680000100a00 */
[----:B------:R-:W-:Y:S04]  /*224f0*/  LDGSTS.E [R5+0x5c000], desc[UR14][R68.64], !P3 ;  /* 0x5c00000044057fae */ /* 0x000fe8000d92184e */
[----:B------:R-:W-:Y:S04]  /*22500*/  LDGSTS.E [R5+0x5c100], desc[UR14][R92.64], !P3 ;  /* 0x5c1000005c057fae */ /* 0x000fe8000d92184e */
        /* <DEDUP_REMOVED lines=8> */
[----:B--2---:R-:W-:Y:S04]  /*22590*/  LDGSTS.E [R5+0x5c500], desc[UR14][R88.64], !P3 ;  /* 0x5c50000058057fae */ /* 0x004fe8000d92184e */
[----:B------:R-:W2:Y:S04]  /*225a0*/  LDL.64 R88, [R1+0x2428] ;  /* 0x0024280001587983 */ /* 0x000ea80000100a00 */
[----:B---3--:R-:W-:Y:S04]  /*225b0*/  LDGSTS.E [R5+0x5c600], desc[UR14][R52.64], !P3 ;  /* 0x5c60000034057fae */ /* 0x008fe8000d92184e */
[----:B------:R-:W3:Y:S01]  /*225c0*/  LDL.64 R52, [R1+0x20a0] ;  /* 0x0020a00001347983 */ /* 0x000ee20000100a00 */
[----:B------:R-:W-:Y:S01]  /*225d0*/  ISETP.GE.U32.AND P2, PT, R28, 0x7ffffec4, PT ;  /* 0x7ffffec41c00780c */ /* 0x000fe20003f46070 */
[----:B-1----:R-:W-:-:S02]  /*225e0*/  VIADD R28, R50, 0xffffff3f ;  /* 0xffffff3f321c7836 */ /* 0x002fc40000000000 */
[----:B------:R-:W1:Y:S03]  /*225f0*/  LDC R50, c[0x0][0x230] ;  /* 0x00008c00ff327b82 */ /* 0x000e660000000800 */
[----:B------:R-:W-:Y:S01]  /*22600*/  ISETP.GE.U32.AND P6, PT, R28, 0x7ffffec0, PT ;  /* 0x7ffffec01c00780c */ /* 0x000fe20003fc6070 */
[----:B----4-:R-:W-:Y:S06]  /*22610*/  LDGSTS.E [R5+0x5c700], desc[UR14][R74.64], !P3 ;  /* 0x5c7000004a057fae */ /* 0x010fec000d92184e */
[----:B-----5:R-:W-:Y:S04]  /*22620*/  LDGSTS.E [R5+0x5e000], desc[UR14][R78.64], !P2 ;  /* 0x5e0000004e057fae */ /* 0x020fe8000d12184e */
[----:B------:R-:W4:Y:S04]  /*22630*/  LDL.64 R74, [R1+0x2470] ;  /* 0x00247000014a7983 */ /* 0x000f280000100a00 */
[----:B------:R-:W-:Y:S04]  /*22640*/  LDGSTS.E [R5+0x5e100], desc[UR14][R82.64], !P2 ;  /* 0x5e10000052057fae */ /* 0x000fe8000d12184e */
[----:B------:R-:W5:Y:S04]  /*22650*/  LDL.64 R78, [R1+0x20a8] ;  /* 0x0020a800014e7983 */ /* 0x000f680000100a00 */
[----:B------:R-:W-:Y:S04]  /*22660*/  LDGSTS.E [R5+0x5e200], desc[UR14][R80.64], !P2 ;  /* 0x5e20000050057fae */ /* 0x000fe8000d12184e */
[----:B------:R-:W4:Y:S04]  /*22670*/  LDL.64 R82, [R1+0x20b0] ;  /* 0x0020b00001527983 */ /* 0x000f280000100a00 */
        /* <DEDUP_REMOVED lines=10> */
[----:B------:R-:W4:Y:S04]  /*22720*/  LDL.64 R92, [R1+0x21a8] ;  /* 0x0021a800015c7983 */ /* 0x000f280000100a00 */
[----:B--2---:R-:W-:Y:S04]  /*22730*/  LDGSTS.E [R5+0x60000], desc[UR14][R88.64], !P6 ;  /* 0x6000000058057fae */ /* 0x004fe8000f12184e */
[----:B------:R-:W-:Y:S04]  /*22740*/  LDGSTS.E [R5+0x60100], desc[UR14][R68.64], !P6 ;  /* 0x6010000044057fae */ /* 0x000fe8000f12184e */
[----:B------:R-:W-:Y:S04]  /*22750*/  LDGSTS.E [R5+0x60200], desc[UR14][R70.64], !P6 ;  /* 0x6020000046057fae */ /* 0x000fe8000f12184e */
[----:B------:R-:W2:Y:S04]  /*22760*/  LDL.64 R88, [R1+0x21b0] ;  /* 0x0021b00001587983 */ /* 0x000ea80000100a00 */
[----:B------:R-:W2:Y:S04]  /*22770*/  LDL.64 R68, [R1+0x24b0] ;  /* 0x0024b00001447983 */ /* 0x000ea80000100a00 */
[----:B------:R-:W-:Y:S04]  /*22780*/  LDGSTS.E [R5+0x60300], desc[UR14][R72.64], !P6 ;  /* 0x6030000048057fae */ /* 0x000fe8000f12184e */
[----:B------:R-:W2:Y:S04]  /*22790*/  LDL.64 R70, [R1+0x2288] ;  /* 0x0022880001467983 */ /* 0x000ea80000100a00 */
[----:B------:R-:W-:Y:S04]  /*227a0*/  LDGSTS.E [R5+0x60400], desc[UR14][R76.64], !P6 ;  /* 0x604000004c057fae */ /* 0x000fe8000f12184e */
[----:B------:R-:W2:Y:S04]  /*227b0*/  LDL.64 R72, [R1+0x2290] ;  /* 0x0022900001487983 */ /* 0x000ea80000100a00 */
        /* <DEDUP_REMOVED lines=8> */
[----:B------:R-:W-:Y:S01]  /*22840*/  ISETP.GE.U32.AND P0, PT, R28, 0x7ffffeb8, PT ;  /* 0x7ffffeb81c00780c */ /* 0x000fe20003f06070 */
[----:B-----5:R-:W-:Y:S04]  /*22850*/  LDGSTS.E [R5+0x60600], desc[UR14][R78.64], !P6 ;  /* 0x606000004e057fae */ /* 0x020fe8000f12184e */
[----:B----4-:R-:W-:Y:S04]  /*22860*/  LDGSTS.E [R5+0x60700], desc[UR14][R82.64], !P6 ;  /* 0x6070000052057fae */ /* 0x010fe8000f12184e */
[----:B------:R-:W4:Y:S04]  /*22870*/  LDL.64 R78, [R1+0x22a8] ;  /* 0x0022a800014e7983 */ /* 0x000f280000100a00 */
[----:B------:R-:W-:Y:S04]  /*22880*/  LDGSTS.E [R5+0x62000], desc[UR14][R66.64], !P4 ;  /* 0x6200000042057fae */ /* 0x000fe8000e12184e */
[----:B------:R-:W5:Y:S04]  /*22890*/  LDL.64 R82, [R1+0x22b0] ;  /* 0x0022b00001527983 */ /* 0x000f680000100a00 */
        /* <DEDUP_REMOVED lines=12> */
[----:B------:R-:W5:Y:S04]  /*22960*/  LDL.64 R92, [R1+0x16d0] ;  /* 0x0016d000015c7983 */ /* 0x000f680000100a00 */
[----:B--2---:R-:W-:Y:S04]  /*22970*/  LDGSTS.E [R5+0x62700], desc[UR14][R88.64], !P4 ;  /* 0x6270000058057fae */ /* 0x004fe8000e12184e */
[----:B------:R-:W-:Y:S04]  /*22980*/  LDGSTS.E [R5+0x64000], desc[UR14][R64.64], !P0 ;  /* 0x6400000040057fae */ /* 0x000fe8000c12184e */
[----:B------:R-:W-:Y:S04]  /*22990*/  LDGSTS.E [R5+0x64100], desc[UR14][R68.64], !P0 ;  /* 0x6410000044057fae */ /* 0x000fe8000c12184e */
[----:B------:R-:W2:Y:S04]  /*229a0*/  LDL.64 R88, [R1+0x16c0] ;  /* 0x0016c00001587983 */ /* 0x000ea80000100a00 */
[----:B------:R-:W-:Y:S04]  /*229b0*/  LDGSTS.E [R5+0x64200], desc[UR14][R70.64], !P0 ;  /* 0x6420000046057fae */ /* 0x000fe8000c12184e */
[----:B------:R-:W-:Y:S04]  /*229c0*/  LDGSTS.E [R5+0x64300], desc[UR14][R72.64], !P0 ;  /* 0x6430000048057fae */ /* 0x000fe8000c12184e */
[----:B------:R-:W2:Y:S04]  /*229d0*/  LDL.64 R68, [R1+0x2528] ;  /* 0x0025280001447983 */ /* 0x000ea80000100a00 */
[----:B------:R-:W-:Y:S01]  /*229e0*/  LDGSTS.E [R5+0x64400], desc[UR14][R76.64], !P0 ;  /* 0x644000004c057fae */ /* 0x000fe2000c12184e */
[----:B------:R-:W-:-:S02]  /*229f0*/  VIADD R28, R31, 0xffffff33 ;  /* 0xffffff331f1c7836 */ /* 0x000fc40000000000 */
[----:B------:R-:W1:Y:S01]  /*22a00*/  LDC R31, c[0x0][0x230] ;  /* 0x00008c00ff1f7b82 */ /* 0x000e620000000800 */
[----:B------:R-:W2:Y:S04]  /*22a10*/  LDL.64 R70, [R1+0x1658] ;  /* 0x0016580001467983 */ /* 0x000ea80000100a00 */
[----:B------:R-:W2:Y:S04]  /*22a20*/  LDL.64 R72, [R1+0x1650] ;  /* 0x0016500001487983 */ /* 0x000ea80000100a00 */
[----:B------:R-:W2:Y:S04]  /*22a30*/  LDL.64 R76, [R1+0x1648] ;  /* 0x00164800014c7983 */ /* 0x000ea80000100a00 */
[----:B------:R-:W2:Y:S04]  /*22a40*/  LDL.64 R64, [R1+0x1568] ;  /* 0x0015680001407983 */ /* 0x000ea80000100a00 */
[----:B---3--:R-:W-:Y:S04]  /*22a50*/  LDGSTS.E [R5+0x64500], desc[UR14][R52.64], !P0 ;  /* 0x6450000034057fae */ /* 0x008fe8000c12184e */
[----:B------:R-:W3:Y:S01]  /*22a60*/  LDL.64 R52, [R1+0x2530] ;  /* 0x0025300001347983 */ /* 0x000ee20000100a00 */
[----:B------:R-:W-:Y:S01]  /*22a70*/  ISETP.GE.U32.AND P3, PT, R28, 0x7ffffeb4, PT ;  /* 0x7ffffeb41c00780c */ /* 0x000fe20003f66070 */
[----:B------:R-:W-:-:S02]  /*22a80*/  VIADD R28, R30, 0xffffff2f ;  /* 0xffffff2f1e1c7836 */ /* 0x000fc40000000000 */
[----:B------:R-:W1:Y:S03]  /*22a90*/  LDC R30, c[0x0][0x230] ;  /* 0x00008c00ff1e7b82 */ /* 0x000e660000000800 */
[----:B------:R-:W-:Y:S01]  /*22aa0*/  ISETP.GE.U32.AND P2, PT, R28, 0x7ffffeb0, PT ;  /* 0x7ffffeb01c00780c */ /* 0x000fe20003f46070 */
[----:B----4-:R-:W-:Y:S04]  /*22ab0*/  LDGSTS.E [R5+0x64600], desc[UR14][R78.64], !P0 ;  /* 0x646000004e057fae */ /* 0x010fe8000c12184e */
[----:B-----5:R-:W-:Y:S04]  /*22ac0*/  LDGSTS.E [R5+0x64700], desc[UR14][R82.64], !P0 ;  /* 0x6470000052057fae */ /* 0x020fe8000c12184e */
[----:B------:R-:W4:Y:S04]  /*22ad0*/  LDL.64 R78, [R1+0x1640] ;  /* 0x00164000014e7983 */ /* 0x000f280000100a00 */
[----:B------:R-:W-:Y:S04]  /*22ae0*/  LDGSTS.E [R5+0x66000], desc[UR14][R66.64], !P3 ;  /* 0x6600000042057fae */ /* 0x000fe8000d92184e */
[----:B------:R-:W5:Y:S04]  /*22af0*/  LDL.64 R82, [R1+0x1638] ;  /* 0x0016380001527983 */ /* 0x000f680000100a00 */
[----:B------:R-:W-:Y:S01]  /*22b00*/  LDGSTS.E [R5+0x66100], desc[UR14][R74.64], !P3 ;  /* 0x661000004a057fae */ /* 0x000fe2000d92184e */
[----:B------:R-:W-:-:S02]  /*22b10*/  IADD3 R28, R29, -0xd5, RZ ;  /* 0xffffff2b1d1c7810 */ /* 0x000fc40007ffe0ff */
[----:B------:R-:W1:Y:S01]  /*22b20*/  LDC R29, c[0x0][0x230] ;  /* 0x00008c00ff1d7b82 */ /* 0x000e620000000800 */
        /* <DEDUP_REMOVED lines=14> */
[----:B------:R-:W-:Y:S01]  /*22c10*/  LDGSTS.E [R5+0x68000], desc[UR14][R68.64], !P2 ;  /* 0x6800000044057fae */ /* 0x000fe2000d12184e */
[----:B------:R-:W-:-:S03]  /*22c20*/  ISETP.GE.U32.AND P6, PT, R28, 0x7ffffeac, PT ;  /* 0x7ffffeac1c00780c */ /* 0x000fc60003fc6070 */
[----:B------:R-:W2:Y:S04]  /*22c30*/  LDL.64 R68, [R1+0x2de0] ;  /* 0x002de00001447983 */ /* 0x000ea80000100a00 */
[----:B---3--:R-:W-:Y:S04]  /*22c40*/  LDGSTS.E [R5+0x68100], desc[UR14][R52.64], !P2 ;  /* 0x6810000034057fae */ /* 0x008fe8000d12184e */
[----:B------:R-:W-:Y:S04]  /*22c50*/  LDGSTS.E [R5+0x68200], desc[UR14][R70.64], !P2 ;  /* 0x6820000046057fae */ /* 0x000fe8000d12184e */
[----:B------:R-:W-:Y:S04]  /*22c60*/  LDGSTS.E [R5+0x68300], desc[UR14][R72.64], !P2 ;  /* 0x6830000048057fae */ /* 0x000fe8000d12184e */
[----:B------:R-:W3:Y:S04]  /*22c70*/  LDL.64 R52, [R1+0x1560] ;  /* 0x0015600001347983 */ /* 0x000ee80000100a00 */
[----:B------:R-:W-:Y:S04]  /*22c80*/  LDGSTS.E [R5+0x68400], desc[UR14][R76.64], !P2 ;  /* 0x684000004c057fae */ /* 0x000fe8000d12184e */
[----:B------:R-:W3:Y:S04]  /*22c90*/  LDL.64 R70, [R1+0x14d0] ;  /* 0x0014d00001467983 */ /* 0x000ee80000100a00 */
[----:B------:R-:W3:Y:S04]  /*22ca0*/  LDL.64 R72, [R1+0x3310] ;  /* 0x0033100001487983 */ /* 0x000ee80000100a00 */
[----:B------:R-:W3:Y:S04]  /*22cb0*/  LDL.64 R76, [R1+0x14b0] ;  /* 0x0014b000014c7983 */ /* 0x000ee80000100a00 */
[----:B----4-:R-:W-:Y:S04]  /*22cc0*/  LDGSTS.E [R5+0x68500], desc[UR14][R78.64], !P2 ;  /* 0x685000004e057fae */ /* 0x010fe8000d12184e */
[----:B-----5:R-:W-:Y:S04]  /*22cd0*/  LDGSTS.E [R5+0x68600], desc[UR14][R82.64], !P2 ;  /* 0x6860000052057fae */ /* 0x020fe8000d12184e */
[----:B------:R-:W4:Y:S04]  /*22ce0*/  LDL.64 R78, [R1+0x14a8] ;  /* 0x0014a800014e7983 */ /* 0x000f280000100a00 */
[----:B------:R-:W5:Y:S04]  /*22cf0*/  LDL.64 R82, [R1+0x14a0] ;  /* 0x0014a00001527983 */ /* 0x000f680000100a00 */
        /* <DEDUP_REMOVED lines=13> */
[----:B------:R-:W-:Y:S04]  /*22dd0*/  LDGSTS.E [R5+0x6a600], desc[UR14][R64.64], !P6 ;  /* 0x6a60000040057fae */ /* 0x000fe8000f12184e */
[----:B------:R-:W2:Y:S01]  /*22de0*/  LDL.64 R88, [R1+0x13e0] ;  /* 0x0013e00001587983 */ /* 0x000ea20000100a00 */
[----:B-1----:R-:W-:-:S02]  /*22df0*/  VIADD R28, R50, 0xffffff27 ;  /* 0xffffff27321c7836 */ /* 0x002fc40000000000 */
[----:B------:R-:W1:Y:S01]  /*22e00*/  LDC R50, c[0x0][0x230] ;  /* 0x00008c00ff327b82 */ /* 0x000e620000000800 */
        /* <DEDUP_REMOVED lines=8> */
[----:B------:R-:W-:Y:S04]  /*22e90*/  LDGSTS.E [R5+0x6c100], desc[UR14][R68.64], !P4 ;  /* 0x6c10000044057fae */ /* 0x000fe8000e12184e */
[----:B------:R-:W-:Y:S04]  /*22ea0*/  LDGSTS.E [R5+0x6c200], desc[UR14][R70.64], !P4 ;  /* 0x6c20000046057fae */ /* 0x000fe8000e12184e */
[----:B------:R-:W-:Y:S04]  /*22eb0*/  LDGSTS.E [R5+0x6c300], desc[UR14][R76.64], !P4 ;  /* 0x6c3000004c057fae */ /* 0x000fe8000e12184e */
[----:B------:R-:W3:Y:S04]  /*22ec0*/  LDL.64 R68, [R1+0x3348] ;  /* 0x0033480001447983 */ /* 0x000ee80000100a00 */
        /* <DEDUP_REMOVED lines=8> */
[----:B------:R-:W-:Y:S04]  /*22f50*/  LDGSTS.E [R5+0x6c700], desc[UR14][R92.64], !P4 ;  /* 0x6c7000005c057fae */ /* 0x000fe8000e12184e */
[----:B------:R-:W5:Y:S04]  /*22f60*/  LDL.64 R90, [R1+0x1338] ;  /* 0x00133800015a7983 */ /* 0x000f680000100a00 */
[----:B------:R-:W-:Y:S04]  /*22f70*/  LDGSTS.E [R5+0x6e000], desc[UR14][R72.64], !P0 ;  /* 0x6e00000048057fae */ /* 0x000fe8000c12184e */
[----:B------:R-:W5:Y:S04]  /*22f80*/  LDL.64 R92, [R1+0x1330] ;  /* 0x00133000015c7983 */ /* 0x000f680000100a00 */
[----:B------:R-:W-:Y:S04]  /*22f90*/  LDGSTS.E [R5+0x6e100], desc[UR14][R74.64], !P0 ;  /* 0x6e1000004a057fae */ /* 0x000fe8000c12184e */
[----:B------:R-:W-:Y:S04]  /*22fa0*/  LDGSTS.E [R5+0x6e200], desc[UR14][R80.64], !P0 ;  /* 0x6e20000050057fae */ /* 0x000fe8000c12184e */
[----:B------:R-:W-:Y:S04]  /*22fb0*/  LDGSTS.E [R5+0x6e300], desc[UR14][R84.64], !P0 ;  /* 0x6e30000054057fae */ /* 0x000fe8000c12184e */
[----:B------:R-:W5:Y:S04]  /*22fc0*/  LDL.64 R72, [R1+0x3388] ;  /* 0x0033880001487983 */ /* 0x000f680000100a00 */
[----:B------:R-:W5:Y:S04]  /*22fd0*/  LDL.64 R74, [R1+0x1288] ;  /* 0x00128800014a7983 */ /* 0x000f680000100a00 */
[----:B------:R-:W5:Y:S04]  /*22fe0*/  LDL.64 R84, [R1+0x12b0] ;  /* 0x0012b00001547983 */ /* 0x000f680000100a00 */
[----:B------:R-:W-:Y:S04]  /*22ff0*/  LDGSTS.E [R5+0x6e400], desc[UR14][R86.64], !P0 ;  /* 0x6e40000056057fae */ /* 0x000fe8000c12184e */
[----:B------:R-:W5:Y:S04]  /*23000*/  LDL.64 R80, [R1+0x1278] ;  /* 0x0012780001507983 */ /* 0x000f680000100a00 */
[----:B------:R-:W5:Y:S04]  /*23010*/  LDL.64 R86, [R1+0x1270] ;  /* 0x0012700001567983 */ /* 0x000f680000100a00 */
[----:B--2---:R-:W-:Y:S04]  /*23020*/  LDGSTS.E [R5+0x6e500], desc[UR14][R88.64], !P0 ;  /* 0x6e50000058057fae */ /* 0x004fe8000c12184e */
[----:B------:R-:W2:Y:S04]  /*23030*/  LDL.64 R88, [R1+0x1268] ;  /* 0x0012680001587983 */ /* 0x000ea80000100a00 */
[----:B---3--:R-:W-:Y:S01]  /*23040*/  LDGSTS.E [R5+0x6e600], desc[UR14][R52.64], !P0 ;  /* 0x6e60000034057fae */ /* 0x008fe2000c12184e */
[----:B------:R-:W-:-:S02]  /*23050*/  IADD3 R28, R48, -0xe1, RZ ;  /* 0xffffff1f301c7810 */ /* 0x000fc40007ffe0ff */
[----:B------:R-:W3:Y:S01]  /*23060*/  LDC R48, c[0x0][0x230] ;  /* 0x00008c00ff307b82 */ /* 0x000ee20000000800 */
[----:B------:R-:W-:Y:S04]  /*23070*/  LDGSTS.E [R5+0x6e700], desc[UR14][R62.64], !P0 ;  /* 0x6e7000003e057fae */ /* 0x000fe8000c12184e */
[----:B------:R-:W3:Y:S01]  /*23080*/  LDL.64 R52, [R1+0x1260] ;  /* 0x0012600001347983 */ /* 0x000ee20000100a00 */
[----:B------:R-:W-:Y:S01]  /*23090*/  ISETP.GE.U32.AND P3, PT, R28, 0x7ffffea0, PT ;  /* 0x7ffffea01c00780c */ /* 0x000fe20003f66070 */
[----:B------:R-:W-:Y:S02]  /*230a0*/  VIADD R28, R31, 0xffffff1b ;  /* 0xffffff1b1f1c7836 */ /* 0x000fe40000000000 */
[----:B------:R-:W3:Y:S01]  /*230b0*/  LDL.64 R62, [R1+0x10e8] ;  /* 0x0010e800013e7983 */ /* 0x000ee20000100a00 */
[----:B------:R-:W1:Y:S02]  /*230c0*/  LDC R31, c[0x0][0x230] ;  /* 0x00008c00ff1f7b82 */ /* 0x000e640000000800 */
[----:B------:R-:W-:-:S07]  /*230d0*/  ISETP.GE.U32.AND P2, PT, R28, 0x7ffffe9c, PT ;  /* 0x7ffffe9c1c00780c */ /* 0x000fce0003f46070 */
[----:B------:R-:W-:Y:S04]  /*230e0*/  LDGSTS.E [R5+0x70000], desc[UR14][R64.64], !P3 ;  /* 0x7000000040057fae */ /* 0x000fe8000d92184e */
[----:B------:R-:W-:Y:S04]  /*230f0*/  LDGSTS.E [R5+0x70100], desc[UR14][R68.64], !P3 ;  /* 0x7010000044057fae */ /* 0x000fe8000d92184e */
[----:B------:R-:W-:Y:S04]  /*23100*/  LDGSTS.E [R5+0x70200], desc[UR14][R70.64], !P3 ;  /* 0x7020000046057fae */ /* 0x000fe8000d92184e */
[----:B------:R-:W-:Y:S04]  /*23110*/  LDGSTS.E [R5+0x70300], desc[UR14][R76.64], !P3 ;  /* 0x703000004c057fae */ /* 0x000fe8000d92184e */
[----:B------:R-:W3:Y:S04]  /*23120*/  LDL.64 R68, [R1+0x33d0] ;  /* 0x0033d00001447983 */ /* 0x000ee80000100a00 */
[----:B------:R-:W3:Y:S04]  /*23130*/  LDL.64 R70, [R1+0x33c8] ;  /* 0x0033c80001467983 */ /* 0x000ee80000100a00 */
[----:B------:R-:W3:Y:S01]  /*23140*/  LDL.64 R76, [R1+0x11d0] ;  /* 0x0011d000014c7983 */ /* 0x000ee20000100a00 */
[----:B------:R-:W-:-:S02]  /*23150*/  VIADD R28, R30, 0xffffff17 ;  /* 0xffffff171e1c7836 */ /* 0x000fc40000000000 */
[----:B------:R-:W1:Y:S01]  /*23160*/  LDC R30, c[0x0][0x230] ;  /* 0x00008c00ff1e7b82 */ /* 0x000e620000000800 */
[----:B------:R-:W3:Y:S04]  /*23170*/  LDL.64 R64, [R1+0x10e0] ;  /* 0x0010e00001407983 */ /* 0x000ee80000100a00 */
[----:B----4-:R-:W-:Y:S04]  /*23180*/  LDGSTS.E [R5+0x70400], desc[UR14][R78.64], !P3 ;  /* 0x704000004e057fae */ /* 0x010fe8000d92184e */
[----:B-----5:R-:W-:Y:S04]  /*23190*/  LDGSTS.E [R5+0x70500], desc[UR14][R82.64], !P3 ;  /* 0x7050000052057fae */ /* 0x020fe8000d92184e */
[----:B------:R-:W4:Y:S04]  /*231a0*/  LDL.64 R78, [R1+0x11c8] ;  /* 0x0011c800014e7983 */ /* 0x000f280000100a00 */
[----:B------:R-:W5:Y:S04]  /*231b0*/  LDL.64 R82, [R1+0x11b0] ;  /* 0x0011b00001527983 */ /* 0x000f680000100a00 */
[----:B------:R-:W-:Y:S04]  /*231c0*/  LDGSTS.E [R5+0x70600], desc[UR14][R90.64], !P3 ;  /* 0x706000005a057fae */ /* 0x000fe8000d92184e */
[----:B------:R-:W-:Y:S04]  /*231d0*/  LDGSTS.E [R5+0x70700], desc[UR14][R92.64], !P3 ;  /* 0x707000005c057fae */ /* 0x000fe8000d92184e */
[----:B------:R-:W-:Y:S04]  /*231e0*/  LDGSTS.E [R5+0x72000], desc[UR14][R66.64], !P2 ;  /* 0x7200000042057fae */ /* 0x000fe8000d12184e */
[----:B------:R-:W5:Y:S04]  /*231f0*/  LDL.64 R90, [R1+0x11a8] ;  /* 0x0011a800015a7983 */ /* 0x000f680000100a00 */
[----:B------:R-:W5:Y:S04]  /*23200*/  LDL.64 R92, [R1+0x11a0] ;  /* 0x0011a000015c7983 */ /* 0x000f680000100a00 */
[----:B------:R-:W-:Y:S01]  /*23210*/  LDGSTS.E [R5+0x72100], desc[UR14][R72.64], !P2 ;  /* 0x7210000048057fae */ /* 0x000fe2000d12184e */
[----:B------:R-:W-:-:S03]  /*23220*/  ISETP.GE.U32.AND P6, PT, R28, 0x7ffffe98, PT ;  /* 0x7ffffe981c00780c */ /* 0x000fc60003fc6070 */
[----:B------:R-:W5:Y:S04]  /*23230*/  LDL.64 R66, [R1+0x3450] ;  /* 0x0034500001427983 */ /* 0x000f680000100a00 */
        /* <DEDUP_REMOVED lines=13> */
[----:B------:R-:W-:-:S02]  /*23310*/  IADD3 R28, R29, -0xed, RZ ;  /* 0xffffff131d1c7810 */ /* 0x000fc40007ffe0ff */
[----:B------:R-:W1:Y:S02]  /*23320*/  LDC R29, c[0x0][0x230] ;  /* 0x00008c00ff1d7b82 */ /* 0x000e640000000800 */
[----:B------:R-:W-:Y:S01]  /*23330*/  ISETP.GE.U32.AND P4, PT, R28, 0x7ffffe94, PT ;  /* 0x7ffffe941c00780c */ /* 0x000fe20003f86070 */
[----:B------:R-:W-:Y:S04]  /*23340*/  LDGSTS.E [R5+0x74000], desc[UR14][R68.64], !P6 ;  /* 0x7400000044057fae */ /* 0x000fe8000f12184e */
[----:B------:R-:W-:Y:S04]  /*23350*/  LDGSTS.E [R5+0x74100], desc[UR14][R70.64], !P6 ;  /* 0x7410000046057fae */ /* 0x000fe8000f12184e */
        /* <DEDUP_REMOVED lines=10> */
[----:B------:R-:W4:Y:S04]  /*23400*/  LDL.64 R90, [R1+0x1168] ;  /* 0x00116800015a7983 */ /* 0x000f280000100a00 */
[----:B------:R-:W4:Y:S04]  /*23410*/  LDL.64 R92, [R1+0x1078] ;  /* 0x00107800015c7983 */ /* 0x000f280000100a00 */
[----:B------:R-:W-:Y:S04]  /*23420*/  LDGSTS.E [R5+0x74700], desc[UR14][R84.64], !P6 ;  /* 0x7470000054057fae */ /* 0x000fe8000f12184e */
[----:B------:R-:W-:Y:S04]  /*23430*/  LDGSTS.E [R5+0x76000], desc[UR14][R72.64], !P4 ;  /* 0x7600000048057fae */ /* 0x000fe8000e12184e */
[----:B------:R-:W-:Y:S04]  /*23440*/  LDGSTS.E [R5+0x76100], desc[UR14][R74.64], !P4 ;  /* 0x761000004a057fae */ /* 0x000fe8000e12184e */
[----:B------:R-:W4:Y:S04]  /*23450*/  LDL.64 R84, [R1+0x1068] ;  /* 0x0010680001547983 */ /* 0x000f280000100a00 */
[----:B------:R-:W-:Y:S04]  /*23460*/  LDGSTS.E [R5+0x76200], desc[UR14][R80.64], !P4 ;  /* 0x7620000050057fae */ /* 0x000fe8000e12184e */
[----:B------:R-:W4:Y:S04]  /*23470*/  LDL.64 R72, [R1+0x1000] ;  /* 0x0010000001487983 */ /* 0x000f280000100a00 */
[----:B------:R-:W-:Y:S04]  /*23480*/  LDGSTS.E [R5+0x76300], desc[UR14][R86.64], !P4 ;  /* 0x7630000056057fae */ /* 0x000fe8000e12184e */
[----:B------:R-:W4:Y:S04]  /*23490*/  LDL.64 R74, [R1+0xff8] ;  /* 0x000ff800014a7983 */ /* 0x000f280000100a00 */
[----:B------:R-:W4:Y:S04]  /*234a0*/  LDL.64 R80, [R1+0xff0] ;  /* 0x000ff00001507983 */ /* 0x000f280000100a00 */
[----:B------:R-:W4:Y:S04]  /*234b0*/  LDL.64 R86, [R1+0x3458] ;  /* 0x0034580001567983 */ /* 0x000f280000100a00 */
[----:B--2---:R-:W-:Y:S04]  /*234c0*/  LDGSTS.E [R5+0x76400], desc[UR14][R88.64], !P4 ;  /* 0x7640000058057fae */ /* 0x004fe8000e12184e */
[----:B------:R-:W2:Y:S04]  /*234d0*/  LDL.64 R88, [R1+0xfe8] ;  /* 0x000fe80001587983 */ /* 0x000ea80000100a00 */
[----:B---3--:R-:W-:Y:S01]  /*234e0*/  LDGSTS.E [R5+0x76500], desc[UR14][R52.64], !P4 ;  /* 0x7650000034057fae */ /* 0x008fe2000e12184e */
[----:B-1----:R-:W-:-:S02]  /*234f0*/  VIADD R28, R50, 0xffffff0f ;  /* 0xffffff0f321c7836 */ /* 0x002fc40000000000 */
[----:B------:R-:W1:Y:S01]  /*23500*/  LDC R50, c[0x0][0x230] ;  /* 0x00008c00ff327b82 */ /* 0x000e620000000800 */
[----:B------:R-:W-:Y:S04]  /*23510*/  LDGSTS.E [R5+0x76600], desc[UR14][R62.64], !P4 ;  /* 0x766000003e057fae */ /* 0x000fe8000e12184e */
[----:B------:R-:W3:Y:S01]  /*23520*/  LDL.64 R52, [R1+0xfe0] ;  /* 0x000fe00001347983 */ /* 0x000ee20000100a00 */
[----:B------:R-:W-:Y:S01]  /*23530*/  ISETP.GE.U32.AND P0, PT, R28, 0x7ffffe90, PT ;  /* 0x7ffffe901c00780c */ /* 0x000fe20003f06070 */
[----:B------:R-:W-:Y:S02]  /*23540*/  VIADD R28, R48, 0xffffff0b ;  /* 0xffffff0b301c7836 */ /* 0x000fe40000000000 */
[----:B------:R-:W-:Y:S01]  /*23550*/  LDGSTS.E [R5+0x76700], desc[UR14][R64.64], !P4 ;  /* 0x7670000040057fae */ /* 0x000fe2000e12184e */
[----:B------:R-:W1:Y:S02]  /*23560*/  LDC R48, c[0x0][0x230] ;  /* 0x00008c00ff307b82 */ /* 0x000e640000000800 */
[----:B------:R-:W-:Y:S01]  /*23570*/  ISETP.GE.U32.AND P3, PT, R28, 0x7ffffe8c, PT ;  /* 0x7ffffe8c1c00780c */ /* 0x000fe20003f66070 */
[----:B------:R-:W3:Y:S06]  /*23580*/  LDL.64 R62, [R1+0xf48] ;  /* 0x000f4800013e7983 */ /* 0x000eec0000100a00 */
[----:B------:R-:W-:Y:S04]  /*23590*/  LDGSTS.E [R5+0x78000], desc[UR14][R66.64], !P0 ;  /* 0x7800000042057fae */ /* 0x000fe8000c12184e */
[----:B------:R-:W-:Y:S04]  /*235a0*/  LDGSTS.E [R5+0x78100], desc[UR14][R68.64], !P0 ;  /* 0x7810000044057fae */ /* 0x000fe8000c12184e */
[----:B------:R-:W3:Y:S04]  /*235b0*/  LDL.64 R64, [R1+0x3490] ;  /* 0x0034900001407983 */ /* 0x000ee80000100a00 */
[----:B------:R-:W3:Y:S04]  /*235c0*/  LDL.64 R66, [R1+0x3488] ;  /* 0x0034880001427983 */ /* 0x000ee80000100a00 */
[----:B------:R-:W3:Y:S04]  /*235d0*/  LDL.64 R68, [R1+0x2e28] ;  /* 0x002e280001447983 */ /* 0x000ee80000100a00 */
[----:B-----5:R-:W-:Y:S04]  /*235e0*/  LDGSTS.E [R5+0x78200], desc[UR14][R82.64], !P0 ;  /* 0x7820000052057fae */ /* 0x020fe8000c12184e */
[----:B------:R-:W-:Y:S04]  /*235f0*/  LDGSTS.E [R5+0x78300], desc[UR14][R76.64], !P0 ;  /* 0x783000004c057fae */ /* 0x000fe8000c12184e */
[----:B------:R-:W5:Y:S04]  /*23600*/  LDL.64 R82, [R1+0xfd8] ;  /* 0x000fd80001527983 */ /* 0x000f680000100a00 */
[----:B------:R-:W5:Y:S04]  /*23610*/  LDL.64 R76, [R1+0xf68] ;  /* 0x000f6800014c7983 */ /* 0x000f680000100a00 */
[----:B----4-:R-:W-:Y:S04]  /*23620*/  LDGSTS.E [R5+0x78400], desc[UR14][R90.64], !P0 ;  /* 0x784000005a057fae */ /* 0x010fe8000c12184e */
[----:B------:R-:W-:Y:S04]  /*23630*/  LDGSTS.E [R5+0x78500], desc[UR14][R92.64], !P0 ;  /* 0x785000005c057fae */ /* 0x000fe8000c12184e */
[----:B------:R-:W-:Y:S04]  /*23640*/  LDGSTS.E [R5+0x78600], desc[UR14][R78.64], !P0 ;  /* 0x786000004e057fae */ /* 0x000fe8000c12184e */
[----:B------:R-:W4:Y:S04]  /*23650*/  LDL.64 R90, [R1+0x3480] ;  /* 0x00348000015a7983 */ /* 0x000f280000100a00 */
[----:B------:R-:W4:Y:S04]  /*23660*/  LDL.64 R92, [R1+0x3478] ;  /* 0x00347800015c7983 */ /* 0x000f280000100a00 */
[----:B------:R-:W4:Y:S04]  /*23670*/  LDL.64 R78, [R1+0xf60] ;  /* 0x000f6000014e7983 */ /* 0x000f280000100a00 */
        /* <DEDUP_REMOVED lines=10> */
[----:B------:R-:W4:Y:S01]  /*23720*/  LDL.64 R74, [R1+0x2e10] ;  /* 0x002e1000014a7983 */ /* 0x000f220000100a00 */
[----:B------:R-:W-:-:S02]  /*23730*/  IADD3 R28, R49, -0xf9, RZ ;  /* 0xffffff07311c7810 */ /* 0x000fc40007ffe0ff */
[----:B------:R-:W1:Y:S01]  /*23740*/  LDC R49, c[0x0][0x230] ;  /* 0x00008c00ff317b82 */ /* 0x000e620000000800 */
[----:B------:R-:W4:Y:S04]  /*23750*/  LDL.64 R80, [R1+0xd88] ;  /* 0x000d880001507983 */ /* 0x000f280000100a00 */
[----:B--2---:R-:W-:Y:S04]  /*23760*/  LDGSTS.E [R5+0x7a500], desc[UR14][R88.64], !P3 ;  /* 0x7a50000058057fae */ /* 0x004fe8000d92184e */
[----:B------:R-:W2:Y:S04]  /*23770*/  LDL.64 R88, [R1+0x2e08] ;  /* 0x002e080001587983 */ /* 0x000ea80000100a00 */
[----:B---3--:R-:W-:Y:S04]  /*23780*/  LDGSTS.E [R5+0x7a600], desc[UR14][R52.64], !P3 ;  /* 0x7a60000034057fae */ /* 0x008fe8000d92184e */
[----:B------:R-:W3:Y:S01]  /*23790*/  LDL.64 R52, [R1+0x2e00] ;  /* 0x002e000001347983 */ /* 0x000ee20000100a00 */
[----:B------:R-:W-:Y:S01]  /*237a0*/  ISETP.GE.U32.AND P2, PT, R28, 0x7ffffe88, PT ;  /* 0x7ffffe881c00780c */ /* 0x000fe20003f46070 */
[----:B------:R-:W-:-:S02]  /*237b0*/  VIADD R28, R31, 0xffffff03 ;  /* 0xffffff031f1c7836 */ /* 0x000fc40000000000 */
[----:B------:R-:W1:Y:S03]  /*237c0*/  LDC R31, c[0x0][0x230] ;  /* 0x00008c00ff1f7b82 */ /* 0x000e660000000800 */
[----:B------:R-:W-:Y:S01]  /*237d0*/  ISETP.GE.U32.AND P6, PT, R28, 0x7ffffe84, PT ;  /* 0x7ffffe841c00780c */ /* 0x000fe20003fc6070 */
[----:B-----5:R-:W-:Y:S04]  /*237e0*/  LDGSTS.E [R5+0x7a700], desc[UR14][R82.64], !P3 ;  /* 0x7a70000052057fae */ /* 0x020fe8000d92184e */
[----:B------:R-:W5:Y:S04]  /*237f0*/  LDL.64 R82, [R1+0xd78] ;  /* 0x000d780001527983 */ /* 0x000f680000100a00 */
[----:B----4-:R-:W-:Y:S04]  /*23800*/  LDGSTS.E [R5+0x7c000], desc[UR14][R90.64], !P2 ;  /* 0x7c0000005a057fae */ /* 0x010fe8000d12184e */
        /* <DEDUP_REMOVED lines=8> */
[----:B------:R-:W4:Y:S04]  /*23890*/  LDL.64 R78, [R1+0x420] ;  /* 0x00042000014e7983 */ /* 0x000f280000100a00 */
[----:B------:R-:W4:Y:S01]  /*238a0*/  LDL.64 R84, [R1+0x418] ;  /* 0x0004180001547983 */ /* 0x000f220000100a00 */
[----:B------:R-:W-:-:S02]  /*238b0*/  VIADD R28, R30, 0xffffff7e ;  /* 0xffffff7e1e1c7836 */ /* 0x000fc40000000000 */
[----:B------:R-:W4:Y:S01]  /*238c0*/  LDC R30, c[0x0][0x230] ;  /* 0x00008c00ff1e7b82 */ /* 0x000f220000000800 */
[----:B------:R-:W4:Y:S04]  /*238d0*/  LDL.64 R60, [R1+0x1b8] ;  /* 0x0001b800013c7983 */ /* 0x000f280000100a00 */
[----:B------:R-:W-:Y:S04]  /*238e0*/  LDGSTS.E [R5+0x7c600], desc[UR14][R86.64], !P2 ;  /* 0x7c60000056057fae */ /* 0x000fe8000d12184e */
[----:B------:R-:W-:Y:S04]  /*238f0*/  LDGSTS.E [R5+0x7c700], desc[UR14][R62.64], !P2 ;  /* 0x7c7000003e057fae */ /* 0x000fe8000d12184e */
[----:B------:R-:W-:Y:S04]  /*23900*/  LDGSTS.E [R5+0x7e000], desc[UR14][R64.64], !P6 ;  /* 0x7e00000040057fae */ /* 0x000fe8000f12184e */
[----:B------:R-:W4:Y:S04]  /*23910*/  LDL.64 R86, [R1+0x410] ;  /* 0x0004100001567983 */ /* 0x000f280000100a00 */
[----:B------:R-:W-:Y:S04]  /*23920*/  LDGSTS.E [R5+0x7e100], desc[UR14][R66.64], !P6 ;  /* 0x7e10000042057fae */ /* 0x000fe8000f12184e */
[----:B------:R-:W-:Y:S04]  /*23930*/  LDGSTS.E [R5+0x7e200], desc[UR14][R68.64], !P6 ;  /* 0x7e20000044057fae */ /* 0x000fe8000f12184e */
[----:B------:R-:W-:Y:S04]  /*23940*/  LDGSTS.E [R5+0x7e300], desc[UR14][R70.64], !P6 ;  /* 0x7e30000046057fae */ /* 0x000fe8000f12184e */
[----:B------:R-:W-:Y:S04]  /*23950*/  LDGSTS.E [R5+0x7e400], desc[UR14][R72.64], !P6 ;  /* 0x7e40000048057fae */ /* 0x000fe8000f12184e */
[----:B------:R-:W-:Y:S01]  /*23960*/  LDGSTS.E [R5+0x7e500], desc[UR14][R74.64], !P6 ;  /* 0x7e5000004a057fae */ /* 0x000fe2000f12184e */
[----:B------:R-:W-:-:S03]  /*23970*/  ISETP.GE.U32.AND P4, PT, R28, 0x7ffffeff, PT ;  /* 0x7ffffeff1c00780c */ /* 0x000fc60003f86070 */
[----:B------:R-:W4:Y:S04]  /*23980*/  LDL.64 R62, [R1+0x1a0] ;  /* 0x0001a000013e7983 */ /* 0x000f280000100a00 */
[----:B------:R-:W4:Y:S04]  /*23990*/  LDL.64 R64, [R1+0x198] ;  /* 0x0001980001407983 */ /* 0x000f280000100a00 */
[----:B------:R-:W4:Y:S04]  /*239a0*/  LDL.64 R66, [R1+0x190] ;  /* 0x0001900001427983 */ /* 0x000f280000100a00 */
[----:B------:R-:W4:Y:S04]  /*239b0*/  LDL.64 R68, [R1+0x1c70] ;  /* 0x001c700001447983 */ /* 0x000f280000100a00 */
[----:B------:R-:W4:Y:S04]  /*239c0*/  LDL.64 R70, [R1+0x1c90] ;  /* 0x001c900001467983 */ /* 0x000f280000100a00 */
[----:B------:R-:W4:Y:S04]  /*239d0*/  LDL.64 R72, [R1+0xf8] ;  /* 0x0000f80001487983 */ /* 0x000f280000100a00 */
[----:B------:R-:W4:Y:S04]  /*239e0*/  LDL.64 R74, [R1+0xf0] ;  /* 0x0000f000014a7983 */ /* 0x000f280000100a00 */
        /* <DEDUP_REMOVED lines=8> */
[----:B-1----:R-:W-:Y:S02]  /*23a70*/  VIADD R28, R50, 0xffffff76 ;  /* 0xffffff76321c7836 */ /* 0x002fe40000000000 */
[----:B------:R-:W3:Y:S01]  /*23a80*/  LDL.64 R80, [R1+0x260] ;  /* 0x0002600001507983 */ /* 0x000ee20000100a00 */
[----:B------:R-:W1:Y:S02]  /*23a90*/  LDC R50, c[0x0][0x230] ;  /* 0x00008c00ff327b82 */ /* 0x000e640000000800 */
[----:B------:R-:W-:Y:S01]  /*23aa0*/  ISETP.GE.U32.AND P3, PT, R28, 0x7ffffef7, PT ;  /* 0x7ffffef71c00780c */ /* 0x000fe20003f66070 */
[----:B------:R-:W-:-:S05]  /*23ab0*/  VIADD R28, R49, 0xffffff72 ;  /* 0xffffff72311c7836 */ /* 0x000fca0000000000 */
[----:B------:R-:W-:Y:S01]  /*23ac0*/  ISETP.GE.U32.AND P2, PT, R28, 0x7ffffef3, PT ;  /* 0x7ffffef31c00780c */ /* 0x000fe20003f46070 */
[----:B------:R-:W1:Y:S01]  /*23ad0*/  LDC R49, c[0x0][0x230] ;  /* 0x00008c00ff317b82 */ /* 0x000e620000000800 */
[----:B------:R-:W-:-:S04]  /*23ae0*/  IADD3 R28, R48, -0x92, RZ ;  /* 0xffffff6e301c7810 */ /* 0x000fc80007ffe0ff */
[----:B------:R-:W-:Y:S01]  /*23af0*/  ISETP.GE.U32.AND P6, PT, R28, 0x7ffffeef, PT ;  /* 0x7ffffeef1c00780c */ /* 0x000fe20003fc6070 */
[----:B------:R-:W-:Y:S02]  /*23b00*/  VIADD R28, R31, 0xffffff6a ;  /* 0xffffff6a1f1c7836 */ /* 0x000fe40000000000 */
[----:B------:R-:W1:Y:S01]  /*23b10*/  LDC R48, c[0x0][0x230] ;  /* 0x00008c00ff307b82 */ /* 0x000e620000000800 */
[----:B-----5:R-:W-:Y:S04]  /*23b20*/  LDGSTS.E [R6+0x40900], desc[UR14][R82.64], !P4 ;  /* 0x4090000052067fae */ /* 0x020fe8000e12184e */
[----:B------:R-:W5:Y:S04]  /*23b30*/  LDL.64 R82, [R1+0x258] ;  /* 0x0002580001527983 */ /* 0x000f680000100a00 */
[----:B----4-:R-:W-:Y:S04]  /*23b40*/  LDGSTS.E [R6+0x40a00], desc[UR14][R90.64], !P4 ;  /* 0x40a000005a067fae */ /* 0x010fe8000e12184e */
[----:B------:R-:W-:Y:S04]  /*23b50*/  LDGSTS.E [R6+0x40b00], desc[UR14][R92.64], !P4 ;  /* 0x40b000005c067fae */ /* 0x000fe8000e12184e */
[----:B------:R-:W4:Y:S04]  /*23b60*/  LDL.64 R90, [R1+0x270] ;  /* 0x00027000015a7983 */ /* 0x000f280000100a00 */
[----:B------:R-:W5:Y:S04]  /*23b70*/  LDL.64 R92, [R1+0x278] ;  /* 0x00027800015c7983 */ /* 0x000f680000100a00 */
[----:B------:R-:W-:Y:S04]  /*23b80*/  LDGSTS.E [R6+0x40c00], desc[UR14][R76.64], !P4 ;  /* 0x40c000004c067fae */ /* 0x000fe8000e12184e */
[----:B------:R-:W-:Y:S04]  /*23b90*/  LDGSTS.E [R6+0x40d00], desc[UR14][R78.64], !P4 ;  /* 0x40d000004e067fae */ /* 0x000fe8000e12184e */
[----:B------:R-:W-:Y:S04]  /*23ba0*/  LDGSTS.E [R6+0x40e00], desc[UR14][R84.64], !P4 ;  /* 0x40e0000054067fae */ /* 0x000fe8000e12184e */
[----:B------:R-:W4:Y:S04]  /*23bb0*/  LDL.64 R76, [R1+0xe8] ;  /* 0x0000e800014c7983 */ /* 0x000f280000100a00 */
[----:B------:R-:W4:Y:S04]  /*23bc0*/  LDL.64 R78, [R1+0xe0] ;  /* 0x0000e000014e7983 */ /* 0x000f280000100a00 */
[----:B------:R-:W4:Y:S04]  /*23bd0*/  LDL.64 R84, [R1+0x1b0] ;  /* 0x0001b00001547983 */ /* 0x000f280000100a00 */
[----:B------:R-:W-:Y:S01]  /*23be0*/  LDGSTS.E [R6+0x40f00], desc[UR14][R86.64], !P4 ;  /* 0x40f0000056067fae */ /* 0x000fe2000e12184e */
[----:B------:R-:W-:Y:S01]  /*23bf0*/  ISETP.GE.U32.AND P4, PT, R28, 0x7ffffeeb, PT ;  /* 0x7ffffeeb1c00780c */ /* 0x000fe20003f86070 */
[----:B------:R-:W-:-:S02]  /*23c00*/  VIADD R28, R30, 0xffffff66 ;  /* 0xffffff661e1c7836 */ /* 0x000fc40000000000 */
[----:B------:R-:W4:Y:S04]  /*23c10*/  LDL.64 R30, [R1+0x268] ;  /* 0x00026800011e7983 */ /* 0x000f280000100a00 */
[----:B------:R-:W4:Y:S04]  /*23c20*/  LDL.64 R86, [R1+0x1a8] ;  /* 0x0001a80001567983 */ /* 0x000f280000100a00 */
[----:B--2---:R-:W-:Y:S04]  /*23c30*/  LDGSTS.E [R6+0x42800], desc[UR14][R88.64], !P0 ;  /* 0x4280000058067fae */ /* 0x004fe8000c12184e */
[----:B------:R-:W2:Y:S04]  /*23c40*/  LDL.64 R88, [R1+0xd8] ;  /* 0x0000d80001587983 */ /* 0x000ea80000100a00 */
[----:B---3--:R-:W-:Y:S04]  /*23c50*/  LDGSTS.E [R6+0x42900], desc[UR14][R52.64], !P0 ;  /* 0x4290000034067fae */ /* 0x008fe8000c12184e */
[----:B------:R-:W3:Y:S04]  /*23c60*/  LDL.64 R52, [R1+0xd0] ;  /* 0x0000d00001347983 */ /* 0x000ee80000100a00 */
[----:B-----5:R-:W-:Y:S04]  /*23c70*/  LDGSTS.E [R6+0x42a00], desc[UR14][R92.64], !P0 ;  /* 0x42a000005c067fae */ /* 0x020fe8000c12184e */
[----:B----4-:R-:W-:Y:S04]  /*23c80*/  LDGSTS.E [R6+0x42b00], desc[UR14][R90.64], !P0 ;  /* 0x42b000005a067fae */ /* 0x010fe8000c12184e */
[----:B------:R-:W4:Y:S04]  /*23c90*/  LDL.LU.64 R92, [R1+0x35e0] ;  /* 0x0035e000015c7983 */ /* 0x000f280000300a00 */
[----:B------:R-:W5:Y:S04]  /*23ca0*/  LDL.LU.64 R90, [R1+0x35d8] ;  /* 0x0035d800015a7983 */ /* 0x000f680000300a00 */
[----:B------:R1:W-:Y:S04]  /*23cb0*/  LDGSTS.E [R6+0x42c00], desc[UR14][R30.64], !P0 ;  /* 0x42c000001e067fae */ /* 0x0003e8000c12184e */
[----:B------:R-:W-:Y:S04]  /*23cc0*/  LDGSTS.E [R6+0x42d00], desc[UR14][R80.64], !P0 ;  /* 0x42d0000050067fae */ /* 0x000fe8000c12184e */
[----:B------:R-:W-:Y:S04]  /*23cd0*/  LDGSTS.E [R6+0x42e00], desc[UR14][R82.64], !P0 ;  /* 0x42e0000052067fae */ /* 0x000fe8000c12184e */
[----:B------:R-:W-:Y:S01]  /*23ce0*/  LDGSTS.E [R6+0x42f00], desc[UR14][R54.64], !P0 ;  /* 0x42f0000036067fae */ /* 0x000fe2000c12184e */
[----:B-1----:R-:W1:Y:S03]  /*23cf0*/  LDC R31, c[0x0][0x230] ;  /* 0x00008c00ff1f7b82 */ /* 0x002e660000000800 */
[----:B------:R-:W4:Y:S04]  /*23d00*/  LDL.64 R80, [R1+0x1d88] ;  /* 0x001d880001507983 */ /* 0x000f280000100a00 */
[----:B------:R-:W5:Y:S01]  /*23d10*/  LDL.64 R82, [R1+0x1d98] ;  /* 0x001d980001527983 */ /* 0x000f620000100a00 */
[----:B------:R-:W1:Y:S03]  /*23d20*/  LDC R30, c[0x0][0x230] ;  /* 0x00008c00ff1e7b82 */ /* 0x000e660000000800 */
[----:B------:R-:W-:Y:S04]  /*23d30*/  LDGSTS.E [R6+0x44800], desc[UR14][R56.64], !P3 ;  /* 0x4480000038067fae */ /* 0x000fe8000d92184e */
[----:B------:R-:W-:Y:S04]  /*23d40*/  LDGSTS.E [R6+0x44900], desc[UR14][R58.64], !P3 ;  /* 0x449000003a067fae */ /* 0x000fe8000d92184e */
[----:B------:R-:W-:Y:S04]  /*23d50*/  LDGSTS.E [R6+0x44a00], desc[UR14][R60.64], !P3 ;  /* 0x44a000003c067fae */ /* 0x000fe8000d92184e */
[----:B------:R-:W-:Y:S04]  /*23d60*/  LDGSTS.E [R6+0x44b00], desc[UR14][R84.64], !P3 ;  /* 0x44b0000054067fae */ /* 0x000fe8000d92184e */
[----:B------:R-:W-:Y:S04]  /*23d70*/  LDGSTS.E [R6+0x44c00], desc[UR14][R86.64], !P3 ;  /* 0x44c0000056067fae */ /* 0x000fe8000d92184e */
        /* <DEDUP_REMOVED lines=8> */
[----:B------:R-:W-:Y:S04]  /*23e00*/  LDGSTS.E [R6+0x46b00], desc[UR14][R74.64], !P2 ;  /* 0x46b000004a067fae */ /* 0x000fe8000d12184e */
[----:B------:R-:W-:Y:S04]  /*23e10*/  LDGSTS.E [R6+0x46c00], desc[UR14][R76.64], !P2 ;  /* 0x46c000004c067fae */ /* 0x000fe8000d12184e */
[----:B------:R-:W-:Y:S01]  /*23e20*/  LDGSTS.E [R6+0x46d00], desc[UR14][R78.64], !P2 ;  /* 0x46d000004e067fae */ /* 0x000fe2000d12184e */
[----:B------:R-:W-:-:S03]  /*23e30*/  ISETP.GE.U32.AND P0, PT, R28, 0x7ffffee7, PT ;  /* 0x7ffffee71c00780c */ /* 0x000fc60003f06070 */
[----:B------:R-:W5:Y:S04]  /*23e40*/  LDL.64 R66, [R1+0x448] ;  /* 0x0004480001427983 */ /* 0x000f680000100a00 */
[----:B--2---:R-:W-:Y:S04]  /*23e50*/  LDGSTS.E [R6+0x46e00], desc[UR14][R88.64], !P2 ;  /* 0x46e0000058067fae */ /* 0x004fe8000d12184e */
[----:B------:R-:W2:Y:S04]  /*23e60*/  LDL.64 R68, [R1+0x450] ;  /* 0x0004500001447983 */ /* 0x000ea80000100a00 */
        /* <DEDUP_REMOVED lines=12> */
[----:B---3--:R-:W-:Y:S04]  /*23f30*/  LDGSTS.E [R6+0x46f00], desc[UR14][R52.64], !P2 ;  /* 0x46f0000034067fae */ /* 0x008fe8000d12184e */
[----:B------:R-:W3:Y:S04]  /*23f40*/  LDL.64 R52, [R1+0x1f98] ;  /* 0x001f980001347983 */ /* 0x000ee80000100a00 */
[----:B----4-:R-:W-:Y:S04]  /*23f50*/  LDGSTS.E [R6+0x48800], desc[UR14][R80.64], !P6 ;  /* 0x4880000050067fae */ /* 0x010fe8000f12184e */
[----:B-----5:R-:W-:Y:S04]  /*23f60*/  LDGSTS.E [R6+0x48900], desc[UR14][R82.64], !P6 ;  /* 0x4890000052067fae */ /* 0x020fe8000f12184e */
[----:B------:R-:W-:Y:S04]  /*23f70*/  LDGSTS.E [R6+0x48a00], desc[UR14][R236.64], !P6 ;  /* 0x48a00000ec067fae */ /* 0x000fe8000f12184e */
[----:B------:R-:W-:Y:S04]  /*23f80*/  LDGSTS.E [R6+0x48b00], desc[UR14][R230.64], !P6 ;  /* 0x48b00000e6067fae */ /* 0x000fe8000f12184e */
[----:B------:R-:W-:Y:S04]  /*23f90*/  LDGSTS.E [R6+0x48c00], desc[UR14][R228.64], !P6 ;  /* 0x48c00000e4067fae */ /* 0x000fe8000f12184e */
[----:B------:R-:W-:Y:S04]  /*23fa0*/  LDGSTS.E [R6+0x48d00], desc[UR14][R210.64], !P6 ;  /* 0x48d00000d2067fae */ /* 0x000fe8000f12184e */
[----:B------:R-:W-:Y:S04]  /*23fb0*/  LDGSTS.E [R6+0x48e00], desc[UR14][R208.64], !P6 ;  /* 0x48e00000d0067fae */ /* 0x000fe8000f12184e */
[----:B------:R-:W-:Y:S04]  /*23fc0*/  LDGSTS.E [R6+0x48f00], desc[UR14][R206.64], !P6 ;  /* 0x48f00000ce067fae */ /* 0x000fe8000f12184e */
[----:B------:R-:W4:Y:S04]  /*23fd0*/  LDL.64 R82, [R1+0x2060] ;  /* 0x0020600001527983 */ /* 0x000f280000100a00 */
        /* <DEDUP_REMOVED lines=9> */
[----:B------:R-:W5:Y:S04]  /*24070*/  LDL.64 R86, [R1+0x460] ;  /* 0x0004600001567983 */ /* 0x000f680000100a00 */
[----:B------:R-:W-:Y:S04]  /*24080*/  LDGSTS.E [R6+0x4af00], desc[UR14][R158.64], !P4 ;  /* 0x4af000009e067fae */ /* 0x000fe8000e12184e */
        /* <DEDUP_REMOVED lines=9> */
[----:B------:R-:W-:Y:S01]  /*24120*/  LDGSTS.E [R6+0x4cb00], desc[UR14][R110.64], !P0 ;  /* 0x4cb000006e067fae */ /* 0x000fe2000c12184e */
[----:B------:R-:W1:Y:S02]  /*24130*/  LDC R50, c[0x0][0x230] ;  /* 0x00008c00ff327b82 */ /* 0x000e640000000800 */
[----:B------:R-:W-:Y:S01]  /*24140*/  ISETP.GE.U32.AND P2, PT, R28, 0x7ffffedf, PT ;  /* 0x7ffffedf1c00780c */ /* 0x000fe20003f46070 */
[----:B------:R-:W-:Y:S04]  /*24150*/  LDGSTS.E [R6+0x4cc00], desc[UR14][R108.64], !P0 ;  /* 0x4cc000006c067fae */ /* 0x000fe8000c12184e */
[----:B------:R-:W-:Y:S04]  /*24160*/  LDGSTS.E [R6+0x4cd00], desc[UR14][R106.64], !P0 ;  /* 0x4cd000006a067fae */ /* 0x000fe8000c12184e */
[----:B------:R-:W-:Y:S04]  /*24170*/  LDGSTS.E [R6+0x4ce00], desc[UR14][R104.64], !P0 ;  /* 0x4ce0000068067fae */ /* 0x000fe8000c12184e */
[----:B------:R-:W-:Y:S04]  /*24180*/  LDGSTS.E [R6+0x4cf00], desc[UR14][R46.64], !P0 ;  /* 0x4cf000002e067fae */ /* 0x000fe8000c12184e */
[----:B----4-:R-:W-:Y:S04]  /*24190*/  LDGSTS.E [R6+0x4e800], desc[UR14][R82.64], !P3 ;  /* 0x4e80000052067fae */ /* 0x010fe8000d92184e */
[----:B------:R-:W4:Y:S04]  /*241a0*/  LDL.64 R82, [R1+0x12d8] ;  /* 0x0012d80001527983 */ /* 0x000f280000100a00 */
[----:B-----5:R-:W-:Y:S04]  /*241b0*/  LDGSTS.E [R6+0x4e900], desc[UR14][R84.64], !P3 ;  /* 0x4e90000054067fae */ /* 0x020fe8000d92184e */
        /* <DEDUP_REMOVED lines=26> */
[----:B------:R-:W3:Y:S03]  /*24360*/  LDC R49, c[0x0][0x230] ;  /* 0x00008c00ff317b82 */ /* 0x000ee60000000800 */
[----:B------:R-:W-:Y:S02]  /*24370*/  ISETP.GE.U32.AND P6, PT, R28, 0x7ffffedb, PT ;  /* 0x7ffffedb1c00780c */ /* 0x000fe40003fc6070 */
[----:B------:R-:W-:-:S03]  /*24380*/  IADD3 R28, R48, -0xaa, RZ ;  /* 0xffffff56301c7810 */ /* 0x000fc60007ffe0ff */
[----:B------:R-:W3:Y:S01]  /*24390*/  LDC R48, c[0x0][0x230] ;  /* 0x00008c00ff307b82 */ /* 0x000ee20000000800 */
[----:B------:R-:W-:Y:S01]  /*243a0*/  ISETP.GE.U32.AND P4, PT, R28, 0x7ffffed7, PT ;  /* 0x7ffffed71c00780c */ /* 0x000fe20003f86070 */
[----:B----4-:R-:W-:Y:S04]  /*243b0*/  LDGSTS.E [R6+0x50e00], desc[UR14][R82.64], !P2 ;  /* 0x50e0000052067fae */ /* 0x010fe8000d12184e */
[----:B------:R-:W4:Y:S04]  /*243c0*/  LDL.64 R82, [R1+0x1b48] ;  /* 0x001b480001527983 */ /* 0x000f280000100a00 */
[----:B-----5:R-:W-:Y:S04]  /*243d0*/  LDGSTS.E [R6+0x50f00], desc[UR14][R84.64], !P2 ;  /* 0x50f0000054067fae */ /* 0x020fe8000d12184e */
        /* <DEDUP_REMOVED lines=19> */
[----:B------:R-:W-:Y:S04]  /*24510*/  LDGSTS.E [R6+0x54b00], desc[UR14][R78.64], !P4 ;  /* 0x54b000004e067fae */ /* 0x000fe8000e12184e */
[----:B------:R-:W2:Y:S04]  /*24520*/  LDL.64 R72, [R1+0x1ce8] ;  /* 0x001ce80001487983 */ /* 0x000ea80000100a00 */
[----:B------:R-:W-:Y:S04]  /*24530*/  LDGSTS.E [R6+0x54c00], desc[UR14][R80.64], !P4 ;  /* 0x54c0000050067fae */ /* 0x000fe8000e12184e */
[----:B------:R-:W2:Y:S01]  /*24540*/  LDL.64 R74, [R1+0x2338] ;  /* 0x00233800014a7983 */ /* 0x000ea20000100a00 */
[----:B-1----:R-:W-:-:S02]  /*24550*/  VIADD R28, R31, 0xffffff52 ;  /* 0xffffff521f1c7836 */ /* 0x002fc40000000000 */
        /* <DEDUP_REMOVED lines=12> */
[----:B------:R-:W4:Y:S04]  /*24620*/  LDL.64 R82, [R1+0x1db8] ;  /* 0x001db80001527983 */ /* 0x000f280000100a00 */
[----:B-----5:R-:W-:Y:S04]  /*24630*/  LDGSTS.E [R6+0x54f00], desc[UR14][R84.64], !P4 ;  /* 0x54f0000054067fae */ /* 0x020fe8000e12184e */
        /* <DEDUP_REMOVED lines=15> */
[----:B------:R-:W2:Y:S04]  /*24730*/  LDL.64 R88, [R1+0x2380] ;  /* 0x0023800001587983 */ /* 0x000ea80000100a00 */
[----:B------:R-:W-:Y:S04]  /*24740*/  LDGSTS.E [R6+0x56f00], desc[UR14][R72.64], !P0 ;  /* 0x56f0000048067fae */ /* 0x000fe8000c12184e */
[----:B------:R-:W2:Y:S04]  /*24750*/  LDL.64 R70, [R1+0x1e70] ;  /* 0x001e700001467983 */ /* 0x000ea80000100a00 */
[----:B------:R-:W-:Y:S04]  /*24760*/  LDGSTS.E [R6+0x58800], desc[UR14][R74.64], !P3 ;  /* 0x588000004a067fae */ /* 0x000fe8000d92184e */
[----:B------:R-:W2:Y:S01]  /*24770*/  LDL.64 R72, [R1+0x1e78] ;  /* 0x001e780001487983 */ /* 0x000ea20000100a00 */
[----:B------:R-:W-:-:S03]  /*24780*/  ISETP.GE.U32.AND P2, PT, R28, 0x7ffffecb, PT ;  /* 0x7ffffecb1c00780c */ /* 0x000fc60003f46070 */
[----:B------:R-:W2:Y:S04]  /*24790*/  LDL.64 R74, [R1+0x23c0] ;  /* 0x0023c000014a7983 */ /* 0x000ea80000100a00 */
[----:B---3--:R-:W-:Y:S04]  /*247a0*/  LDGSTS.E [R6+0x58900], desc[UR14][R52.64], !P3 ;  /* 0x5890000034067fae */ /* 0x008fe8000d92184e */
[----:B------:R-:W-:Y:S04]  /*247b0*/  LDGSTS.E [R6+0x58a00], desc[UR14][R76.64], !P3 ;  /* 0x58a000004c067fae */ /* 0x000fe8000d92184e */
[----:B------:R-:W-:Y:S04]  /*247c0*/  LDGSTS.E [R6+0x58b00], desc[UR14][R78.64], !P3 ;  /* 0x58b000004e067fae */ /* 0x000fe8000d92184e */
[----:B------:R-:W3:Y:S04]  /*247d0*/  LDL.64 R52, [R1+0x1e88] ;  /* 0x001e880001347983 */ /* 0x000ee80000100a00 */
[----:B------:R-:W3:Y:S04]  /*247e0*/  LDL.64 R76, [R1+0x23b8] ;  /* 0x0023b800014c7983 */ /* 0x000ee80000100a00 */
[----:B------:R-:W-:Y:S04]  /*247f0*/  LDGSTS.E [R6+0x58c00], desc[UR14][R80.64], !P3 ;  /* 0x58c0000050067fae */ /* 0x000fe8000d92184e */
[----:B------:R-:W3:Y:S04]  /*24800*/  LDL.64 R78, [R1+0x1f20] ;  /* 0x001f2000014e7983 */ /* 0x000ee80000100a00 */
[----:B------:R-:W3:Y:S04]  /*24810*/  LDL.64 R80, [R1+0x1f28] ;  /* 0x001f280001507983 */ /* 0x000ee80000100a00 */
[----:B----4-:R-:W-:Y:S04]  /*24820*/  LDGSTS.E [R6+0x58d00], desc[UR14][R82.64], !P3 ;  /* 0x58d0000052067fae */ /* 0x010fe8000d92184e */
[----:B------:R-:W4:Y:S04]  /*24830*/  LDL.64 R82, [R1+0x1f30] ;  /* 0x001f300001527983 */ /* 0x000f280000100a00 */
[----:B-----5:R-:W-:Y:S04]  /*24840*/  LDGSTS.E [R6+0x58e00], desc[UR14][R84.64], !P3 ;  /* 0x58e0000054067fae */ /* 0x020fe8000d92184e */
[----:B------:R-:W5:Y:S04]  /*24850*/  LDL.64 R84, [R1+0x1f38] ;  /* 0x001f380001547983 */ /* 0x000f680000100a00 */
[----:B------:R-:W-:Y:S04]  /*24860*/  LDGSTS.E [R6+0x58f00], desc[UR14][R64.64], !P3 ;  /* 0x58f0000040067fae */ /* 0x000fe8000d92184e */
[----:B------:R-:W5:Y:S04]  /*24870*/  LDL.64 R64, [R1+0x2400] ;  /* 0x0024000001407983 */ /* 0x000f680000100a00 */
[----:B------:R-:W-:Y:S04]  /*24880*/  LDGSTS.E [R6+0x5a800], desc[UR14][R86.64], !P2 ;  /* 0x5a80000056067fae */ /* 0x000fe8000d12184e */
[----:B------:R-:W5:Y:S04]  /*24890*/  LDL.64 R86, [R1+0x1f40] ;  /* 0x001f400001567983 */ /* 0x000f680000100a00 */
[----:B--2---:R-:W-:Y:S04]  /*248a0*/  LDGSTS.E [R6+0x5a900], desc[UR14][R88.64], !P2 ;  /* 0x5a90000058067fae */ /* 0x004fe8000d12184e */
[----:B------:R-:W-:Y:S04]  /*248b0*/  LDGSTS.E [R6+0x5aa00], desc[UR14][R66.64], !P2 ;  /* 0x5aa0000042067fae */ /* 0x000fe8000d12184e */
[----:B------:R-:W-:Y:S04]  /*248c0*/  LDGSTS.E [R6+0x5ab00], desc[UR14][R68.64], !P2 ;  /* 0x5ab0000044067fae */ /* 0x000fe8000d12184e */
[----:B------:R-:W2:Y:S04]  /*248d0*/  LDL.64 R88, [R1+0x1f48] ;  /* 0x001f480001587983 */ /* 0x000ea80000100a00 */
[----:B------:R-:W-:Y:S04]  /*248e0*/  LDGSTS.E [R6+0x5ac00], desc[UR14][R70.64], !P2 ;  /* 0x5ac0000046067fae */ /* 0x000fe8000d12184e */
[----:B------:R-:W2:Y:S04]  /*248f0*/  LDL.64 R66, [R1+0x1fd0] ;  /* 0x001fd00001427983 */ /* 0x000ea80000100a00 */
[----:B------:R-:W-:Y:S04]  /*24900*/  LDGSTS.E [R6+0x5ad00], desc[UR14][R72.64], !P2 ;  /* 0x5ad0000048067fae */ /* 0x000fe8000d12184e */
[----:B------:R-:W2:Y:S04]  /*24910*/  LDL.64 R68, [R1+0x1fe0] ;  /* 0x001fe00001447983 */ /* 0x000ea80000100a00 */
[----:B------:R-:W2:Y:S04]  /*24920*/  LDL.64 R70, [R1+0x1ff0] ;  /* 0x001ff00001467983 */ /* 0x000ea80000100a00 */
[----:B------:R-:W-:Y:S04]  /*24930*/  LDGSTS.E [R6+0x5ae00], desc[UR14][R60.64], !P2 ;  /* 0x5ae000003c067fae */ /* 0x000fe8000d12184e */
[----:B------:R-:W2:Y:S01]  /*24940*/  LDL.64 R72, [R1+0x1ff8] ;  /* 0x001ff80001487983 */ /* 0x000ea20000100a00 */
[----:B------:R-:W-:-:S02]  /*24950*/  VIADD R28, R50, 0xffffff46 ;  /* 0xffffff46321c7836 */ /* 0x000fc40000000000 */
        /* <DEDUP_REMOVED lines=34> */
[----:B------:R-:W2:Y:S01]  /*24b80*/  LDL.64 R70, [R1+0x21d8] ;  /* 0x0021d80001467983 */ /* 0x000ea20000100a00 */
[----:B------:R-:W-:-:S02]  /*24b90*/  IADD3 R28, R48, -0xc2, RZ ;  /* 0xffffff3e301c7810 */ /* 0x000fc40007ffe0ff */
[----:B------:R-:W2:Y:S01]  /*24ba0*/  LDC R48, c[0x0][0x230] ;  /* 0x00008c00ff307b82 */ /* 0x000ea20000000800 */
[----:B------:R-:W2:Y:S04]  /*24bb0*/  LDL.64 R72, [R1+0x21e8] ;  /* 0x0021e80001487983 */ /* 0x000ea80000100a00 */
[----:B---3--:R-:W-:Y:S04]  /*24bc0*/  LDGSTS.E [R6+0x5ee00], desc[UR14][R52.64], !P4 ;  /* 0x5ee0000034067fae */ /* 0x008fe8000e12184e */
[----:B------:R-:W3:Y:S01]  /*24bd0*/  LDL.64 R52, [R1+0x21e0] ;  /* 0x0021e00001347983 */ /* 0x000ee20000100a00 */
[----:B------:R-:W-:Y:S01]  /*24be0*/  ISETP.GE.U32.AND P0, PT, R28, 0x7ffffebf, PT ;  /* 0x7ffffebf1c00780c */ /* 0x000fe20003f06070 */
[----:B-1----:R-:W-:-:S02]  /*24bf0*/  VIADD R28, R31, 0xffffff3a ;  /* 0xffffff3a1f1c7836 */ /* 0x002fc40000000000 */
[----:B------:R-:W1:Y:S03]  /*24c00*/  LDC R31, c[0x0][0x230] ;  /* 0x00008c00ff1f7b82 */ /* 0x000e660000000800 */
[----:B------:R-:W-:Y:S01]  /*24c10*/  ISETP.GE.U32.AND P3, PT, R28, 0x7ffffebb, PT ;  /* 0x7ffffebb1c00780c */ /* 0x000fe20003f66070 */
[----:B------:R-:W-:Y:S06]  /*24c20*/  LDGSTS.E [R6+0x5ef00], desc[UR14][R76.64], !P4 ;  /* 0x5ef000004c067fae */ /* 0x000fec000e12184e */
[----:B------:R-:W-:Y:S04]  /*24c30*/  LDGSTS.E [R6+0x60800], desc[UR14][R60.64], !P0 ;  /* 0x608000003c067fae */ /* 0x000fe8000c12184e */
[----:B------:R-:W-:Y:S04]  /*24c40*/  LDGSTS.E [R6+0x60900], desc[UR14][R74.64], !P0 ;  /* 0x609000004a067fae */ /* 0x000fe8000c12184e */
[----:B------:R-:W3:Y:S04]  /*24c50*/  LDL.64 R76, [R1+0x21f0] ;  /* 0x0021f000014c7983 */ /* 0x000ee80000100a00 */
[----:B------:R-:W-:Y:S04]  /*24c60*/  LDGSTS.E [R6+0x60a00], desc[UR14][R78.64], !P0 ;  /* 0x60a000004e067fae */ /* 0x000fe8000c12184e */
[----:B------:R-:W3:Y:S04]  /*24c70*/  LDL.64 R74, [R1+0x24b8] ;  /* 0x0024b800014a7983 */ /* 0x000ee80000100a00 */
[----:B------:R-:W-:Y:S04]  /*24c80*/  LDGSTS.E [R6+0x60b00], desc[UR14][R80.64], !P0 ;  /* 0x60b0000050067fae */ /* 0x000fe8000c12184e */
[----:B------:R-:W3:Y:S01]  /*24c90*/  LDL.64 R78, [R1+0x24c0] ;  /* 0x0024c000014e7983 */ /* 0x000ee20000100a00 */
[----:B------:R-:W-:-:S02]  /*24ca0*/  VIADD R28, R30, 0xffffff36 ;  /* 0xffffff361e1c7836 */ /* 0x000fc40000000000 */
[----:B------:R-:W1:Y:S01]  /*24cb0*/  LDC R30, c[0x0][0x230] ;  /* 0x00008c00ff1e7b82 */ /* 0x000e620000000800 */
        /* <DEDUP_REMOVED lines=10> */
[----:B------:R-:W2:Y:S04]  /*24d60*/  LDL.64 R88, [R1+0x1768] ;  /* 0x0017680001587983 */ /* 0x000ea80000100a00 */
[----:B------:R-:W-:Y:S04]  /*24d70*/  LDGSTS.E [R6+0x62900], desc[UR14][R64.64], !P3 ;  /* 0x6290000040067fae */ /* 0x000fe8000d92184e */
[----:B------:R-:W2:Y:S04]  /*24d80*/  LDL.64 R62, [R1+0x1760] ;  /* 0x00176000013e7983 */ /* 0x000ea80000100a00 */
[----:B------:R-:W-:Y:S04]  /*24d90*/  LDGSTS.E [R6+0x62a00], desc[UR14][R66.64], !P3 ;  /* 0x62a0000042067fae */ /* 0x000fe8000d92184e */
[----:B------:R-:W2:Y:S04]  /*24da0*/  LDL.64 R64, [R1+0x24f8] ;  /* 0x0024f80001407983 */ /* 0x000ea80000100a00 */
[----:B------:R-:W-:Y:S04]  /*24db0*/  LDGSTS.E [R6+0x62b00], desc[UR14][R68.64], !P3 ;  /* 0x62b0000044067fae */ /* 0x000fe8000d92184e */
[----:B------:R-:W-:Y:S01]  /*24dc0*/  LDGSTS.E [R6+0x62c00], desc[UR14][R70.64], !P3 ;  /* 0x62c0000046067fae */ /* 0x000fe2000d92184e */
[----:B------:R-:W-:-:S03]  /*24dd0*/  ISETP.GE.U32.AND P2, PT, R28, 0x7ffffeb7, PT ;  /* 0x7ffffeb71c00780c */ /* 0x000fc60003f46070 */
[----:B------:R-:W2:Y:S04]  /*24de0*/  LDL.64 R66, [R1+0x16b8] ;  /* 0x0016b80001427983 */ /* 0x000ea80000100a00 */
[----:B------:R-:W2:Y:S04]  /*24df0*/  LDL.64 R68, [R1+0x16b0] ;  /* 0x0016b00001447983 */ /* 0x000ea80000100a00 */
[----:B------:R-:W2:Y:S04]  /*24e00*/  LDL.64 R70, [R1+0x16a8] ;  /* 0x0016a80001467983 */ /* 0x000ea80000100a00 */
[----:B---3--:R-:W-:Y:S01]  /*24e10*/  LDGSTS.E [R6+0x62d00], desc[UR14][R52.64], !P3 ;  /* 0x62d0000034067fae */ /* 0x008fe2000d92184e */
[----:B------:R-:W-:-:S02]  /*24e20*/  IADD3 R28, R29, -0xce, RZ ;  /* 0xffffff321d1c7810 */ /* 0x000fc40007ffe0ff */
[----:B------:R-:W3:Y:S01]  /*24e30*/  LDC R29, c[0x0][0x230] ;  /* 0x00008c00ff1d7b82 */ /* 0x000ee20000000800 */
[----:B------:R-:W-:Y:S04]  /*24e40*/  LDGSTS.E [R6+0x62e00], desc[UR14][R72.64], !P3 ;  /* 0x62e0000048067fae */ /* 0x000fe8000d92184e */
[----:B------:R-:W3:Y:S01]  /*24e50*/  LDL.64 R52, [R1+0x2500] ;  /* 0x0025000001347983 */ /* 0x000ee20000100a00 */
[----:B------:R-:W-:-:S03]  /*24e60*/  ISETP.GE.U32.AND P6, PT, R28, 0x7ffffeb3, PT ;  /* 0x7ffffeb31c00780c */ /* 0x000fc60003fc6070 */
[----:B------:R-:W3:Y:S04]  /*24e70*/  LDL.64 R72, [R1+0x1698] ;  /* 0x0016980001487983 */ /* 0x000ee80000100a00 */
[----:B------:R-:W-:Y:S04]  /*24e80*/  LDGSTS.E [R6+0x62f00], desc[UR14][R76.64], !P3 ;  /* 0x62f000004c067fae */ /* 0x000fe8000d92184e */
[----:B------:R-:W-:Y:S04]  /*24e90*/  LDGSTS.E [R6+0x64800], desc[UR14][R74.64], !P2 ;  /* 0x648000004a067fae */ /* 0x000fe8000d12184e */
[----:B------:R-:W3:Y:S04]  /*24ea0*/  LDL.64 R76, [R1+0x16a0] ;  /* 0x0016a000014c7983 */ /* 0x000ee80000100a00 */
[----:B------:R-:W-:Y:S04]  /*24eb0*/  LDGSTS.E [R6+0x64900], desc[UR14][R78.64], !P2 ;  /* 0x649000004e067fae */ /* 0x000fe8000d12184e */
        /* <DEDUP_REMOVED lines=13> */
[----:B------:R-:W-:Y:S01]  /*24f90*/  LDGSTS.E [R6+0x66800], desc[UR14][R64.64], !P6 ;  /* 0x6680000040067fae */ /* 0x000fe2000f12184e */
[----:B------:R-:W-:-:S02]  /*24fa0*/  VIADD R28, R50, 0xffffff2e ;  /* 0xffffff2e321c7836 */ /* 0x000fc40000000000 */
[----:B------:R-:W1:Y:S01]  /*24fb0*/  LDC R50, c[0x0][0x230] ;  /* 0x00008c00ff327b82 */ /* 0x000e620000000800 */
[----:B------:R-:W2:Y:S04]  /*24fc0*/  LDL.64 R62, [R1+0x25b8] ;  /* 0x0025b800013e7983 */ /* 0x000ea80000100a00 */
[----:B------:R-:W2:Y:S04]  /*24fd0*/  LDL.64 R64, [R1+0x25c0] ;  /* 0x0025c00001407983 */ /* 0x000ea80000100a00 */
[----:B---3--:R-:W-:Y:S01]  /*24fe0*/  LDGSTS.E [R6+0x66900], desc[UR14][R52.64], !P6 ;  /* 0x6690000034067fae */ /* 0x008fe2000f12184e */
[----:B------:R-:W-:-:S03]  /*24ff0*/  ISETP.GE.U32.AND P4, PT, R28, 0x7ffffeaf, PT ;  /* 0x7ffffeaf1c00780c */ /* 0x000fc60003f86070 */
[----:B------:R-:W-:Y:S04]  /*25000*/  LDGSTS.E [R6+0x66a00], desc[UR14][R66.64], !P6 ;  /* 0x66a0000042067fae */ /* 0x000fe8000f12184e */
[----:B------:R-:W-:Y:S04]  /*25010*/  LDGSTS.E [R6+0x66b00], desc[UR14][R68.64], !P6 ;  /* 0x66b0000044067fae */ /* 0x000fe8000f12184e */
[----:B------:R-:W3:Y:S04]  /*25020*/  LDL.64 R52, [R1+0x1608] ;  /* 0x0016080001347983 */ /* 0x000ee80000100a00 */
[----:B------:R-:W-:Y:S04]  /*25030*/  LDGSTS.E [R6+0x66c00], desc[UR14][R70.64], !P6 ;  /* 0x66c0000046067fae */ /* 0x000fe8000f12184e */
        /* <DEDUP_REMOVED lines=20> */
[----:B------:R-:W2:Y:S04]  /*25180*/  LDL.64 R88, [R1+0x1468] ;  /* 0x0014680001587983 */ /* 0x000ea80000100a00 */
[----:B---3--:R-:W-:Y:S01]  /*25190*/  LDGSTS.E [R6+0x68e00], desc[UR14][R52.64], !P4 ;  /* 0x68e0000034067fae */ /* 0x008fe2000e12184e */
[----:B------:R-:W-:-:S02]  /*251a0*/  VIADD R28, R49, 0xffffff2a ;  /* 0xffffff2a311c7836 */ /* 0x000fc40000000000 */
[----:B------:R-:W3:Y:S01]  /*251b0*/  LDC R49, c[0x0][0x230] ;  /* 0x00008c00ff317b82 */ /* 0x000ee20000000800 */
[----:B------:R-:W-:Y:S04]  /*251c0*/  LDGSTS.E [R6+0x68f00], desc[UR14][R58.64], !P4 ;  /* 0x68f000003a067fae */ /* 0x000fe8000e12184e */
[----:B------:R-:W3:Y:S01]  /*251d0*/  LDL.64 R52, [R1+0x1460] ;  /* 0x0014600001347983 */ /* 0x000ee20000100a00 */
[----:B------:R-:W-:Y:S02]  /*251e0*/  ISETP.GE.U32.AND P0, PT, R28, 0x7ffffeab, PT ;  /* 0x7ffffeab1c00780c */ /* 0x000fe40003f06070 */
[----:B------:R-:W-:Y:S01]  /*251f0*/  IADD3 R28, R48, -0xda, RZ ;  /* 0xffffff26301c7810 */ /* 0x000fe20007ffe0ff */
[----:B------:R-:W3:Y:S01]  /*25200*/  LDL.64 R58, [R1+0x10b0] ;  /* 0x0010b000013a7983 */ /* 0x000ee20000100a00 */
[----:B------:R-:W3:Y:S02]  /*25210*/  LDC R48, c[0x0][0x230] ;  /* 0x00008c00ff307b82 */ /* 0x000ee40000000800 */
[----:B------:R-:W-:-:S07]  /*25220*/  ISETP.GE.U32.AND P3, PT, R28, 0x7ffffea7, PT ;  /* 0x7ffffea71c00780c */ /* 0x000fce0003f66070 */
[----:B------:R-:W-:Y:S04]  /*25230*/  LDGSTS.E [R6+0x6a800], desc[UR14][R62.64], !P0 ;  /* 0x6a8000003e067fae */ /* 0x000fe8000c12184e */
[----:B------:R-:W-:Y:S04]  /*25240*/  LDGSTS.E [R6+0x6a900], desc[UR14][R64.64], !P0 ;  /* 0x6a90000040067fae */ /* 0x000fe8000c12184e */
[----:B------:R-:W-:Y:S04]  /*25250*/  LDGSTS.E [R6+0x6aa00], desc[UR14][R66.64], !P0 ;  /* 0x6aa0000042067fae */ /* 0x000fe8000c12184e */
[----:B------:R-:W-:Y:S04]  /*25260*/  LDGSTS.E [R6+0x6ab00], desc[UR14][R68.64], !P0 ;  /* 0x6ab0000044067fae */ /* 0x000fe8000c12184e */
[----:B------:R-:W-:Y:S04]  /*25270*/  LDGSTS.E [R6+0x6ac00], desc[UR14][R70.64], !P0 ;  /* 0x6ac0000046067fae */ /* 0x000fe8000c12184e */
        /* <DEDUP_REMOVED lines=14> */
[----:B------:R-:W3:Y:S04]  /*25360*/  LDL.64 R72, [R1+0x3358] ;  /* 0x0033580001487983 */ /* 0x000ee80000100a00 */
[----:B------:R-:W3:Y:S01]  /*25370*/  LDL.64 R74, [R1+0x1328] ;  /* 0x00132800014a7983 */ /* 0x000ee20000100a00 */
[----:B-1----:R-:W-:-:S02]  /*25380*/  VIADD R28, R31, 0xffffff22 ;  /* 0xffffff221f1c7836 */ /* 0x002fc40000000000 */
[----:B------:R-:W1:Y:S01]  /*25390*/  LDC R31, c[0x0][0x230] ;  /* 0x00008c00ff1f7b82 */ /* 0x000e620000000800 */
[----:B------:R-:W3:Y:S04]  /*253a0*/  LDL.64 R60, [R1+0x3470] ;  /* 0x00347000013c7983 */ /* 0x000ee80000100a00 */
[----:B----4-:R-:W-:Y:S04]  /*253b0*/  LDGSTS.E [R6+0x6cb00], desc[UR14][R82.64], !P3 ;  /* 0x6cb0000052067fae */ /* 0x010fe8000d92184e */
[----:B------:R-:W4:Y:S04]  /*253c0*/  LDL.64 R82, [R1+0x1320] ;  /* 0x0013200001527983 */ /* 0x000f280000100a00 */
[----:B-----5:R-:W-:Y:S04]  /*253d0*/  LDGSTS.E [R6+0x6cc00], desc[UR14][R84.64], !P3 ;  /* 0x6cc0000054067fae */ /* 0x020fe8000d92184e */
[----:B------:R-:W5:Y:S04]  /*253e0*/  LDL.64 R84, [R1+0x1318] ;  /* 0x0013180001547983 */ /* 0x000f680000100a00 */
[----:B------:R-:W-:Y:S04]  /*253f0*/  LDGSTS.E [R6+0x6cd00], desc[UR14][R86.64], !P3 ;  /* 0x6cd0000056067fae */ /* 0x000fe8000d92184e */
        /* <DEDUP_REMOVED lines=26> */
[----:B------:R-:W-:Y:S04]  /*255a0*/  LDGSTS.E [R6+0x70900], desc[UR14][R72.64], !P6 ;  /* 0x7090000048067fae */ /* 0x000fe8000f12184e */
[----:B------:R-:W-:Y:S04]  /*255b0*/  LDGSTS.E [R6+0x70a00], desc[UR14][R74.64], !P6 ;  /* 0x70a000004a067fae */ /* 0x000fe8000f12184e */
[----:B------:R-:W4:Y:S04]  /*255c0*/  LDL.64 R86, [R1+0x1230] ;  /* 0x0012300001567983 */ /* 0x000f280000100a00 */
[----:B------:R-:W4:Y:S04]  /*255d0*/  LDL.64 R72, [R1+0x33e0] ;  /* 0x0033e00001487983 */ /* 0x000f280000100a00 */
[----:B------:R-:W-:Y:S04]  /*255e0*/  LDGSTS.E [R6+0x70b00], desc[UR14][R82.64], !P6 ;  /* 0x70b0000052067fae */ /* 0x000fe8000f12184e */
[----:B------:R-:W4:Y:S04]  /*255f0*/  LDL.64 R74, [R1+0x33d8] ;  /* 0x0033d800014a7983 */ /* 0x000f280000100a00 */
[----:B-----5:R-:W-:Y:S04]  /*25600*/  LDGSTS.E [R6+0x70c00], desc[UR14][R84.64], !P6 ;  /* 0x70c0000054067fae */ /* 0x020fe8000f12184e */
[----:B------:R-:W5:Y:S04]  /*25610*/  LDL.64 R82, [R1+0x1150] ;  /* 0x0011500001527983 */ /* 0x000f680000100a00 */
[----:B--2---:R-:W-:Y:S04]  /*25620*/  LDGSTS.E [R6+0x70d00], desc[UR14][R88.64], !P6 ;  /* 0x70d0000058067fae */ /* 0x004fe8000f12184e */
[----:B------:R-:W2:Y:S04]  /*25630*/  LDL.64 R84, [R1+0x1148] ;  /* 0x0011480001547983 */ /* 0x000ea80000100a00 */
[----:B------:R-:W2:Y:S04]  /*25640*/  LDL.64 R88, [R1+0x1140] ;  /* 0x0011400001587983 */ /* 0x000ea80000100a00 */
[----:B---3--:R-:W-:Y:S04]  /*25650*/  LDGSTS.E [R6+0x70e00], desc[UR14][R52.64], !P6 ;  /* 0x70e0000034067fae */ /* 0x008fe8000f12184e */
[----:B------:R-:W3:Y:S01]  /*25660*/  LDL.64 R52, [R1+0x1138] ;  /* 0x0011380001347983 */ /* 0x000ee20000100a00 */
[----:B------:R-:W-:-:S02]  /*25670*/  IADD3 R28, R29, -0xe6, RZ ;  /* 0xffffff1a1d1c7810 */ /* 0x000fc40007ffe0ff */
[----:B------:R-:W1:Y:S02]  /*25680*/  LDC R29, c[0x0][0x230] ;  /* 0x00008c00ff1d7b82 */ /* 0x000e640000000800 */
[----:B------:R-:W-:Y:S01]  /*25690*/  ISETP.GE.U32.AND P4, PT, R28, 0x7ffffe9b, PT ;  /* 0x7ffffe9b1c00780c */ /* 0x000fe20003f86070 */
[----:B------:R-:W-:-:S05]  /*256a0*/  VIADD R28, R49, 0xffffff16 ;  /* 0xffffff16311c7836 */ /* 0x000fca0000000000 */
[----:B------:R-:W-:Y:S01]  /*256b0*/  ISETP.GE.U32.AND P0, PT, R28, 0x7ffffe97, PT ;  /* 0x7ffffe971c00780c */ /* 0x000fe20003f06070 */
[----:B------:R-:W-:Y:S01]  /*256c0*/  LDGSTS.E [R6+0x70f00], desc[UR14][R62.64], !P6 ;  /* 0x70f000003e067fae */ /* 0x000fe2000f12184e */
[----:B------:R-:W1:Y:S05]  /*256d0*/  LDC R49, c[0x0][0x230] ;  /* 0x00008c00ff317b82 */ /* 0x000e6a0000000800 */
        /* <DEDUP_REMOVED lines=17> */
[----:B------:R-:W4:Y:S04]  /*257f0*/  LDL.64 R86, [R1+0x10b8] ;  /* 0x0010b80001567983 */ /* 0x000f280000100a00 */
[----:B------:R-:W-:Y:S04]  /*25800*/  LDGSTS.E [R6+0x74900], desc[UR14][R74.64], !P0 ;  /* 0x749000004a067fae */ /* 0x000fe8000c12184e */
[----:B------:R-:W4:Y:S04]  /*25810*/  LDL.64 R72, [R1+0xee0] ;  /* 0x000ee00001487983 */ /* 0x000f280000100a00 */
[----:B-----5:R-:W-:Y:S04]  /*25820*/  LDGSTS.E [R6+0x74a00], desc[UR14][R82.64], !P0 ;  /* 0x74a0000052067fae */ /* 0x020fe8000c12184e */
[----:B------:R-:W5:Y:S04]  /*25830*/  LDL.64 R74, [R1+0xed8] ;  /* 0x000ed800014a7983 */ /* 0x000f680000100a00 */
[----:B--2---:R-:W-:Y:S04]  /*25840*/  LDGSTS.E [R6+0x74b00], desc[UR14][R84.64], !P0 ;  /* 0x74b0000054067fae */ /* 0x004fe8000c12184e */
[----:B------:R-:W2:Y:S04]  /*25850*/  LDL.64 R82, [R1+0xed0] ;  /* 0x000ed00001527983 */ /* 0x000ea80000100a00 */
[----:B------:R-:W-:Y:S04]  /*25860*/  LDGSTS.E [R6+0x74c00], desc[UR14][R88.64], !P0 ;  /* 0x74c0000058067fae */ /* 0x000fe8000c12184e */
[----:B------:R-:W2:Y:S04]  /*25870*/  LDL.64 R84, [R1+0xec8] ;  /* 0x000ec80001547983 */ /* 0x000ea80000100a00 */
[----:B------:R-:W2:Y:S04]  /*25880*/  LDL.64 R88, [R1+0xec0] ;  /* 0x000ec00001587983 */ /* 0x000ea80000100a00 */
[----:B---3--:R-:W-:Y:S01]  /*25890*/  LDGSTS.E [R6+0x74d00], desc[UR14][R52.64], !P0 ;  /* 0x74d0000034067fae */ /* 0x008fe2000c12184e */
[----:B------:R-:W-:-:S02]  /*258a0*/  VIADD R28, R48, 0xffffff12 ;  /* 0xffffff12301c7836 */ /* 0x000fc40000000000 */
[----:B------:R-:W3:Y:S01]  /*258b0*/  LDC R48, c[0x0][0x230] ;  /* 0x00008c00ff307b82 */ /* 0x000ee20000000800 */
[----:B------:R-:W-:Y:S04]  /*258c0*/  LDGSTS.E [R6+0x74e00], desc[UR14][R56.64], !P0 ;  /* 0x74e0000038067fae */ /* 0x000fe8000c12184e */
[----:B------:R-:W3:Y:S01]  /*258d0*/  LDL.64 R52, [R1+0xeb8] ;  /* 0x000eb80001347983 */ /* 0x000ee20000100a00 */
[----:B------:R-:W-:Y:S02]  /*258e0*/  ISETP.GE.U32.AND P3, PT, R28, 0x7ffffe93, PT ;  /* 0x7ffffe931c00780c */ /* 0x000fe40003f66070 */
[----:B-1----:R-:W-:Y:S01]  /*258f0*/  IADD3 R28, R31, -0xf2, RZ ;  /* 0xffffff0e1f1c7810 */ /* 0x002fe20007ffe0ff */
[----:B------:R-:W3:Y:S01]  /*25900*/  LDL.64 R56, [R1+0xf20] ;  /* 0x000f200001387983 */ /* 0x000ee20000100a00 */
[----:B------:R-:W1:Y:S02]  /*25910*/  LDC R31, c[0x0][0x230] ;  /* 0x00008c00ff1f7b82 */ /* 0x000e640000000800 */
[----:B------:R-:W-:Y:S01]  /*25920*/  ISETP.GE.U32.AND P2, PT, R28, 0x7ffffe8f, PT ;  /* 0x7ffffe8f1c00780c */ /* 0x000fe20003f46070 */
[----:B------:R-:W-:Y:S06]  /*25930*/  LDGSTS.E [R6+0x74f00], desc[UR14][R64.64], !P0 ;  /* 0x74f0000040067fae */ /* 0x000fec000c12184e */
        /* <DEDUP_REMOVED lines=16> */
[----:B------:R-:W-:Y:S04]  /*25a40*/  LDGSTS.E [R6+0x78900], desc[UR14][R62.64], !P2 ;  /* 0x789000003e067fae */ /* 0x000fe8000d12184e */
[----:B------:R-:W-:Y:S04]  /*25a50*/  LDGSTS.E [R6+0x78a00], desc[UR14][R72.64], !P2 ;  /* 0x78a0000048067fae */ /* 0x000fe8000d12184e */
[----:B------:R-:W4:Y:S04]  /*25a60*/  LDL.64 R86, [R1+0xfa8] ;  /* 0x000fa80001567983 */ /* 0x000f280000100a00 */
[----:B-----5:R-:W-:Y:S04]  /*25a70*/  LDGSTS.E [R6+0x78b00], desc[UR14][R74.64], !P2 ;  /* 0x78b000004a067fae */ /* 0x020fe8000d12184e */
[----:B--2---:R-:W-:Y:S04]  /*25a80*/  LDGSTS.E [R6+0x78c00], desc[UR14][R82.64], !P2 ;  /* 0x78c0000052067fae */ /* 0x004fe8000d12184e */
[----:B------:R-:W-:Y:S04]  /*25a90*/  LDGSTS.E [R6+0x78d00], desc[UR14][R84.64], !P2 ;  /* 0x78d0000054067fae */ /* 0x000fe8000d12184e */
[----:B------:R-:W2:Y:S04]  /*25aa0*/  LDL.64 R72, [R1+0xf40] ;  /* 0x000f400001487983 */ /* 0x000ea80000100a00 */
[----:B------:R-:W-:Y:S04]  /*25ab0*/  LDGSTS.E [R6+0x78e00], desc[UR14][R88.64], !P2 ;  /* 0x78e0000058067fae */ /* 0x000fe8000d12184e */
[----:B------:R-:W5:Y:S04]  /*25ac0*/  LDL.64 R74, [R1+0xf38] ;  /* 0x000f3800014a7983 */ /* 0x000f680000100a00 */
[----:B------:R-:W5:Y:S04]  /*25ad0*/  LDL.64 R82, [R1+0xf30] ;  /* 0x000f300001527983 */ /* 0x000f680000100a00 */
[----:B------:R-:W2:Y:S04]  /*25ae0*/  LDL.64 R88, [R1+0x34b0] ;  /* 0x0034b00001587983 */ /* 0x000ea80000100a00 */
[----:B------:R-:W5:Y:S01]  /*25af0*/  LDL.64 R84, [R1+0xf28] ;  /* 0x000f280001547983 */ /* 0x000f620000100a00 */
[----:B------:R-:W-:-:S02]  /*25b00*/  VIADD R28, R29, 0xffffff0a ;  /* 0xffffff0a1d1c7836 */ /* 0x000fc40000000000 */
[----:B------:R-:W1:Y:S01]  /*25b10*/  LDC R29, c[0x0][0x230] ;  /* 0x00008c00ff1d7b82 */ /* 0x000e620000000800 */
[----:B------:R-:W5:Y:S04]  /*25b20*/  LDL.64 R58, [R1+0xf18] ;  /* 0x000f1800013a7983 */ /* 0x000f680000100a00 */
[----:B------:R-:W5:Y:S04]  /*25b30*/  LDL.64 R60, [R1+0x34c0] ;  /* 0x0034c000013c7983 */ /* 0x000f680000100a00 */
[----:B------:R-:W5:Y:S04]  /*25b40*/  LDL.64 R62, [R1+0x34b8] ;  /* 0x0034b800013e7983 */ /* 0x000f680000100a00 */
        /* <DEDUP_REMOVED lines=20> */
[----:B----4-:R-:W-:Y:S04]  /*25c90*/  LDGSTS.E [R6+0x7af00], desc[UR14][R86.64], !P6 ;  /* 0x7af0000056067fae */ /* 0x010fe8000f12184e */
[----:B------:R-:W4:Y:S04]  /*25ca0*/  LDL.64 R86, [R1+0xe98] ;  /* 0x000e980001567983 */ /* 0x000f280000100a00 */
[----:B--2---:R-:W-:Y:S04]  /*25cb0*/  LDGSTS.E [R6+0x7c800], desc[UR14][R88.64], !P4 ;  /* 0x7c80000058067fae */ /* 0x004fe8000e12184e */
[----:B------:R-:W2:Y:S04]  /*25cc0*/  LDL.64 R88, [R1+0xd48] ;  /* 0x000d480001587983 */ /* 0x000ea80000100a00 */
[----:B---3--:R-:W-:Y:S04]  /*25cd0*/  LDGSTS.E [R6+0x7c900], desc[UR14][R52.64], !P4 ;  /* 0x7c90000034067fae */ /* 0x008fe8000e12184e */
[----:B------:R-:W-:Y:S04]  /*25ce0*/  LDGSTS.E [R6+0x7ca00], desc[UR14][R72.64], !P4 ;  /* 0x7ca0000048067fae */ /* 0x000fe8000e12184e */
[----:B-----5:R-:W-:Y:S04]  /*25cf0*/  LDGSTS.E [R6+0x7cb00], desc[UR14][R74.64], !P4 ;  /* 0x7cb000004a067fae */ /* 0x020fe8000e12184e */
[----:B------:R-:W3:Y:S04]  /*25d00*/  LDL.64 R52, [R1+0x408] ;  /* 0x0004080001347983 */ /* 0x000ee80000100a00 */
[----:B------:R-:W5:Y:S04]  /*25d10*/  LDL.64 R72, [R1+0x378] ;  /* 0x0003780001487983 */ /* 0x000f680000100a00 */
[----:B------:R-:W-:Y:S04]  /*25d20*/  LDGSTS.E [R6+0x7cc00], desc[UR14][R82.64], !P4 ;  /* 0x7cc0000052067fae */ /* 0x000fe8000e12184e */
[----:B------:R-:W5:Y:S04]  /*25d30*/  LDL.64 R74, [R1+0x370] ;  /* 0x00037000014a7983 */ /* 0x000f680000100a00 */
[----:B------:R-:W-:Y:S04]  /*25d40*/  LDGSTS.E [R6+0x7cd00], desc[UR14][R84.64], !P4 ;  /* 0x7cd0000054067fae */ /* 0x000fe8000e12184e */
[----:B------:R-:W5:Y:S01]  /*25d50*/  LDL.64 R82, [R1+0x368] ;  /* 0x0003680001527983 */ /* 0x000f620000100a00 */
[----:B-1----:R-:W-:-:S02]  /*25d60*/  IADD3 R28, R31, -0xfe, RZ ;  /* 0xffffff021f1c7810 */ /* 0x002fc40007ffe0ff */
[----:B------:R-:W1:Y:S01]  /*25d70*/  LDC R31, c[0x0][0x230] ;  /* 0x00008c00ff1f7b82 */ /* 0x000e620000000800 */
[----:B------:R-:W-:Y:S04]  /*25d80*/  LDGSTS.E [R6+0x7ce00], desc[UR14][R56.64], !P4 ;  /* 0x7ce0000038067fae */ /* 0x000fe8000e12184e */
[----:B------:R-:W5:Y:S01]  /*25d90*/  LDL.64 R84, [R1+0x360] ;  /* 0x0003600001547983 */ /* 0x000f620000100a00 */
[----:B------:R-:W-:Y:S01]  /*25da0*/  ISETP.GE.U32.AND P0, PT, R28, 0x7ffffe83, PT ;  /* 0x7ffffe831c00780c */ /* 0x000fe20003f06070 */
[----:B------:R-:W-:Y:S02]  /*25db0*/  VIADD R28, R49, 0xffffff7d ;  /* 0xffffff7d311c7836 */ /* 0x000fe40000000000 */
[----:B------:R-:W-:Y:S01]  /*25dc0*/  LDGSTS.E [R6+0x7cf00], desc[UR14][R58.64], !P4 ;  /* 0x7cf000003a067fae */ /* 0x000fe2000e12184e */
[----:B------:R-:W5:Y:S02]  /*25dd0*/  LDC R49, c[0x0][0x230] ;  /* 0x00008c00ff317b82 */ /* 0x000f640000000800 */
[----:B------:R-:W-:Y:S01]  /*25de0*/  ISETP.GE.U32.AND P3, PT, R28, 0x7ffffefe, PT ;  /* 0x7ffffefe1c00780c */ /* 0x000fe20003f66070 */
[----:B------:R-:W-:Y:S01]  /*25df0*/  VIADD R28, R48, 0xffffff79 ;  /* 0xffffff79301c7836 */ /* 0x000fe20000000000 */
[----:B------:R-:W5:Y:S04]  /*25e00*/  LDL.64 R56, [R1+0x1928] ;  /* 0x0019280001387983 */ /* 0x000f680000100a00 */
[----:B------:R-:W-:Y:S01]  /*25e10*/  ISETP.GE.U32.AND P2, PT, R28, 0x7ffffefa, PT ;  /* 0x7ffffefa1c00780c */ /* 0x000fe20003f46070 */
[----:B------:R-:W-:Y:S01]  /*25e20*/  LDGSTS.E [R6+0x7e800], desc[UR14][R60.64], !P0 ;  /* 0x7e8000003c067fae */ /* 0x000fe2000c12184e */
[----:B------:R-:W-:Y:S01]  /*25e30*/  IADD3 R28, R29, -0x8b, RZ ;  /* 0xffffff751d1c7810 */ /* 0x000fe20007ffe0ff */
[----:B------:R-:W5:Y:S02]  /*25e40*/  LDC R48, c[0x0][0x230] ;  /* 0x00008c00ff307b82 */ /* 0x000f640000000800 */
[----:B------:R-:W-:Y:S04]  /*25e50*/  LDGSTS.E [R6+0x7e900], desc[UR14][R62.64], !P0 ;  /* 0x7e9000003e067fae */ /* 0x000fe8000c12184e */
[----:B------:R-:W5:Y:S02]  /*25e60*/  LDL.64 R58, [R1+0x188] ;  /* 0x00018800013a7983 */ /* 0x000f640000100a00 */
[----:B------:R-:W4:Y:S01]  /*25e70*/  LDC R29, c[0x0][0x230] ;  /* 0x00008c00ff1d7b82 */ /* 0x000f220000000800 */
[----:B------:R-:W-:Y:S01]  /*25e80*/  ISETP.GE.U32.AND P6, PT, R28, 0x7ffffef6, PT ;  /* 0x7ffffef61c00780c */ /* 0x000fe20003fc6070 */
[----:B-1----:R-:W-:Y:S01]  /*25e90*/  VIADD R28, R31, 0xffffff71 ;  /* 0xffffff711f1c7836 */ /* 0x002fe20000000000 */
[----:B------:R-:W-:Y:S04]  /*25ea0*/  LDGSTS.E [R6+0x7ea00], desc[UR14][R64.64], !P0 ;  /* 0x7ea0000040067fae */ /* 0x000fe8000c12184e */
[----:B------:R-:W-:Y:S01]  /*25eb0*/  ISETP.GE.U32.AND P4, PT, R28, 0x7ffffef2, PT ;  /* 0x7ffffef21c00780c */ /* 0x000fe20003f86070 */
[----:B------:R-:W-:Y:S01]  /*25ec0*/  VIADD R28, R30, 0xffffff6d ;  /* 0xffffff6d1e1c7836 */ /* 0x000fe20000000000 */
[----:B------:R-:W5:Y:S04]  /*25ed0*/  LDL.64 R60, [R1+0x180] ;  /* 0x00018000013c7983 */ /* 0x000f680000100a00 */
[----:B------:R-:W5:Y:S04]  /*25ee0*/  LDL.64 R30, [R1+0x230] ;  /* 0x00023000011e7983 */ /* 0x000f680000100a00 */
[----:B------:R-:W-:Y:S04]  /*25ef0*/  LDGSTS.E [R6+0x7eb00], desc[UR14][R76.64], !P0 ;  /* 0x7eb000004c067fae */ /* 0x000fe8000c12184e */
[----:B------:R-:W5:Y:S04]  /*25f00*/  LDL.64 R62, [R1+0x178] ;  /* 0x00017800013e7983 */ /* 0x000f680000100a00 */
[----:B------:R-:W-:Y:S04]  /*25f10*/  LDGSTS.E [R6+0x7ec00], desc[UR14][R78.64], !P0 ;  /* 0x7ec000004e067fae */ /* 0x000fe8000c12184e */
[----:B------:R-:W5:Y:S04]  /*25f20*/  LDL.64 R76, [R1+0x14c0] ;  /* 0x0014c000014c7983 */ /* 0x000f680000100a00 */
[----:B------:R-:W5:Y:S04]  /*25f30*/  LDL.64 R64, [R1+0x160] ;  /* 0x0001600001407983 */ /* 0x000f680000100a00 */
[----:B------:R-:W5:Y:S04]  /*25f40*/  LDL.64 R78, [R1+0x14d8] ;  /* 0x0014d800014e7983 */ /* 0x000f680000100a00 */
[----:B----4-:R-:W-:Y:S04]  /*25f50*/  LDGSTS.E [R6+0x7ed00], desc[UR14][R86.64], !P0 ;  /* 0x7ed0000056067fae */ /* 0x010fe8000c12184e */
[----:B------:R-:W-:Y:S04]  /*25f60*/  LDGSTS.E [R6+0x7ee00], desc[UR14][R66.64], !P0 ;  /* 0x7ee0000042067fae */ /* 0x000fe8000c12184e */
[----:B------:R-:W-:Y:S01]  /*25f70*/  LDGSTS.E [R6+0x7ef00], desc[UR14][R68.64], !P0 ;  /* 0x7ef0000044067fae */ /* 0x000fe2000c12184e */
[----:B------:R-:W-:-:S03]  /*25f80*/  ISETP.GE.U32.AND P0, PT, R28, 0x7ffffeee, PT ;  /* 0x7ffffeee1c00780c */ /* 0x000fc60003f06070 */
[----:B------:R-:W-:Y:S01]  /*25f90*/  LDGSTS.E [R7+0x41000], desc[UR14][R80.64], !P3 ;  /* 0x4100000050077fae */ /* 0x000fe2000d92184e */
[----:B------:R-:W-:Y:S02]  /*25fa0*/  IADD3 R28, R29, -0x97, RZ ;  /* 0xffffff691d1c7810 */ /* 0x000fe40007ffe0ff */
[----:B------:R-:W1:Y:S01]  /*25fb0*/  LDC R29, c[0x0][0x230] ;  /* 0x00008c00ff1d7b82 */ /* 0x000e620000000800 */
[----:B------:R-:W4:Y:S04]  /*25fc0*/  LDL.64 R86, [R1+0x248] ;  /* 0x0002480001567983 */ /* 0x000f280000100a00 */
[----:B------:R-:W4:Y:S04]  /*25fd0*/  LDL.64 R66, [R1+0x1d48] ;  /* 0x001d480001427983 */ /* 0x000f280000100a00 */
[----:B------:R-:W4:Y:S04]  /*25fe0*/  LDL.64 R80, [R1+0x228] ;  /* 0x0002280001507983 */ /* 0x000f280000100a00 */
[----:B------:R-:W4:Y:S04]  /*25ff0*/  LDL.64 R68, [R1+0x1d50] ;  /* 0x001d500001447983 */ /* 0x000f280000100a00 */
[----:B--2---:R-:W-:Y:S04]  /*26000*/  LDGSTS.E [R7+0x41100], desc[UR14][R88.64], !P3 ;  /* 0x4110000058077fae */ /* 0x004fe8000d92184e */
[----:B------:R-:W2:Y:S04]  /*26010*/  LDL.64 R88, [R1+0x240] ;  /* 0x0002400001587983 */ /* 0x000ea80000100a00 */
[----:B---3--:R-:W-:Y:S04]  /*26020*/  LDGSTS.E [R7+0x41200], desc[UR14][R52.64], !P3 ;  /* 0x4120000034077fae */ /* 0x008fe8000d92184e */
[----:B------:R-:W-:Y:S04]  /*26030*/  LDGSTS.E [R7+0x41300], desc[UR14][R70.64], !P3 ;  /* 0x4130000046077fae */ /* 0x000fe8000d92184e */
[----:B-----5:R-:W-:Y:S04]  /*26040*/  LDGSTS.E [R7+0x41400], desc[UR14][R72.64], !P3 ;  /* 0x4140000048077fae */ /* 0x020fe8000d92184e */
[----:B------:R-:W-:Y:S04]  /*26050*/  LDGSTS.E [R7+0x41500], desc[UR14][R74.64], !P3 ;  /* 0x415000004a077fae */ /* 0x000fe8000d92184e */
[----:B------:R-:W3:Y:S04]  /*26060*/  LDL.64 R52, [R1+0x220] ;  /* 0x0002200001347983 */ /* 0x000ee80000100a00 */
[----:B------:R-:W-:Y:S04]  /*26070*/  LDGSTS.E [R7+0x41600], desc[UR14][R82.64], !P3 ;  /* 0x4160000052077fae */ /* 0x000fe8000d92184e */
[----:B------:R-:W5:Y:S04]  /*26080*/  LDL.64 R70, [R1+0xc8] ;  /* 0x0000c80001467983 */ /* 0x000f680000100a00 */
[----:B------:R-:W-:Y:S01]  /*26090*/  LDGSTS.E [R7+0x41700], desc[UR14][R84.64], !P3 ;  /* 0x4170000054077fae */ /* 0x000fe2000d92184e */
[----:B------:R-:W-:Y:S01]  /*260a0*/  ISETP.GE.U32.AND P3, PT, R28, 0x7ffffeea, PT ;  /* 0x7ffffeea1c00780c */ /* 0x000fe20003f66070 */
[----:B------:R-:W-:-:S02]  /*260b0*/  VIADD R28, R50, 0xffffff65 ;  /* 0xffffff65321c7836 */ /* 0x000fc40000000000 */
[----:B------:R-:W3:Y:S04]  /*260c0*/  LDL.64 R50, [R1+0x238] ;  /* 0x0002380001327983 */ /* 0x000ee80000100a00 */
[----:B------:R-:W5:Y:S04]  /*260d0*/  LDL.64 R82, [R1+0x170] ;  /* 0x0001700001527983 */ /* 0x000f680000100a00 */
[----:B------:R-:W5:Y:S04]  /*260e0*/  LDL.64 R84, [R1+0x168] ;  /* 0x0001680001547983 */ /* 0x000f680000100a00 */
[----:B------:R-:W5:Y:S04]  /*260f0*/  LDL.64 R72, [R1+0xc0] ;  /* 0x0000c00001487983 */ /* 0x000f680000100a00 */
[----:B------:R-:W5:Y:S04]  /*26100*/  LDL.64 R74, [R1+0xb8] ;  /* 0x0000b800014a7983 */ /* 0x000f680000100a00 */
[----:B------:R-:W-:Y:S04]  /*26110*/  LDGSTS.E [R7+0x43000], desc[UR14][R76.64], !P2 ;  /* 0x430000004c077fae */ /* 0x000fe8000d12184e */
[----:B------:R-:W-:Y:S04]  /*26120*/  LDGSTS.E [R7+0x43100], desc[UR14][R78.64], !P2 ;  /* 0x431000004e077fae */ /* 0x000fe8000d12184e */
[----:B------:R-:W5:Y:S04]  /*26130*/  LDL.64 R76, [R1+0xb0] ;  /* 0x0000b000014c7983 */ /* 0x000f680000100a00 */
[----:B------:R-:W5:Y:S04]  /*26140*/  LDL.64 R78, [R1+0xa8] ;  /* 0x0000a800014e7983 */ /* 0x000f680000100a00 */
[----:B----4-:R-:W-:Y:S04]  /*26150*/  LDGSTS.E [R7+0x43200], desc[UR14][R86.64], !P2 ;  /* 0x4320000056077fae */ /* 0x010fe8000d12184e */
[----:B------:R-:W4:Y:S04]  /*26160*/  LDL.64 R86, [R1+0xa0] ;  /* 0x0000a00001567983 */ /* 0x000f280000100a00 */
[----:B--2---:R-:W-:Y:S04]  /*26170*/  LDGSTS.E [R7+0x43300], desc[UR14][R88.64], !P2 ;  /* 0x4330000058077fae */ /* 0x004fe8000d12184e */
[----:B------:R-:W2:Y:S04]  /*26180*/  LDL.LU.64 R88, [R1+0x35d0] ;  /* 0x0035d00001587983 */ /* 0x000ea80000300a00 */
[----:B---3--:R3:W-:Y:S04]  /*26190*/  LDGSTS.E [R7+0x43400], desc[UR14][R50.64], !P2 ;  /* 0x4340000032077fae */ /* 0x0087e8000d12184e */
[----:B------:R1:W-:Y:S04]  /*261a0*/  LDGSTS.E [R7+0x43500], desc[UR14][R30.64], !P2 ;  /* 0x435000001e077fae */ /* 0x0003e8000d12184e */
[----:B------:R-:W-:Y:S04]  /*261b0*/  LDGSTS.E [R7+0x43600], desc[UR14][R80.64], !P2 ;  /* 0x4360000050077fae */ /* 0x000fe8000d12184e */
[----:B------:R-:W-:Y:S01]  /*261c0*/  LDGSTS.E [R7+0x43700], desc[UR14][R52.64], !P2 ;  /* 0x4370000034077fae */ /* 0x000fe2000d12184e */
[----:B---3--:R-:W3:Y:S03]  /*261d0*/  LDC R50, c[0x0][0x230] ;  /* 0x00008c00ff327b82 */ /* 0x008ee60000000800 */
[----:B------:R-:W-:Y:S04]  /*261e0*/  LDGSTS.E [R7+0x45000], desc[UR14][R54.64], !P6 ;  /* 0x4500000036077fae */ /* 0x000fe8000f12184e */
[----:B------:R-:W3:Y:S01]  /*261f0*/  LDL.64 R80, [R1+0x1dd8] ;  /* 0x001dd80001507983 */ /* 0x000ee20000100a00 */
[----:B-1----:R-:W1:Y:S03]  /*26200*/  LDC R31, c[0x0][0x230] ;  /* 0x00008c00ff1f7b82 */ /* 0x002e660000000800 */
[----:B------:R-:W2:Y:S04]  /*26210*/  LDL.64 R52, [R1+0x1dd0] ;  /* 0x001dd00001347983 */ /* 0x000ea80000100a00 */
[----:B------:R-:W-:Y:S01]  /*26220*/  LDGSTS.E [R7+0x45100], desc[UR14][R56.64], !P6 ;  /* 0x4510000038077fae */ /* 0x000fe2000f12184e */
[----:B------:R-:W1:Y:S03]  /*26230*/  LDC R30, c[0x0][0x230] ;  /* 0x00008c00ff1e7b82 */ /* 0x000e660000000800 */
[----:B------:R-:W-:Y:S04]  /*26240*/  LDGSTS.E [R7+0x45200], desc[UR14][R58.64], !P6 ;  /* 0x452000003a077fae */ /* 0x000fe8000f12184e */
[----:B------:R-:W-:Y:S04]  /*26250*/  LDGSTS.E [R7+0x45300], desc[UR14][R60.64], !P6 ;  /* 0x453000003c077fae */ /* 0x000fe8000f12184e */
[----:B------:R-:W-:Y:S04]  /*26260*/  LDGSTS.E [R7+0x45400], desc[UR14][R62.64], !P6 ;  /* 0x454000003e077fae */ /* 0x000fe8000f12184e */
[----:B-----5:R-:W-:Y:S04]  /*26270*/  LDGSTS.E [R7+0x45500], desc[UR14][R82.64], !P6 ;  /* 0x4550000052077fae */ /* 0x020fe8000f12184e */
[----:B------:R-:W-:Y:S04]  /*26280*/  LDGSTS.E [R7+0x45600], desc[UR14][R84.64], !P6 ;  /* 0x4560000054077fae */ /* 0x000fe8000f12184e */
        /* <DEDUP_REMOVED lines=11> */
[----:B------:R-:W5:Y:S04]  /*26340*/  LDL.64 R64, [R1+0x2078] ;  /* 0x0020780001407983 */ /* 0x000f680000100a00 */
[----:B------:R-:W5:Y:S04]  /*26350*/  LDL.64 R66, [R1+0x9e8] ;  /* 0x0009e80001427983 */ /* 0x000f680000100a00 */
[----:B------:R-:W5:Y:S04]  /*26360*/  LDL.64 R68, [R1+0xa00] ;  /* 0x000a000001447983 */ /* 0x000f680000100a00 */
[----:B------:R-:W5:Y:S01]  /*26370*/  LDL.64 R74, [R1+0xa08] ;  /* 0x000a0800014a7983 */ /* 0x000f620000100a00 */
[----:B------:R-:W-:-:S03]  /*26380*/  ISETP.GE.U32.AND P2, PT, R28, 0x7ffffee6, PT ;  /* 0x7ffffee61c00780c */ /* 0x000fc60003f46070 */
[----:B------:R-:W5:Y:S04]  /*26390*/  LDL.64 R58, [R1+0x2180] ;  /* 0x00218000013a7983 */ /* 0x000f680000100a00 */
[----:B------:R-:W5:Y:S04]  /*263a0*/  LDL.64 R62, [R1+0x21b8] ;  /* 0x0021b800013e7983 */ /* 0x000f680000100a00 */
[----:B------:R-:W5:Y:S04]  /*263b0*/  LDL.64 R70, [R1+0x1418] ;  /* 0x0014180001467983 */ /* 0x000f680000100a00 */
[----:B------:R-:W5:Y:S04]  /*263c0*/  LDL.64 R72, [R1+0x1420] ;  /* 0x0014200001487983 */ /* 0x000f680000100a00 */
[----:B------:R-:W5:Y:S04]  /*263d0*/  LDL.64 R76, [R1+0x1438] ;  /* 0x00143800014c7983 */ /* 0x000f680000100a00 */
[----:B------:R-:W5:Y:S04]  /*263e0*/  LDL.64 R78, [R1+0x1458] ;  /* 0x00145800014e7983 */ /* 0x000f680000100a00 */
[----:B------:R-:W5:Y:S04]  /*263f0*/  LDL.64 R56, [R1+0x12d0] ;  /* 0x0012d00001387983 */ /* 0x000f680000100a00 */
[----:B------:R-:W5:Y:S04]  /*26400*/  LDL.64 R54, [R1+0xef0] ;  /* 0x000ef00001367983 */ /* 0x000f680000100a00 */
[----:B----4-:R-:W-:Y:S04]  /*26410*/  LDGSTS.E [R7+0x47700], desc[UR14][R86.64], !P4 ;  /* 0x4770000056077fae */ /* 0x010fe8000e12184e */
[----:B------:R-:W4:Y:S04]  /*26420*/  LDL.64 R86, [R1+0x1fd8] ;  /* 0x001fd80001567983 */ /* 0x000f280000100a00 */
[----:B--2---:R-:W-:Y:S04]  /*26430*/  LDGSTS.E [R7+0x49000], desc[UR14][R52.64], !P0 ;  /* 0x4900000034077fae */ /* 0x004fe8000c12184e */
[----:B---3--:R-:W-:Y:S04]  /*26440*/  LDGSTS.E [R7+0x49100], desc[UR14][R80.64], !P0 ;  /* 0x4910000050077fae */ /* 0x008fe8000c12184e */
[----:B------:R-:W-:Y:S04]  /*26450*/  LDGSTS.E [R7+0x49200], desc[UR14][R204.64], !P0 ;  /* 0x49200000cc077fae */ /* 0x000fe8000c12184e */
[----:B------:R-:W2:Y:S04]  /*26460*/  LDL.64 R52, [R1+0x1fe8] ;  /* 0x001fe80001347983 */ /* 0x000ea80000100a00 */
[----:B------:R-:W-:Y:S04]  /*26470*/  LDGSTS.E [R7+0x49300], desc[UR14][R202.64], !P0 ;  /* 0x49300000ca077fae */ /* 0x000fe8000c12184e */
[----:B------:R-:W-:Y:S04]  /*26480*/  LDGSTS.E [R7+0x49400], desc[UR14][R200.64], !P0 ;  /* 0x49400000c8077fae */ /* 0x000fe8000c12184e */
[----:B------:R-:W-:Y:S04]  /*26490*/  LDGSTS.E [R7+0x49500], desc[UR14][R198.64], !P0 ;  /* 0x49500000c6077fae */ /* 0x000fe8000c12184e */
[----:B------:R-:W-:Y:S04]  /*264a0*/  LDGSTS.E [R7+0x49600], desc[UR14][R196.64], !P0 ;  /* 0x49600000c4077fae */ /* 0x000fe8000c12184e */
[----:B------:R-:W-:Y:S04]  /*264b0*/  LDGSTS.E [R7+0x49700], desc[UR14][R194.64], !P0 ;  /* 0x49700000c2077fae */ /* 0x000fe8000c12184e */
[----:B-----5:R-:W-:Y:S04]  /*264c0*/  LDGSTS.E [R7+0x4b000], desc[UR14][R82.64], !P3 ;  /* 0x4b00000052077fae */ /* 0x020fe8000d92184e */
[----:B------:R-:W-:Y:S04]  /*264d0*/  LDGSTS.E [R7+0x4b100], desc[UR14][R84.64], !P3 ;  /* 0x4b10000054077fae */ /* 0x000fe8000d92184e */
[----:B------:R-:W-:Y:S04]  /*264e0*/  LDGSTS.E [R7+0x4b200], desc[UR14][R156.64], !P3 ;  /* 0x4b2000009c077fae */ /* 0x000fe8000d92184e */
[----:B------:R-:W3:Y:S04]  /*264f0*/  LDL.64 R82, [R1+0xe50] ;  /* 0x000e500001527983 */ /* 0x000ee80000100a00 */
[----:B------:R-:W5:Y:S04]  /*26500*/  LDL.64 R84, [R1+0x1158] ;  /* 0x0011580001547983 */ /* 0x000f680000100a00 */
[----:B------:R-:W-:Y:S04]  /*26510*/  LDGSTS.E [R7+0x4b300], desc[UR14][R154.64], !P3 ;  /* 0x4b3000009a077fae */ /* 0x000fe8000d92184e */
[----:B------:R-:W5:Y:S04]  /*26520*/  LDL.64 R80, [R1+0x11c0] ;  /* 0x0011c00001507983 */ /* 0x000f680000100a00 */
[----:B------:R-:W-:Y:S04]  /*26530*/  LDGSTS.E [R7+0x4b400], desc[UR14][R152.64], !P3 ;  /* 0x4b40000098077fae */ /* 0x000fe8000d92184e */
[----:B------:R-:W-:Y:S04]  /*26540*/  LDGSTS.E [R7+0x4b500], desc[UR14][R150.64], !P3 ;  /* 0x4b50000096077fae */ /* 0x000fe8000d92184e */
[----:B------:R-:W-:Y:S04]  /*26550*/  LDGSTS.E [R7+0x4b600], desc[UR14][R148.64], !P3 ;  /* 0x4b60000094077fae */ /* 0x000fe8000d92184e */
[----:B------:R-:W-:Y:S01]  /*26560*/  LDGSTS.E [R7+0x4b700], desc[UR14][R138.64], !P3 ;  /* 0x4b7000008a077fae */ /* 0x000fe2000d92184e */
[----:B------:R-:W-:-:S02]  /*26570*/  VIADD R28, R49, 0xffffff61 ;  /* 0xffffff61311c7836 */ /* 0x000fc40000000000 */
[----:B------:R-:W1:Y:S03]  /*26580*/  LDC R49, c[0x0][0x230] ;  /* 0x00008c00ff317b82 */ /* 0x000e660000000800 */
[----:B------:R-:W-:Y:S01]  /*26590*/  ISETP.GE.U32.AND P6, PT, R28, 0x7ffffee2, PT ;  /* 0x7ffffee21c00780c */ /* 0x000fe20003fc6070 */
[----:B----4-:R-:W-:Y:S04]  /*265a0*/  LDGSTS.E [R7+0x4d000], desc[UR14][R86.64], !P2 ;  /* 0x4d00000056077fae */ /* 0x010fe8000d12184e */
[----:B------:R-:W4:Y:S04]  /*265b0*/  LDL.64 R86, [R1+0x1440] ;  /* 0x0014400001567983 */ /* 0x000f280000100a00 */
[----:B--2---:R-:W-:Y:S04]  /*265c0*/  LDGSTS.E [R7+0x4d100], desc[UR14][R52.64], !P2 ;  /* 0x4d10000034077fae */ /* 0x004fe8000d12184e */
[----:B------:R-:W-:Y:S04]  /*265d0*/  LDGSTS.E [R7+0x4d200], desc[UR14][R44.64], !P2 ;  /* 0x4d2000002c077fae */ /* 0x000fe8000d12184e */
[----:B------:R-:W-:Y:S04]  /*265e0*/  LDGSTS.E [R7+0x4d300], desc[UR14][R42.64], !P2 ;  /* 0x4d3000002a077fae */ /* 0x000fe8000d12184e */
[----:B------:R-:W2:Y:S04]  /*265f0*/  LDL.64 R52, [R1+0x14b8] ;  /* 0x0014b80001347983 */ /* 0x000ea80000100a00 */
[----:B------:R-:W-:Y:S04]  /*26600*/  LDGSTS.E [R7+0x4d400], desc[UR14][R40.64], !P2 ;  /* 0x4d40000028077fae */ /* 0x000fe8000d12184e */
[----:B------:R-:W-:Y:S04]  /*26610*/  LDGSTS.E [R7+0x4d500], desc[UR14][R38.64], !P2 ;  /* 0x4d50000026077fae */ /* 0x000fe8000d12184e */
[----:B------:R-:W-:Y:S04]  /*26620*/  LDGSTS.E [R7+0x4d600], desc[UR14][R36.64], !P2 ;  /* 0x4d60000024077fae */ /* 0x000fe8000d12184e */
[----:B------:R-:W-:Y:S04]  /*26630*/  LDGSTS.E [R7+0x4d700], desc[UR14][R34.64], !P2 ;  /* 0x4d70000022077fae */ /* 0x000fe8000d12184e */
[----:B------:R-:W-:Y:S04]  /*26640*/  LDGSTS.E [R7+0x4f000], desc[UR14][R60.64], !P6 ;  /* 0x4f0000003c077fae */ /* 0x000fe8000f12184e */
[----:B------:R-:W-:Y:S04]  /*26650*/  LDGSTS.E [R7+0x4f100], desc[UR14][R64.64], !P6 ;  /* 0x4f10000040077fae */ /* 0x000fe8000f12184e */
[----:B------:R-:W-:Y:S04]  /*26660*/  LDGSTS.E [R7+0x4f200], desc[UR14][R66.64], !P6 ;  /* 0x4f20000042077fae */ /* 0x000fe8000f12184e */
[----:B------:R-:W2:Y:S04]  /*26670*/  LDL.64 R60, [R1+0x2250] ;  /* 0x00225000013c7983 */ /* 0x000ea80000100a00 */
[----:B------:R-:W-:Y:S04]  /*26680*/  LDGSTS.E [R7+0x4f300], desc[UR14][R68.64], !P6 ;  /* 0x4f30000044077fae */ /* 0x000fe8000f12184e */
[----:B------:R-:W2:Y:S04]  /*26690*/  LDL.64 R64, [R1+0x2258] ;  /* 0x0022580001407983 */ /* 0x000ea80000100a00 */
[----:B------:R-:W-:Y:S04]  /*266a0*/  LDGSTS.E [R7+0x4f400], desc[UR14][R74.64], !P6 ;  /* 0x4f4000004a077fae */ /* 0x000fe8000f12184e */
[----:B------:R-:W2:Y:S04]  /*266b0*/  LDL.64 R66, [R1+0x1718] ;  /* 0x0017180001427983 */ /* 0x000ea80000100a00 */
[----:B---3--:R-:W-:Y:S04]  /*266c0*/  LDGSTS.E [R7+0x4f500], desc[UR14][R82.64], !P6 ;  /* 0x4f50000052077fae */ /* 0x008fe8000f12184e */
[----:B------:R-:W3:Y:S04]  /*266d0*/  LDL.64 R68, [R1+0x1720] ;  /* 0x0017200001447983 */ /* 0x000ee80000100a00 */
[----:B-----5:R-:W-:Y:S04]  /*266e0*/  LDGSTS.E [R7+0x4f600], desc[UR14][R84.64], !P6 ;  /* 0x4f60000054077fae */ /* 0x020fe8000f12184e */
[----:B------:R-:W5:Y:S01]  /*266f0*/  LDL.64 R82, [R1+0x1738] ;  /* 0x0017380001527983 */ /* 0x000f620000100a00 */
[----:B------:R-:W-:-:S02]  /*26700*/  IADD3 R28, R48, -0xa3, RZ ;  /* 0xffffff5d301c7810 */ /* 0x000fc40007ffe0ff */
[----:B------:R-:W5:Y:S01]  /*26710*/  LDC R48, c[0x0][0x230] ;  /* 0x00008c00ff307b82 */ /* 0x000f620000000800 */
[----:B------:R-:W-:Y:S04]  /*26720*/  LDGSTS.E [R7+0x4f700], desc[UR14][R80.64], !P6 ;  /* 0x4f70000050077fae */ /* 0x000fe8000f12184e */
[----:B------:R-:W5:Y:S01]  /*26730*/  LDL.64 R84, [R1+0x1740] ;  /* 0x0017400001547983 */ /* 0x000f620000100a00 */
[----:B------:R-:W-:-:S03]  /*26740*/  ISETP.GE.U32.AND P4, PT, R28, 0x7ffffede, PT ;  /* 0x7ffffede1c00780c */ /* 0x000fc60003f86070 */
[----:B------:R-:W5:Y:S04]  /*26750*/  LDL.64 R74, [R1+0x1758] ;  /* 0x00175800014a7983 */ /* 0x000f680000100a00 */
[----:B------:R-:W5:Y:S06]  /*26760*/  LDL.64 R80, [R1+0x1a30] ;  /* 0x001a300001507983 */ /* 0x000f6c0000100a00 */
        /* <DEDUP_REMOVED lines=8> */
[----:B------:R-:W5:Y:S01]  /*267f0*/  LDL.64 R76, [R1+0x1bf8] ;  /* 0x001bf800014c7983 */ /* 0x000f620000100a00 */
[----:B-1----:R-:W-:-:S02]  /*26800*/  VIADD R28, R31, 0xffffff59 ;  /* 0xffffff591f1c7836 */ /* 0x002fc40000000000 */
[----:B------:R-:W1:Y:S01]  /*26810*/  LDC R31, c[0x0][0x230] ;  /* 0x00008c00ff1f7b82 */ /* 0x000e620000000800 */
[----:B------:R-:W5:Y:S02]  /*26820*/  LDL.64 R58, [R1+0x1cc0] ;  /* 0x001cc000013a7983 */ /* 0x000f640000100a00 */
[----:B------:R-:W-:Y:S02]  /*26830*/  ISETP.GE.U32.AND P0, PT, R28, 0x7ffffeda, PT ;  /* 0x7ffffeda1c00780c */ /* 0x000fe40003f06070 */
[----:B----4-:R-:W-:Y:S04]  /*26840*/  LDGSTS.E [R7+0x51500], desc[UR14][R86.64], !P4 ;  /* 0x5150000056077fae */ /* 0x010fe8000e12184e */
[----:B------:R-:W-:Y:S04]  /*26850*/  LDGSTS.E [R7+0x51600], desc[UR14][R78.64], !P4 ;  /* 0x516000004e077fae */ /* 0x000fe8000e12184e */
[----:B------:R-:W4:Y:S04]  /*26860*/  LDL.64 R86, [R1+0x22d0] ;  /* 0x0022d00001567983 */ /* 0x000f280000100a00 */
[----:B------:R-:W4:Y:S04]  /*26870*/  LDL.64 R78, [R1+0x1c10] ;  /* 0x001c1000014e7983 */ /* 0x000f280000100a00 */
[----:B--2---:R-:W-:Y:S04]  /*26880*/  LDGSTS.E [R7+0x51700], desc[UR14][R52.64], !P4 ;  /* 0x5170000034077fae */ /* 0x004fe8000e12184e */
[----:B------:R-:W2:Y:S04]  /*26890*/  LDL.64 R52, [R1+0x1c18] ;  /* 0x001c180001347983 */ /* 0x000ea80000100a00 */
[----:B------:R-:W-:Y:S04]  /*268a0*/  LDGSTS.E [R7+0x53000], desc[UR14][R60.64], !P0 ;  /* 0x530000003c077fae */ /* 0x000fe8000c12184e */
[----:B------:R-:W-:Y:S01]  /*268b0*/  LDGSTS.E [R7+0x53100], desc[UR14][R64.64], !P0 ;  /* 0x5310000040077fae */ /* 0x000fe2000c12184e */
[----:B------:R-:W-:-:S02]  /*268c0*/  VIADD R28, R30, 0xffffff55 ;  /* 0xffffff551e1c7836 */ /* 0x000fc40000000000 */
[----:B------:R-:W1:Y:S01]  /*268d0*/  LDC R30, c[0x0][0x230] ;  /* 0x00008c00ff1e7b82 */ /* 0x000e620000000800 */
[----:B------:R-:W2:Y:S04]  /*268e0*/  LDL.64 R60, [R1+0x2388] ;  /* 0x00238800013c7983 */ /* 0x000ea80000100a00 */
[----:B------:R-:W-:Y:S04]  /*268f0*/  LDGSTS.E [R7+0x53200], desc[UR14][R66.64], !P0 ;  /* 0x5320000042077fae */ /* 0x000fe8000c12184e */
[----:B------:R-:W2:Y:S04]  /*26900*/  LDL.64 R64, [R1+0x1c30] ;  /* 0x001c300001407983 */ /* 0x000ea80000100a00 */
[----:B---3--:R-:W-:Y:S01]  /*26910*/  LDGSTS.E [R7+0x53300], desc[UR14][R68.64], !P0 ;  /* 0x5330000044077fae */ /* 0x008fe2000c12184e */
[----:B------:R-:W-:-:S03]  /*26920*/  ISETP.GE.U32.AND P3, PT, R28, 0x7ffffed6, PT ;  /* 0x7ffffed61c00780c */ /* 0x000fc60003f66070 */
[----:B------:R-:W3:Y:S04]  /*26930*/  LDL.64 R66, [R1+0x1ce0] ;  /* 0x001ce00001427983 */ /* 0x000ee80000100a00 */
[----:B-----5:R-:W-:Y:S04]  /*26940*/  LDGSTS.E [R7+0x53400], desc[UR14][R82.64], !P0 ;  /* 0x5340000052077fae */ /* 0x020fe8000c12184e */
[----:B------:R-:W5:Y:S04]  /*26950*/  LDL.64 R68, [R1+0x1cd8] ;  /* 0x001cd80001447983 */ /* 0x000f680000100a00 */
[----:B------:R-:W-:Y:S04]  /*26960*/  LDGSTS.E [R7+0x53500], desc[UR14][R84.64], !P0 ;  /* 0x5350000054077fae */ /* 0x000fe8000c12184e */
[----:B------:R-:W3:Y:S04]  /*26970*/  LDL.64 R82, [R1+0x2308] ;  /* 0x0023080001527983 */ /* 0x000ee80000100a00 */
[----:B------:R-:W-:Y:S04]  /*26980*/  LDGSTS.E [R7+0x53600], desc[UR14][R74.64], !P0 ;  /* 0x536000004a077fae */ /* 0x000fe8000c12184e */
[----:B------:R-:W5:Y:S04]  /*26990*/  LDL.64 R84, [R1+0x2310] ;  /* 0x0023100001547983 */ /* 0x000f680000100a00 */
[----:B------:R-:W-:Y:S04]  /*269a0*/  LDGSTS.E [R7+0x53700], desc[UR14][R80.64], !P0 ;  /* 0x5370000050077fae */ /* 0x000fe8000c12184e */
[----:B------:R-:W5:Y:S04]  /*269b0*/  LDL.64 R74, [R1+0x1cd0] ;  /* 0x001cd000014a7983 */ /* 0x000f680000100a00 */
[----:B------:R-:W5:Y:S04]  /*269c0*/  LDL.64 R80, [R1+0x1cc8] ;  /* 0x001cc80001507983 */ /* 0x000f680000100a00 */
[----:B------:R-:W-:Y:S04]  /*269d0*/  LDGSTS.E [R7+0x55000], desc[UR14][R62.64], !P3 ;  /* 0x550000003e077fae */ /* 0x000fe8000d92184e */
[----:B------:R-:W5:Y:S01]  /*269e0*/  LDL.64 R62, [R1+0x2350] ;  /* 0x00235000013e7983 */ /* 0x000f620000100a00 */
[----:B------:R-:W-:-:S02]  /*269f0*/  IADD3 R28, R29, -0xaf, RZ ;  /* 0xffffff511d1c7810 */ /* 0x000fc40007ffe0ff */
[----:B------:R-:W1:Y:S02]  /*26a00*/  LDC R29, c[0x0][0x230] ;  /* 0x00008c00ff1d7b82 */ /* 0x000e640000000800 */
[----:B------:R-:W-:Y:S01]  /*26a10*/  ISETP.GE.U32.AND P2, PT, R28, 0x7ffffed2, PT ;  /* 0x7ffffed21c00780c */ /* 0x000fe20003f46070 */
[----:B----4-:R-:W-:Y:S04]  /*26a20*/  LDGSTS.E [R7+0x55100], desc[UR14][R86.64], !P3 ;  /* 0x5510000056077fae */ /* 0x010fe8000d92184e */
        /* <DEDUP_REMOVED lines=11> */
[----:B------:R-:W-:Y:S01]  /*26ae0*/  LDGSTS.E [R7+0x55700], desc[UR14][R64.64], !P3 ;  /* 0x5570000040077fae */ /* 0x000fe2000d92184e */
[----:B------:R-:W-:-:S02]  /*26af0*/  VIADD R28, R50, 0xffffff4d ;  /* 0xffffff4d321c7836 */ /* 0x000fc40000000000 */
[----:B------:R-:W1:Y:S01]  /*26b00*/  LDC R50, c[0x0][0x230] ;  /* 0x00008c00ff327b82 */ /* 0x000e620000000800 */
[----:B------:R-:W2:Y:S04]  /*26b10*/  LDL.64 R64, [R1+0x2390] ;  /* 0x0023900001407983 */ /* 0x000ea80000100a00 */
[----:B---3--:R-:W-:Y:S04]  /*26b20*/  LDGSTS.E [R7+0x57000], desc[UR14][R82.64], !P2 ;  /* 0x5700000052077fae */ /* 0x008fe8000d12184e */
[----:B-----5:R-:W-:Y:S04]  /*26b30*/  LDGSTS.E [R7+0x57100], desc[UR14][R84.64], !P2 ;  /* 0x5710000054077fae */ /* 0x020fe8000d12184e */
[----:B------:R-:W3:Y:S01]  /*26b40*/  LDL.64 R82, [R1+0x1e00] ;  /* 0x001e000001527983 */ /* 0x000ee20000100a00 */
[----:B------:R-:W-:-:S03]  /*26b50*/  ISETP.GE.U32.AND P6, PT, R28, 0x7ffffece, PT ;  /* 0x7ffffece1c00780c */ /* 0x000fc60003fc6070 */
[----:B------:R-:W-:Y:S04]  /*26b60*/  LDGSTS.E [R7+0x57200], desc[UR14][R66.64], !P2 ;  /* 0x5720000042077fae */ /* 0x000fe8000d12184e */
        /* <DEDUP_REMOVED lines=8> */
[----:B------:R-:W5:Y:S04]  /*26bf0*/  LDL.64 R80, [R1+0x1eb8] ;  /* 0x001eb80001507983 */ /* 0x000f680000100a00 */
[----:B------:R-:W5:Y:S04]  /*26c00*/  LDL.64 R58, [R1+0x23c8] ;  /* 0x0023c800013a7983 */ /* 0x000f680000100a00 */
[----:B----4-:R-:W-:Y:S04]  /*26c10*/  LDGSTS.E [R7+0x57700], desc[UR14][R86.64], !P2 ;  /* 0x5770000056077fae */ /* 0x010fe8000d12184e */
[----:B------:R-:W4:Y:S04]  /*26c20*/  LDL.64 R86, [R1+0x1ec0] ;  /* 0x001ec00001567983 */ /* 0x000f280000100a00 */
[----:B------:R-:W-:Y:S04]  /*26c30*/  LDGSTS.E [R7+0x59000], desc[UR14][R76.64], !P6 ;  /* 0x590000004c077fae */ /* 0x000fe8000f12184e */
[----:B------:R-:W-:Y:S04]  /*26c40*/  LDGSTS.E [R7+0x59100], desc[UR14][R62.64], !P6 ;  /* 0x591000003e077fae */ /* 0x000fe8000f12184e */
[----:B------:R-:W-:Y:S04]  /*26c50*/  LDGSTS.E [R7+0x59200], desc[UR14][R70.64], !P6 ;  /* 0x5920000046077fae */ /* 0x000fe8000f12184e */
[----:B------:R-:W4:Y:S04]  /*26c60*/  LDL.64 R76, [R1+0x1ec8] ;  /* 0x001ec800014c7983 */ /* 0x000f280000100a00 */
[----:B------:R-:W4:Y:S04]  /*26c70*/  LDL.64 R62, [R1+0x23d0] ;  /* 0x0023d000013e7983 */ /* 0x000f280000100a00 */
[----:B------:R-:W-:Y:S04]  /*26c80*/  LDGSTS.E [R7+0x59300], desc[UR14][R72.64], !P6 ;  /* 0x5930000048077fae */ /* 0x000fe8000f12184e */
[----:B------:R-:W4:Y:S04]  /*26c90*/  LDL.64 R70, [R1+0x1f50] ;  /* 0x001f500001467983 */ /* 0x000f280000100a00 */
[----:B------:R-:W-:Y:S04]  /*26ca0*/  LDGSTS.E [R7+0x59400], desc[UR14][R78.64], !P6 ;  /* 0x594000004e077fae */ /* 0x000fe8000f12184e */
[----:B------:R-:W4:Y:S04]  /*26cb0*/  LDL.64 R72, [R1+0x1f58] ;  /* 0x001f580001487983 */ /* 0x000f280000100a00 */
[----:B------:R-:W4:Y:S04]  /*26cc0*/  LDL.64 R78, [R1+0x1f60] ;  /* 0x001f6000014e7983 */ /* 0x000f280000100a00 */
[----:B--2---:R-:W-:Y:S04]  /*26cd0*/  LDGSTS.E [R7+0x59500], desc[UR14][R52.64], !P6 ;  /* 0x5950000034077fae */ /* 0x004fe8000f12184e */
[----:B------:R-:W2:Y:S04]  /*26ce0*/  LDL.64 R52, [R1+0x1f70] ;  /* 0x001f700001347983 */ /* 0x000ea80000100a00 */
[----:B---3--:R-:W-:Y:S04]  /*26cf0*/  LDGSTS.E [R7+0x59600], desc[UR14][R82.64], !P6 ;  /* 0x5960000052077fae */ /* 0x008fe8000f12184e */
[----:B-----5:R-:W-:Y:S04]  /*26d00*/  LDGSTS.E [R7+0x59700], desc[UR14][R84.64], !P6 ;  /* 0x5970000054077fae */ /* 0x020fe8000f12184e */
[----:B------:R-:W3:Y:S04]  /*26d10*/  LDL.64 R82, [R1+0x1f80] ;  /* 0x001f800001527983 */ /* 0x000ee80000100a00 */
[----:B------:R-:W5:Y:S01]  /*26d20*/  LDL.64 R84, [R1+0x1f88] ;  /* 0x001f880001547983 */ /* 0x000f620000100a00 */
[----:B------:R-:W-:-:S02]  /*26d30*/  VIADD R28, R49, 0xffffff49 ;  /* 0xffffff49311c7836 */ /* 0x000fc40000000000 */
[----:B------:R-:W5:Y:S03]  /*26d40*/  LDC R49, c[0x0][0x230] ;  /* 0x00008c00ff317b82 */ /* 0x000f660000000800 */
[----:B------:R-:W-:Y:S02]  /*26d50*/  ISETP.GE.U32.AND P4, PT, R28, 0x7ffffeca, PT ;  /* 0x7ffffeca1c00780c */ /* 0x000fe40003f86070 */
[----:B------:R-:W-:-:S03]  /*26d60*/  IADD3 R28, R48, -0xbb, RZ ;  /* 0xffffff45301c7810 */ /* 0x000fc60007ffe0ff */
[----:B------:R-:W5:Y:S01]  /*26d70*/  LDC R48, c[0x0][0x230] ;  /* 0x00008c00ff307b82 */ /* 0x000f620000000800 */
[----:B------:R-:W-:-:S07]  /*26d80*/  ISETP.GE.U32.AND P0, PT, R28, 0x7ffffec6, PT ;  /* 0x7ffffec61c00780c */ /* 0x000fce0003f06070 */
        /* <DEDUP_REMOVED lines=13> */
[----:B------:R-:W4:Y:S04]  /*26e60*/  LDL.64 R86, [R1+0x2028] ;  /* 0x0020280001567983 */ /* 0x000f280000100a00 */
[----:B------:R-:W-:Y:S04]  /*26e70*/  LDGSTS.E [R7+0x5b700], desc[UR14][R76.64], !P4 ;  /* 0x5b7000004c077fae */ /* 0x000fe8000e12184e */
        /* <DEDUP_REMOVED lines=9> */
[----:B------:R-:W4:Y:S01]  /*26f10*/  LDL.64 R78, [R1+0x2118] ;  /* 0x00211800014e7983 */ /* 0x000f220000100a00 */
[----:B-1----:R-:W-:-:S02]  /*26f20*/  VIADD R28, R31, 0xffffff41 ;  /* 0xffffff411f1c7836 */ /* 0x002fc40000000000 */
[----:B------:R-:W1:Y:S01]  /*26f30*/  LDC R31, c[0x0][0x230] ;  /* 0x00008c00ff1f7b82 */ /* 0x000e620000000800 */
[----:B------:R-:W4:Y:S04]  /*26f40*/  LDL.64 R58, [R1+0x2228] ;  /* 0x00222800013a7983 */ /* 0x000f280000100a00 */
[----:B--2---:R-:W-:Y:S04]  /*26f50*/  LDGSTS.E [R7+0x5d500], desc[UR14][R52.64], !P0 ;  /* 0x5d50000034077fae */ /* 0x004fe8000c12184e */
[----:B------:R-:W2:Y:S04]  /*26f60*/  LDL.64 R52, [R1+0x2450] ;  /* 0x0024500001347983 */ /* 0x000ea80000100a00 */
[----:B---3--:R-:W-:Y:S04]  /*26f70*/  LDGSTS.E [R7+0x5d600], desc[UR14][R82.64], !P0 ;  /* 0x5d60000052077fae */ /* 0x008fe8000c12184e */
[----:B-----5:R-:W-:Y:S04]  /*26f80*/  LDGSTS.E [R7+0x5d700], desc[UR14][R84.64], !P0 ;  /* 0x5d70000054077fae */ /* 0x020fe8000c12184e */
[----:B------:R-:W3:Y:S04]  /*26f90*/  LDL.64 R82, [R1+0x2120] ;  /* 0x0021200001527983 */ /* 0x000ee80000100a00 */
[----:B------:R-:W5:Y:S01]  /*26fa0*/  LDL.64 R84, [R1+0x2128] ;  /* 0x0021280001547983 */ /* 0x000f620000100a00 */
        /* <DEDUP_REMOVED lines=17> */
[----:B------:R-:W-:Y:S04]  /*270c0*/  LDGSTS.E [R7+0x5f600], desc[UR14][R74.64], !P3 ;  /* 0x5f6000004a077fae */ /* 0x000fe8000d92184e */
[----:B------:R-:W4:Y:S04]  /*270d0*/  LDL.64 R86, [R1+0x2490] ;  /* 0x0024900001567983 */ /* 0x000f280000100a00 */
[----:B------:R-:W4:Y:S04]  /*270e0*/  LDL.64 R74, [R1+0x2218] ;  /* 0x00221800014a7983 */ /* 0x000f280000100a00 */
[----:B------:R-:W-:Y:S04]  /*270f0*/  LDGSTS.E [R7+0x5f700], desc[UR14][R76.64], !P3 ;  /* 0x5f7000004c077fae */ /* 0x000fe8000d92184e */
[----:B------:R-:W-:Y:S04]  /*27100*/  LDGSTS.E [R7+0x61000], desc[UR14][R62.64], !P2 ;  /* 0x610000003e077fae */ /* 0x000fe8000d12184e */
[----:B------:R-:W4:Y:S04]  /*27110*/  LDL.64 R76, [R1+0x2220] ;  /* 0x00222000014c7983 */ /* 0x000f280000100a00 */
[----:B------:R-:W4:Y:S04]  /*27120*/  LDL.64 R62, [R1+0x24d0] ;  /* 0x0024d000013e7983 */ /* 0x000f280000100a00 */
[----:B--2---:R-:W-:Y:S04]  /*27130*/  LDGSTS.E [R7+0x61100], desc[UR14][R52.64], !P2 ;  /* 0x6110000034077fae */ /* 0x004fe8000d12184e */
[----:B------:R-:W-:Y:S04]  /*27140*/  LDGSTS.E [R7+0x61200], desc[UR14][R70.64], !P2 ;  /* 0x6120000046077fae */ /* 0x000fe8000d12184e */
[----:B------:R-:W-:Y:S04]  /*27150*/  LDGSTS.E [R7+0x61300], desc[UR14][R72.64], !P2 ;  /* 0x6130000048077fae */ /* 0x000fe8000d12184e */
[----:B------:R-:W2:Y:S04]  /*27160*/  LDL.64 R52, [R1+0x2230] ;  /* 0x0022300001347983 */ /* 0x000ea80000100a00 */
[----:B------:R-:W-:Y:S04]  /*27170*/  LDGSTS.E [R7+0x61400], desc[UR14][R78.64], !P2 ;  /* 0x614000004e077fae */ /* 0x000fe8000d12184e */
[----:B------:R-:W2:Y:S04]  /*27180*/  LDL.64 R70, [R1+0x1750] ;  /* 0x0017500001467983 */ /* 0x000ea80000100a00 */
[----:B------:R-:W2:Y:S04]  /*27190*/  LDL.64 R72, [R1+0x1748] ;  /* 0x0017480001487983 */ /* 0x000ea80000100a00 */
[----:B------:R-:W2:Y:S04]  /*271a0*/  LDL.64 R78, [R1+0x1730] ;  /* 0x00173000014e7983 */ /* 0x000ea80000100a00 */
[----:B---3--:R-:W-:Y:S04]  /*271b0*/  LDGSTS.E [R7+0x61500], desc[UR14][R82.64], !P2 ;  /* 0x6150000052077fae */ /* 0x008fe8000d12184e */
[----:B-----5:R-:W-:Y:S04]  /*271c0*/  LDGSTS.E [R7+0x61600], desc[UR14][R84.64], !P2 ;  /* 0x6160000054077fae */ /* 0x020fe8000d12184e */
[----:B------:R-:W3:Y:S04]  /*271d0*/  LDL.64 R82, [R1+0x24c8] ;  /* 0x0024c80001527983 */ /* 0x000ee80000100a00 */
[----:B------:R-:W5:Y:S01]  /*271e0*/  LDL.64 R84, [R1+0x1728] ;  /* 0x0017280001547983 */ /* 0x000f620000100a00 */
[----:B------:R-:W-:-:S03]  /*271f0*/  ISETP.GE.U32.AND P6, PT, R28, 0x7ffffeba, PT ;  /* 0x7ffffeba1c00780c */ /* 0x000fc60003fc6070 */
[----:B------:R-:W-:Y:S04]  /*27200*/  LDGSTS.E [R7+0x61700], desc[UR14][R64.64], !P2 ;  /* 0x6170000040077fae */ /* 0x000fe8000d12184e */
[----:B------:R-:W5:Y:S06]  /*27210*/  LDL.64 R64, [R1+0x2510] ;  /* 0x0025100001407983 */ /* 0x000f6c0000100a00 */
[----:B------:R-:W-:Y:S04]  /*27220*/  LDGSTS.E [R7+0x63000], desc[UR14][R80.64], !P6 ;  /* 0x6300000050077fae */ /* 0x000fe8000f12184e */
[----:B------:R-:W5:Y:S01]  /*27230*/  LDL.64 R80, [R1+0x1710] ;  /* 0x0017100001507983 */ /* 0x000f620000100a00 */
[----:B------:R-:W-:-:S02]  /*27240*/  VIADD R28, R50, 0xffffff35 ;  /* 0xffffff35321c7836 */ /* 0x000fc40000000000 */
[----:B------:R-:W1:Y:S03]  /*27250*/  LDC R50, c[0x0][0x230] ;  /* 0x00008c00ff327b82 */ /* 0x000e660000000800 */
        /* <DEDUP_REMOVED lines=10> */
[----:B------:R-:W-:Y:S04]  /*27300*/  LDGSTS.E [R7+0x63600], desc[UR14][R58.64], !P6 ;  /* 0x636000003a077fae */ /* 0x000fe8000f12184e */
[----:B------:R-:W4:Y:S04]  /*27310*/  LDL.64 R76, [R1+0x1670] ;  /* 0x00167000014c7983 */ /* 0x000f280000100a00 */
[----:B------:R-:W4:Y:S04]  /*27320*/  LDL.64 R58, [R1+0x2548] ;  /* 0x00254800013a7983 */ /* 0x000f280000100a00 */
[----:B--2---:R-:W-:Y:S04]  /*27330*/  LDGSTS.E [R7+0x63700], desc[UR14][R52.64], !P6 ;  /* 0x6370000034077fae */ /* 0x004fe8000f12184e */
        /* <DEDUP_REMOVED lines=8> */
[----:B------:R-:W-:Y:S04]  /*273c0*/  LDGSTS.E [R7+0x65400], desc[UR14][R78.64], !P4 ;  /* 0x654000004e077fae */ /* 0x000fe8000e12184e */
[----:B------:R-:W3:Y:S04]  /*273d0*/  LDL.64 R72, [R1+0x15f0] ;  /* 0x0015f00001487983 */ /* 0x000ee80000100a00 */
[----:B-----5:R-:W-:Y:S04]  /*273e0*/  LDGSTS.E [R7+0x65500], desc[UR14][R84.64], !P4 ;  /* 0x6550000054077fae */ /* 0x020fe8000e12184e */
[----:B------:R-:W5:Y:S04]  /*273f0*/  LDL.64 R78, [R1+0x15e8] ;  /* 0x0015e800014e7983 */ /* 0x000f680000100a00 */
[----:B------:R-:W5:Y:S01]  /*27400*/  LDL.64 R84, [R1+0x15e0] ;  /* 0x0015e00001547983 */ /* 0x000f620000100a00 */
[----:B------:R-:W-:-:S02]  /*27410*/  VIADD R28, R49, 0xffffff31 ;  /* 0xffffff31311c7836 */ /* 0x000fc40000000000 */
[----:B------:R-:W1:Y:S03]  /*27420*/  LDC R49, c[0x0][0x230] ;  /* 0x00008c00ff317b82 */ /* 0x000e660000000800 */
[----:B------:R-:W-:Y:S01]  /*27430*/  ISETP.GE.U32.AND P0, PT, R28, 0x7ffffeb2, PT ;  /* 0x7ffffeb21c00780c */ /* 0x000fe20003f06070 */
[----:B------:R-:W-:Y:S04]  /*27440*/  LDGSTS.E [R7+0x65600], desc[UR14][R80.64], !P4 ;  /* 0x6560000050077fae */ /* 0x000fe8000e12184e */
[----:B------:R-:W5:Y:S01]  /*27450*/  LDL.64 R80, [R1+0x15d0] ;  /* 0x0015d00001507983 */ /* 0x000f620000100a00 */
[----:B------:R-:W-:Y:S02]  /*27460*/  IADD3 R28, R48, -0xd3, RZ ;  /* 0xffffff2d301c7810 */ /* 0x000fe40007ffe0ff */
        /* <DEDUP_REMOVED lines=18> */
[----:B---3--:R-:W-:Y:S04]  /*27590*/  LDGSTS.E [R7+0x67700], desc[UR14][R82.64], !P0 ;  /* 0x6770000052077fae */ /* 0x008fe8000c12184e */
[----:B------:R-:W-:Y:S04]  /*275a0*/  LDGSTS.E [R7+0x69000], desc[UR14][R58.64], !P3 ;  /* 0x690000003a077fae */ /* 0x000fe8000d92184e */
[----:B------:R-:W-:Y:S04]  /*275b0*/  LDGSTS.E [R7+0x69100], desc[UR14][R62.64], !P3 ;  /* 0x691000003e077fae */ /* 0x000fe8000d92184e */
[----:B------:R-:W-:Y:S04]  /*275c0*/  LDGSTS.E [R7+0x69200], desc[UR14][R70.64], !P3 ;  /* 0x6920000046077fae */ /* 0x000fe8000d92184e */
[----:B------:R-:W3:Y:S04]  /*275d0*/  LDL.64 R82, [R1+0x14e8] ;  /* 0x0014e80001527983 */ /* 0x000ee80000100a00 */
[----:B------:R-:W-:Y:S04]  /*275e0*/  LDGSTS.E [R7+0x69300], desc[UR14][R72.64], !P3 ;  /* 0x6930000048077fae */ /* 0x000fe8000d92184e */
[----:B------:R-:W3:Y:S04]  /*275f0*/  LDL.64 R62, [R1+0x32f0] ;  /* 0x0032f000013e7983 */ /* 0x000ee80000100a00 */
[----:B-----5:R-:W-:Y:S04]  /*27600*/  LDGSTS.E [R7+0x69400], desc[UR14][R78.64], !P3 ;  /* 0x694000004e077fae */ /* 0x020fe8000d92184e */
[----:B------:R-:W5:Y:S04]  /*27610*/  LDL.64 R70, [R1+0x32e8] ;  /* 0x0032e80001467983 */ /* 0x000f680000100a00 */
[----:B------:R-:W-:Y:S01]  /*27620*/  LDGSTS.E [R7+0x69500], desc[UR14][R84.64], !P3 ;  /* 0x6950000054077fae */ /* 0x000fe2000d92184e */
[----:B-1----:R-:W-:-:S02]  /*27630*/  VIADD R28, R31, 0xffffff29 ;  /* 0xffffff291f1c7836 */ /* 0x002fc40000000000 */
[----:B------:R-:W1:Y:S01]  /*27640*/  LDC R31, c[0x0][0x230] ;  /* 0x00008c00ff1f7b82 */ /* 0x000e620000000800 */
[----:B------:R-:W5:Y:S04]  /*27650*/  LDL.64 R72, [R1+0x1448] ;  /* 0x0014480001487983 */ /* 0x000f680000100a00 */
[----:B------:R-:W5:Y:S04]  /*27660*/  LDL.64 R78, [R1+0x1430] ;  /* 0x00143000014e7983 */ /* 0x000f680000100a00 */
[----:B------:R-:W5:Y:S01]  /*27670*/  LDL.64 R84, [R1+0x1450] ;  /* 0x0014500001547983 */ /* 0x000f620000100a00 */
[----:B------:R-:W-:-:S03]  /*27680*/  ISETP.GE.U32.AND P2, PT, R28, 0x7ffffeaa, PT ;  /* 0x7ffffeaa1c00780c */ /* 0x000fc60003f46070 */
[----:B------:R-:W5:Y:S04]  /*27690*/  LDL.64 R58, [R1+0x33b0] ;  /* 0x0033b000013a7983 */ /* 0x000f680000100a00 */
[----:B------:R-:W-:Y:S04]  /*276a0*/  LDGSTS.E [R7+0x69600], desc[UR14][R80.64], !P3 ;  /* 0x6960000050077fae */ /* 0x000fe8000d92184e */
[----:B------:R-:W5:Y:S01]  /*276b0*/  LDL.64 R80, [R1+0x1428] ;  /* 0x0014280001507983 */ /* 0x000f620000100a00 */
[----:B------:R-:W-:Y:S02]  /*276c0*/  VIADD R28, R30, 0xffffff25 ;  /* 0xffffff251e1c7836 */ /* 0x000fe40000000000 */
[----:B------:R-:W1:Y:S03]  /*276d0*/  LDC R30, c[0x0][0x230] ;  /* 0x00008c00ff1e7b82 */ /* 0x000e660000000800 */
[----:B------:R-:W-:Y:S01]  /*276e0*/  ISETP.GE.U32.AND P6, PT, R28, 0x7ffffea6, PT ;  /* 0x7ffffea61c00780c */ /* 0x000fe20003fc6070 */
[----:B----4-:R-:W-:Y:S04]  /*276f0*/  LDGSTS.E [R7+0x69700], desc[UR14][R86.64], !P3 ;  /* 0x6970000056077fae */ /* 0x010fe8000d92184e */
[----:B------:R-:W-:Y:S04]  /*27700*/  LDGSTS.E [R7+0x6b000], desc[UR14][R60.64], !P2 ;  /* 0x6b0000003c077fae */ /* 0x000fe8000d12184e */
[----:B------:R-:W4:Y:S04]  /*27710*/  LDL.64 R86, [R1+0x1410] ;  /* 0x0014100001567983 */ /* 0x000f280000100a00 */
[----:B------:R-:W-:Y:S04]  /*27720*/  LDGSTS.E [R7+0x6b100], desc[UR14][R64.64], !P2 ;  /* 0x6b10000040077fae */ /* 0x000fe8000d12184e */
[----:B------:R-:W4:Y:S04]  /*27730*/  LDL.64 R60, [R1+0x1368] ;  /* 0x00136800013c7983 */ /* 0x000f280000100a00 */
[----:B------:R-:W-:Y:S04]  /*27740*/  LDGSTS.E [R7+0x6b200], desc[UR14][R66.64], !P2 ;  /* 0x6b20000042077fae */ /* 0x000fe8000d12184e */
[----:B------:R-:W4:Y:S04]  /*27750*/  LDL.64 R64, [R1+0x1408] ;  /* 0x0014080001407983 */ /* 0x000f280000100a00 */
[----:B------:R-:W-:Y:S04]  /*27760*/  LDGSTS.E [R7+0x6b300], desc[UR14][R68.64], !P2 ;  /* 0x6b30000044077fae */ /* 0x000fe8000d12184e */
[----:B------:R-:W-:Y:S04]  /*27770*/  LDGSTS.E [R7+0x6b400], desc[UR14][R74.64], !P2 ;  /* 0x6b4000004a077fae */ /* 0x000fe8000d12184e */
[----:B------:R-:W4:Y:S04]  /*27780*/  LDL.64 R66, [R1+0x3330] ;  /* 0x0033300001427983 */ /* 0x000f280000100a00 */
[----:B------:R-:W4:Y:S04]  /*27790*/  LDL.64 R68, [R1+0x3328] ;  /* 0x0033280001447983 */ /* 0x000f280000100a00 */
[----:B------:R-:W4:Y:S04]  /*277a0*/  LDL.64 R74, [R1+0x1380] ;  /* 0x00138000014a7983 */ /* 0x000f280000100a00 */
[----:B--2---:R-:W-:Y:S04]  /*277b0*/  LDGSTS.E [R7+0x6b500], desc[UR14][R52.64], !P2 ;  /* 0x6b50000034077fae */ /* 0x004fe8000d12184e */
[----:B------:R-:W-:Y:S04]  /*277c0*/  LDGSTS.E [R7+0x6b600], desc[UR14][R76.64], !P2 ;  /* 0x6b6000004c077fae */ /* 0x000fe8000d12184e */
[----:B------:R-:W2:Y:S04]  /*277d0*/  LDL.64 R52, [R1+0x1388] ;  /* 0x0013880001347983 */ /* 0x000ea80000100a00 */
[----:B------:R-:W2:Y:S04]  /*277e0*/  LDL.64 R76, [R1+0x1378] ;  /* 0x00137800014c7983 */ /* 0x000ea80000100a00 */
[----:B---3--:R-:W-:Y:S04]  /*277f0*/  LDGSTS.E [R7+0x6b700], desc[UR14][R82.64], !P2 ;  /* 0x6b70000052077fae */ /* 0x008fe8000d12184e */
[----:B------:R-:W-:Y:S04]  /*27800*/  LDGSTS.E [R7+0x6d000], desc[UR14][R62.64], !P6 ;  /* 0x6d0000003e077fae */ /* 0x000fe8000f12184e */
[----:B------:R-:W3:Y:S04]  /*27810*/  LDL.64 R82, [R1+0x1370] ;  /* 0x0013700001527983 */ /* 0x000ee80000100a00 */
[----:B-----5:R-:W-:Y:S01]  /*27820*/  LDGSTS.E [R7+0x6d100], desc[UR14][R70.64], !P6 ;  /* 0x6d10000046077fae */ /* 0x020fe2000f12184e */
[----:B------:R-:W-:-:S02]  /*27830*/  IADD3 R28, R29, -0xdf, RZ ;  /* 0xffffff211d1c7810 */ /* 0x000fc40007ffe0ff */
[----:B------:R-:W5:Y:S01]  /*27840*/  LDC R29, c[0x0][0x230] ;  /* 0x00008c00ff1d7b82 */ /* 0x000f620000000800 */
[----:B------:R-:W5:Y:S04]  /*27850*/  LDL.64 R62, [R1+0x3370] ;  /* 0x00337000013e7983 */ /* 0x000f680000100a00 */
[----:B------:R-:W5:Y:S04]  /*27860*/  LDL.64 R70, [R1+0x3368] ;  /* 0x0033680001467983 */ /* 0x000f680000100a00 */
[----:B------:R-:W-:Y:S01]  /*27870*/  LDGSTS.E [R7+0x6d200], desc[UR14][R84.64], !P6 ;  /* 0x6d20000054077fae */ /* 0x000fe2000f12184e */
[----:B------:R-:W-:-:S03]  /*27880*/  ISETP.GE.U32.AND P4, PT, R28, 0x7ffffea2, PT ;  /* 0x7ffffea21c00780c */ /* 0x000fc60003f86070 */
[----:B------:R-:W-:Y:S04]  /*27890*/  LDGSTS.E [R7+0x6d300], desc[UR14][R72.64], !P6 ;  /* 0x6d30000048077fae */ /* 0x000fe8000f12184e */
[----:B------:R-:W-:Y:S04]  /*278a0*/  LDGSTS.E [R7+0x6d400], desc[UR14][R78.64], !P6 ;  /* 0x6d4000004e077fae */ /* 0x000fe8000f12184e */
[----:B------:R-:W5:Y:S04]  /*278b0*/  LDL.64 R84, [R1+0x1360] ;  /* 0x0013600001547983 */ /* 0x000f680000100a00 */
[----:B------:R-:W5:Y:S04]  /*278c0*/  LDL.64 R72, [R1+0x12f8] ;  /* 0x0012f80001487983 */ /* 0x000f680000100a00 */
[----:B------:R-:W5:Y:S04]  /*278d0*/  LDL.64 R78, [R1+0x12f0] ;  /* 0x0012f000014e7983 */ /* 0x000f680000100a00 */
[----:B------:R-:W-:Y:S04]  /*278e0*/  LDGSTS.E [R7+0x6d500], desc[UR14][R80.64], !P6 ;  /* 0x6d50000050077fae */ /* 0x000fe8000f12184e */
        /* <DEDUP_REMOVED lines=8> */
[----:B------:R-:W4:Y:S04]  /*27970*/  LDL.64 R68, [R1+0x1220] ;  /* 0x0012200001447983 */ /* 0x000f280000100a00 */
[----:B--2---:R-:W-:Y:S04]  /*27980*/  LDGSTS.E [R7+0x6f200], desc[UR14][R52.64], !P4 ;  /* 0x6f20000034077fae */ /* 0x004fe8000e12184e */
[----:B------:R-:W-:Y:S04]  /*27990*/  LDGSTS.E [R7+0x6f300], desc[UR14][R74.64], !P4 ;  /* 0x6f3000004a077fae */ /* 0x000fe8000e12184e */
[----:B------:R-:W-:Y:S04]  /*279a0*/  LDGSTS.E [R7+0x6f400], desc[UR14][R76.64], !P4 ;  /* 0x6f4000004c077fae */ /* 0x000fe8000e12184e */
[----:B------:R-:W2:Y:S04]  /*279b0*/  LDL.64 R52, [R1+0x12c8] ;  /* 0x0012c80001347983 */ /* 0x000ea80000100a00 */
[----:B------:R-:W2:Y:S04]  /*279c0*/  LDL.64 R74, [R1+0x1210] ;  /* 0x00121000014a7983 */ /* 0x000ea80000100a00 */
[----:B------:R-:W2:Y:S04]  /*279d0*/  LDL.64 R76, [R1+0x1208] ;  /* 0x00120800014c7983 */ /* 0x000ea80000100a00 */
[----:B---3--:R-:W-:Y:S04]  /*279e0*/  LDGSTS.E [R7+0x6f500], desc[UR14][R82.64], !P4 ;  /* 0x6f50000052077fae */ /* 0x008fe8000e12184e */
[----:B------:R-:W-:Y:S04]  /*279f0*/  LDGSTS.E [R7+0x6f600], desc[UR14][R60.64], !P4 ;  /* 0x6f6000003c077fae */ /* 0x000fe8000e12184e */
[----:B------:R-:W3:Y:S01]  /*27a00*/  LDL.64 R82, [R1+0x11f0] ;  /* 0x0011f00001527983 */ /* 0x000ee20000100a00 */
[----:B------:R-:W-:-:S02]  /*27a10*/  VIADD R28, R49, 0xffffff1d ;  /* 0xffffff1d311c7836 */ /* 0x000fc40000000000 */
[----:B------:R-:W3:Y:S01]  /*27a20*/  LDC R49, c[0x0][0x230] ;  /* 0x00008c00ff317b82 */ /* 0x000ee20000000800 */
[----:B------:R-:W3:Y:S04]  /*27a30*/  LDL.64 R60, [R1+0x33f0] ;  /* 0x0033f000013c7983 */ /* 0x000ee80000100a00 */
[----:B-----5:R-:W-:Y:S04]  /*27a40*/  LDGSTS.E [R7+0x6f700], desc[UR14][R84.64], !P4 ;  /* 0x6f70000054077fae */ /* 0x020fe8000e12184e */
[----:B------:R-:W5:Y:S01]  /*27a50*/  LDL.64 R84, [R1+0x11e8] ;  /* 0x0011e80001547983 */ /* 0x000f620000100a00 */
[----:B------:R-:W-:-:S13]  /*27a60*/  ISETP.GE.U32.AND P0, PT, R28, 0x7ffffe9e, PT ;  /* 0x7ffffe9e1c00780c */ /* 0x000fda0003f06070 */
        /* <DEDUP_REMOVED lines=9> */
[----:B------:R-:W5:Y:S01]  /*27b00*/  LDL.64 R80, [R1+0x1108] ;  /* 0x0011080001507983 */ /* 0x000f620000100a00 */
[----:B------:R-:W-:-:S02]  /*27b10*/  VIADD R28, R48, 0xffffff19 ;  /* 0xffffff19301c7836 */ /* 0x000fc40000000000 */
[----:B------:R-:W5:Y:S03]  /*27b20*/  LDC R48, c[0x0][0x230] ;  /* 0x00008c00ff307b82 */ /* 0x000f660000000800 */
[----:B------:R-:W-:Y:S01]  /*27b30*/  ISETP.GE.U32.AND P3, PT, R28, 0x7ffffe9a, PT ;  /* 0x7ffffe9a1c00780c */ /* 0x000fe20003f66070 */
[----:B----4-:R-:W-:Y:S04]  /*27b40*/  LDGSTS.E [R7+0x71500], desc[UR14][R86.64], !P0 ;  /* 0x7150000056077fae */ /* 0x010fe8000c12184e */
[----:B------:R-:W-:Y:S04]  /*27b50*/  LDGSTS.E [R7+0x71600], desc[UR14][R56.64], !P0 ;  /* 0x7160000038077fae */ /* 0x000fe8000c12184e */
[----:B------:R-:W4:Y:S01]  /*27b60*/  LDL.64 R86, [R1+0x1100] ;  /* 0x0011000001567983 */ /* 0x000f220000100a00 */
[----:B-1----:R-:W-:-:S02]  /*27b70*/  IADD3 R28, R30, -0xeb, RZ ;  /* 0xffffff151e1c7810 */ /* 0x002fc40007ffe0ff */
[----:B------:R-:W1:Y:S01]  /*27b80*/  LDC R30, c[0x0][0x230] ;  /* 0x00008c00ff1e7b82 */ /* 0x000e620000000800 */
        /* <DEDUP_REMOVED lines=31> */
[----:B------:R-:W5:Y:S01]  /*27d80*/  LDL.64 R80, [R1+0x2e40] ;  /* 0x002e400001507983 */ /* 0x000f620000100a00 */
[----:B------:R-:W-:-:S02]  /*27d90*/  VIADD R28, R31, 0xffffff11 ;  /* 0xffffff111f1c7836 */ /* 0x000fc40000000000 */
[----:B------:R-:W1:Y:S03]  /*27da0*/  LDC R31, c[0x0][0x230] ;  /* 0x00008c00ff1f7b82 */ /* 0x000e660000000800 */
[----:B------:R-:W-:Y:S01]  /*27db0*/  ISETP.GE.U32.AND P6, PT, R28, 0x7ffffe92, PT ;  /* 0x7ffffe921c00780c */ /* 0x000fe20003fc6070 */
[----:B----4-:R-:W-:Y:S04]  /*27dc0*/  LDGSTS.E [R7+0x75600], desc[UR14][R86.64], !P2 ;  /* 0x7560000056077fae */ /* 0x010fe8000d12184e */
[----:B------:R-:W4:Y:S04]  /*27dd0*/  LDL.64 R86, [R1+0x2e38] ;  /* 0x002e380001567983 */ /* 0x000f280000100a00 */
[----:B--2---:R-:W-:Y:S04]  /*27de0*/  LDGSTS.E [R7+0x75700], desc[UR14][R52.64], !P2 ;  /* 0x7570000034077fae */ /* 0x004fe8000d12184e */
[----:B------:R-:W-:Y:S04]  /*27df0*/  LDGSTS.E [R7+0x77000], desc[UR14][R58.64], !P6 ;  /* 0x770000003a077fae */ /* 0x000fe8000f12184e */
[----:B------:R-:W2:Y:S04]  /*27e00*/  LDL.64 R52, [R1+0x2e30] ;  /* 0x002e300001347983 */ /* 0x000ea80000100a00 */
[----:B------:R-:W-:Y:S04]  /*27e10*/  LDGSTS.E [R7+0x77100], desc[UR14][R64.64], !P6 ;  /* 0x7710000040077fae */ /* 0x000fe8000f12184e */
[----:B------:R-:W-:Y:S01]  /*27e20*/  LDGSTS.E [R7+0x77200], desc[UR14][R66.64], !P6 ;  /* 0x7720000042077fae */ /* 0x000fe2000f12184e */
[----:B------:R-:W-:-:S02]  /*27e30*/  VIADD R28, R29, 0xffffff0d ;  /* 0xffffff0d1d1c7836 */ /* 0x000fc40000000000 */
[----:B------:R-:W4:Y:S01]  /*27e40*/  LDC R29, c[0x0][0x230] ;  /* 0x00008c00ff1d7b82 */ /* 0x000f220000000800 */
        /* <DEDUP_REMOVED lines=16> */
[----:B------:R-:W-:Y:S01]  /*27f50*/  LDGSTS.E [R7+0x79200], desc[UR14][R70.64], !P4 ;  /* 0x7920000046077fae */ /* 0x000fe2000e12184e */
[----:B-1----:R-:W-:Y:S02]  /*27f60*/  IADD3 R28, R30, -0xf7, RZ ;  /* 0xffffff091e1c7810 */ /* 0x002fe40007ffe0ff */
        /* <DEDUP_REMOVED lines=9> */
[----:B------:R-:W5:Y:S01]  /*28000*/  LDL.64 R80, [R1+0x34e8] ;  /* 0x0034e80001507983 */ /* 0x000f620000100a00 */
[----:B------:R-:W-:Y:S01]  /*28010*/  ISETP.GE.U32.AND P0, PT, R28, 0x7ffffe8a, PT ;  /* 0x7ffffe8a1c00780c */ /* 0x000fe20003f06070 */
[----:B------:R-:W-:-:S02]  /*28020*/  VIADD R28, R48, 0xffffff05 ;  /* 0xffffff05301c7836 */ /* 0x000fc40000000000 */
[----:B------:R-:W5:Y:S03]  /*28030*/  LDC R48, c[0x0][0x230] ;  /* 0x00008c00ff307b82 */ /* 0x000f660000000800 */
[----:B------:R-:W-:Y:S01]  /*28040*/  ISETP.GE.U32.AND P3, PT, R28, 0x7ffffe86, PT ;  /* 0x7ffffe861c00780c */ /* 0x000fe20003f66070 */
[----:B------:R-:W-:-:S04]  /*28050*/  VIADD R28, R49, 0xffffff01 ;  /* 0xffffff01311c7836 */ /* 0x000fc80000000000 */
[----:B------:R-:W5:Y:S01]  /*28060*/  LDC R49, c[0x0][0x230] ;  /* 0x00008c00ff317b82 */ /* 0x000f620000000800 */
[----:B------:R-:W-:Y:S01]  /*28070*/  ISETP.GE.U32.AND P2, PT, R28, 0x7ffffe82, PT ;  /* 0x7ffffe821c00780c */ /* 0x000fe20003f46070 */
[----:B----4-:R-:W-:Y:S04]  /*28080*/  LDGSTS.E [R7+0x79600], desc[UR14][R86.64], !P4 ;  /* 0x7960000056077fae */ /* 0x010fe8000e12184e */
[----:B------:R-:W4:Y:S01]  /*28090*/  LDL.64 R86, [R1+0xf08] ;  /* 0x000f080001567983 */ /* 0x000f220000100a00 */
[----:B------:R-:W-:Y:S02]  /*280a0*/  IADD3 R28, R29, -0x84, RZ ;  /* 0xffffff7c1d1c7810 */ /* 0x000fe40007ffe0ff */
[----:B------:R-:W4:Y:S02]  /*280b0*/  LDC R29, c[0x0][0x230] ;  /* 0x00008c00ff1d7b82 */ /* 0x000f240000000800 */
[----:B------:R-:W-:Y:S01]  /*280c0*/  ISETP.GE.U32.AND P6, PT, R28, 0x7ffffefd, PT ;  /* 0x7ffffefd1c00780c */ /* 0x000fe20003fc6070 */
[----:B------:R-:W-:Y:S01]  /*280d0*/  VIADD R28, R31, 0xffffff78 ;  /* 0xffffff781f1c7836 */ /* 0x000fe20000000000 */
[----:B--2---:R-:W-:Y:S04]  /*280e0*/  LDGSTS.E [R7+0x79700], desc[UR14][R52.64], !P4 ;  /* 0x7970000034077fae */ /* 0x004fe8000e12184e */
[----:B------:R-:W2:Y:S01]  /*280f0*/  LDL.64 R52, [R1+0xf00] ;  /* 0x000f000001347983 */ /* 0x000ea20000100a00 */
[----:B------:R-:W-:Y:S01]  /*28100*/  ISETP.GE.U32.AND P4, PT, R28, 0x7ffffef9, PT ;  /* 0x7ffffef91c00780c */ /* 0x000fe20003f86070 */
[----:B-1----:R-:W-:-:S02]  /*28110*/  VIADD R28, R30, 0xffffff74 ;  /* 0xffffff741e1c7836 */ /* 0x002fc40000000000 */
[----:B------:R-:W2:Y:S04]  /*28120*/  LDL.64 R30, [R1+0xef8] ;  /* 0x000ef800011e7983 */ /* 0x000ea80000100a00 */
        /* <DEDUP_REMOVED lines=9> */
[----:B------:R-:W2:Y:S04]  /*281c0*/  LDL.64 R76, [R1+0xe70] ;  /* 0x000e7000014c7983 */ /* 0x000ea80000100a00 */
[----:B---3--:R-:W-:Y:S04]  /*281d0*/  LDGSTS.E [R7+0x7b500], desc[UR14][R82.64], !P0 ;  /* 0x7b50000052077fae */ /* 0x008fe8000c12184e */
[----:B------:R-:W3:Y:S04]  /*281e0*/  LDL.64 R82, [R1+0xe68] ;  /* 0x000e680001527983 */ /* 0x000ee80000100a00 */
[----:B-----5:R-:W-:Y:S04]  /*281f0*/  LDGSTS.E [R7+0x7b600], desc[UR14][R84.64], !P0 ;  /* 0x7b60000054077fae */ /* 0x020fe8000c12184e */
        /* <DEDUP_REMOVED lines=12> */
[----:B------:R1:W-:Y:S04]  /*282c0*/  LDGSTS.E [R7+0x7d500], desc[UR14][R30.64], !P3 ;  /* 0x7d5000001e077fae */ /* 0x0003e8000d92184e */
[----:B------:R-:W-:Y:S04]  /*282d0*/  LDGSTS.E [R7+0x7d600], desc[UR14][R54.64], !P3 ;  /* 0x7d60000036077fae */ /* 0x000fe8000d92184e */
[----:B------:R-:W2:Y:S04]  /*282e0*/  LDL.64 R52, [R1+0x330] ;  /* 0x0003300001347983 */ /* 0x000ea80000100a00 */
[----:B------:R-:W-:Y:S01]  /*282f0*/  LDGSTS.E [R7+0x7d700], desc[UR14][R56.64], !P3 ;  /* 0x7d70000038077fae */ /* 0x000fe2000d92184e */
[----:B------:R-:W-:Y:S01]  /*28300*/  ISETP.GE.U32.AND P0, PT, R28, 0x7ffffef5, PT ;  /* 0x7ffffef51c00780c */ /* 0x000fe20003f06070 */
[----:B-1----:R-:W1:Y:S02]  /*28310*/  LDC R31, c[0x0][0x230] ;  /* 0x00008c00ff1f7b82 */ /* 0x002e640000000800 */
[----:B------:R-:W-:Y:S04]  /*28320*/  LDGSTS.E [R7+0x7f000], desc[UR14][R58.64], !P2 ;  /* 0x7f0000003a077fae */ /* 0x000fe8000d12184e */
[----:B------:R-:W-:Y:S02]  /*28330*/  LDGSTS.E [R7+0x7f100], desc[UR14][R60.64], !P2 ;  /* 0x7f1000003c077fae */ /* 0x000fe4000d12184e */
[----:B------:R-:W1:Y:S02]  /*28340*/  LDC R30, c[0x0][0x230] ;  /* 0x00008c00ff1e7b82 */ /* 0x000e640000000800 */
[----:B------:R-:W-:Y:S01]  /*28350*/  LDGSTS.E [R7+0x7f200], desc[UR14][R62.64], !P2 ;  /* 0x7f2000003e077fae */ /* 0x000fe2000d12184e */
[----:B------:R-:W-:-:S03]  /*28360*/  IADD3 R28, R29, -0x90, RZ ;  /* 0xffffff701d1c7810 */ /* 0x000fc60007ffe0ff */
[----:B------:R-:W2:Y:S04]  /*28370*/  LDL.64 R54, [R1+0x1a20] ;  /* 0x001a200001367983 */ /* 0x000ea80000100a00 */
[----:B------:R-:W2:Y:S04]  /*28380*/  LDL.64 R56, [R1+0x1a40] ;  /* 0x001a400001387983 */ /* 0x000ea80000100a00 */
[----:B------:R-:W-:Y:S01]  /*28390*/  LDGSTS.E [R7+0x7f300], desc[UR14][R74.64], !P2 ;  /* 0x7f3000004a077fae */ /* 0x000fe2000d12184e */
[----:B------:R-:W1:Y:S03]  /*283a0*/  LDC R29, c[0x0][0x230] ;  /* 0x00008c00ff1d7b82 */ /* 0x000e660000000800 */
[----:B------:R-:W2:Y:S04]  /*283b0*/  LDL.64 R58, [R1+0x158] ;  /* 0x00015800013a7983 */ /* 0x000ea80000100a00 */
[----:B------:R-:W-:Y:S04]  /*283c0*/  LDGSTS.E [R7+0x7f400], desc[UR14][R76.64], !P2 ;  /* 0x7f4000004c077fae */ /* 0x000fe8000d12184e */
[----:B------:R-:W2:Y:S04]  /*283d0*/  LDL.64 R74, [R1+0x15c0] ;  /* 0x0015c000014a7983 */ /* 0x000ea80000100a00 */
[----:B------:R-:W2:Y:S04]  /*283e0*/  LDL.64 R60, [R1+0x140] ;  /* 0x00014000013c7983 */ /* 0x000ea80000100a00 */
[----:B------:R-:W2:Y:S04]  /*283f0*/  LDL.64 R76, [R1+0x15d8] ;  /* 0x0015d800014c7983 */ /* 0x000ea80000100a00 */
[----:B------:R-:W2:Y:S04]  /*28400*/  LDL.64 R62, [R1+0x138] ;  /* 0x00013800013e7983 */ /* 0x000ea80000100a00 */
[----:B---3--:R-:W-:Y:S04]  /*28410*/  LDGSTS.E [R7+0x7f500], desc[UR14][R82.64], !P2 ;  /* 0x7f50000052077fae */ /* 0x008fe8000d12184e */
[----:B------:R-:W3:Y:S04]  /*28420*/  LDL.64 R82, [R1+0x218] ;  /* 0x0002180001527983 */ /* 0x000ee80000100a00 */
[----:B-----5:R-:W-:Y:S01]  /*28430*/  LDGSTS.E [R7+0x7f600], desc[UR14][R84.64], !P2 ;  /* 0x7f60000054077fae */ /* 0x020fe2000d12184e */
[----:B------:R-:W-:-:S03]  /*28440*/  ISETP.GE.U32.AND P3, PT, R28, 0x7ffffef1, PT ;  /* 0x7ffffef11c00780c */ /* 0x000fc60003f66070 */
[----:B------:R-:W5:Y:S01]  /*28450*/  LDL.64 R84, [R1+0x210] ;  /* 0x0002100001547983 */ /* 0x000f620000100a00 */
[----:B------:R-:W-:-:S03]  /*28460*/  VIADD R28, R50, 0xffffff6c ;  /* 0xffffff6c321c7836 */ /* 0x000fc60000000000 */
[----:B------:R-:W-:Y:S02]  /*28470*/  LDGSTS.E [R7+0x7f700], desc[UR14][R64.64], !P2 ;  /* 0x7f70000040077fae */ /* 0x000fe4000d12184e */
[----:B------:R-:W-:Y:S02]  /*28480*/  ISETP.GE.U32.AND P2, PT, R28, 0x7ffffeed, PT ;  /* 0x7ffffeed1c00780c */ /* 0x000fe40003f46070 */
[----:B------:R-:W-:Y:S01]  /*28490*/  LDGSTS.E [R246+0x41800], desc[UR14][R66.64], !P6 ;  /* 0x4180000042f67fae */ /* 0x000fe2000f12184e */
[----:B------:R-:W-:-:S03]  /*284a0*/  VIADD R28, R49, 0xffffff68 ;  /* 0xffffff68311c7836 */ /* 0x000fc60000000000 */
[----:B------:R-:W-:Y:S04]  /*284b0*/  LDGSTS.E [R246+0x41900], desc[UR14][R68.64], !P6 ;  /* 0x4190000044f67fae */ /* 0x000fe8000f12184e */
[----:B------:R-:W5:Y:S04]  /*284c0*/  LDL.64 R50, [R1+0x200] ;  /* 0x0002000001327983 */ /* 0x000f680000100a00 */
[----:B------:R-:W5:Y:S04]  /*284d0*/  LDL.64 R64, [R1+0x130] ;  /* 0x0001300001407983 */ /* 0x000f680000100a00 */
[----:B------:R-:W5:Y:S04]  /*284e0*/  LDL.64 R66, [R1+0x1d58] ;  /* 0x001d580001427983 */ /* 0x000f680000100a00 */
[----:B------:R-:W5:Y:S04]  /*284f0*/  LDL.64 R68, [R1+0x1d60] ;  /* 0x001d600001447983 */ /* 0x000f680000100a00 */
        /* <DEDUP_REMOVED lines=8> */
[----:B----4-:R-:W-:Y:S04]  /*28580*/  LDGSTS.E [R246+0x41e00], desc[UR14][R86.64], !P6 ;  /* 0x41e0000056f67fae */ /* 0x010fe8000f12184e */
[----:B------:R-:W4:Y:S04]  /*28590*/  LDL.64 R86, [R1+0x150] ;  /* 0x0001500001567983 */ /* 0x000f280000100a00 */
[----:B--2---:R-:W-:Y:S01]  /*285a0*/  LDGSTS.E [R246+0x41f00], desc[UR14][R52.64], !P6 ;  /* 0x41f0000034f67fae */ /* 0x004fe2000f12184e */
[----:B------:R-:W-:-:S02]  /*285b0*/  ISETP.GE.U32.AND P6, PT, R28, 0x7ffffee9, PT ;  /* 0x7ffffee91c00780c */ /* 0x000fc40003fc6070 */
[----:B------:R-:W-:Y:S02]  /*285c0*/  IADD3 R28, R48, -0x9c, RZ ;  /* 0xffffff64301c7810 */ /* 0x000fe40007ffe0ff */
[----:B------:R-:W2:Y:S04]  /*285d0*/  LDL.64 R48, [R1+0x208] ;  /* 0x0002080001307983 */ /* 0x000ea80000100a00 */
[----:B------:R-:W4:Y:S04]  /*285e0*/  LDL.64 R52, [R1+0x148] ;  /* 0x0001480001347983 */ /* 0x000f280000100a00 */
[----:B------:R-:W-:Y:S04]  /*285f0*/  LDGSTS.E [R246+0x43800], desc[UR14][R74.64], !P4 ;  /* 0x438000004af67fae */ /* 0x000fe8000e12184e */
[----:B------:R-:W-:Y:S04]  /*28600*/  LDGSTS.E [R246+0x43900], desc[UR14][R76.64], !P4 ;  /* 0x439000004cf67fae */ /* 0x000fe8000e12184e */
[----:B------:R-:W4:Y:S04]  /*28610*/  LDL.64 R74, [R1+0x88] ;  /* 0x00008800014a7983 */ /* 0x000f280000100a00 */
[----:B------:R-:W4:Y:S04]  /*28620*/  LDL.64 R76, [R1+0x80] ;  /* 0x00008000014c7983 */ /* 0x000f280000100a00 */
[----:B---3--:R-:W-:Y:S04]  /*28630*/  LDGSTS.E [R246+0x43a00], desc[UR14][R82.64], !P4 ;  /* 0x43a0000052f67fae */ /* 0x008fe8000e12184e */
[----:B------:R-:W3:Y:S04]  /*28640*/  LDL.64 R82, [R1+0x78] ;  /* 0x0000780001527983 */ /* 0x000ee80000100a00 */
[----:B-----5:R-:W-:Y:S04]  /*28650*/  LDGSTS.E [R246+0x43b00], desc[UR14][R84.64], !P4 ;  /* 0x43b0000054f67fae */ /* 0x020fe8000e12184e */
[----:B------:R-:W5:Y:S04]  /*28660*/  LDL.64 R84, [R1+0x70] ;  /* 0x0000700001547983 */ /* 0x000f680000100a00 */
[----:B--2---:R2:W-:Y:S04]  /*28670*/  LDGSTS.E [R246+0x43c00], desc[UR14][R48.64], !P4 ;  /* 0x43c0000030f67fae */ /* 0x0045e8000e12184e */
[----:B------:R1:W-:Y:S04]  /*28680*/  LDGSTS.E [R246+0x43d00], desc[UR14][R50.64], !P4 ;  /* 0x43d0000032f67fae */ /* 0x0003e8000e12184e */
[----:B------:R-:W-:Y:S04]  /*28690*/  LDGSTS.E [R246+0x43e00], desc[UR14][R78.64], !P4 ;  /* 0x43e000004ef67fae */ /* 0x000fe8000e12184e */
[----:B------:R-:W-:Y:S01]  /*286a0*/  LDGSTS.E [R246+0x43f00], desc[UR14][R80.64], !P4 ;  /* 0x43f0000050f67fae */ /* 0x000fe2000e12184e */
[----:B--2---:R-:W2:Y:S03]  /*286b0*/  LDC R49, c[0x0][0x230] ;  /* 0x00008c00ff317b82 */ /* 0x004ea60000000800 */
[----:B------:R-:W-:Y:S04]  /*286c0*/  LDGSTS.E [R246+0x45800], desc[UR14][R54.64], !P0 ;  /* 0x4580000036f67fae */ /* 0x000fe8000c12184e */
[----:B------:R-:W2:Y:S01]  /*286d0*/  LDL.64 R78, [R1+0x1e10] ;  /* 0x001e1000014e7983 */ /* 0x000ea20000100a00 */
[----:B-1----:R-:W1:Y:S03]  /*286e0*/  LDC R50, c[0x0][0x230] ;  /* 0x00008c00ff327b82 */ /* 0x002e660000000800 */
[----:B------:R-:W2:Y:S04]  /*286f0*/  LDL.64 R80, [R1+0x1e18] ;  /* 0x001e180001507983 */ /* 0x000ea80000100a00 */
[----:B------:R-:W-:Y:S01]  /*28700*/  LDGSTS.E [R246+0x45900], desc[UR14][R56.64], !P0 ;  /* 0x4590000038f67fae */ /* 0x000fe2000c12184e */
[----:B------:R-:W1:Y:S03]  /*28710*/  LDC R48, c[0x0][0x230] ;  /* 0x00008c00ff307b82 */ /* 0x000e660000000800 */
[----:B------:R-:W-:Y:S04]  /*28720*/  LDGSTS.E [R246+0x45a00], desc[UR14][R58.64], !P0 ;  /* 0x45a000003af67fae */ /* 0x000fe8000c12184e */
        /* <DEDUP_REMOVED lines=13> */
[----:B---3--:R-:W-:Y:S04]  /*28800*/  LDGSTS.E [R246+0x47e00], desc[UR14][R82.64], !P3 ;  /* 0x47e0000052f67fae */ /* 0x008fe8000d92184e */
[----:B------:R-:W3:Y:S04]  /*28810*/  LDL.64 R60, [R1+0x2080] ;  /* 0x00208000013c7983 */ /* 0x000ee80000100a00 */
[----:B------:R-:W3:Y:S04]  /*28820*/  LDL.64 R62, [R1+0x20b8] ;  /* 0x0020b800013e7983 */ /* 0x000ee80000100a00 */
[----:B------:R-:W3:Y:S04]  /*28830*/  LDL.64 R82, [R1+0x2038] ;  /* 0x0020380001527983 */ /* 0x000ee80000100a00 */
[----:B------:R-:W3:Y:S04]  /*28840*/  LDL.64 R64, [R1+0xe48] ;  /* 0x000e480001407983 */ /* 0x000ee80000100a00 */
[----:B-----5:R-:W-:Y:S04]  /*28850*/  LDGSTS.E [R246+0x47f00], desc[UR14][R84.64], !P3 ;  /* 0x47f0000054f67fae */ /* 0x020fe8000d92184e */
        /* <DEDUP_REMOVED lines=11> */
[----:B--2---:R-:W-:Y:S04]  /*28910*/  LDGSTS.E [R246+0x49800], desc[UR14][R78.64], !P2 ;  /* 0x498000004ef67fae */ /* 0x004fe8000d12184e */
[----:B------:R-:W-:Y:S04]  /*28920*/  LDGSTS.E [R246+0x49900], desc[UR14][R80.64], !P2 ;  /* 0x4990000050f67fae */ /* 0x000fe8000d12184e */
[----:B------:R-:W-:Y:S04]  /*28930*/  LDGSTS.E [R246+0x49a00], desc[UR14][R192.64], !P2 ;  /* 0x49a00000c0f67fae */ /* 0x000fe8000d12184e */
[----:B------:R-:W-:Y:S04]  /*28940*/  LDGSTS.E [R246+0x49b00], desc[UR14][R190.64], !P2 ;  /* 0x49b00000bef67fae */ /* 0x000fe8000d12184e */
[----:B------:R-:W-:Y:S04]  /*28950*/  LDGSTS.E [R246+0x49c00], desc[UR14][R188.64], !P2 ;  /* 0x49c00000bcf67fae */ /* 0x000fe8000d12184e */
[----:B------:R-:W-:Y:S04]  /*28960*/  LDGSTS.E [R246+0x49d00], desc[UR14][R186.64], !P2 ;  /* 0x49d00000baf67fae */ /* 0x000fe8000d12184e */
[----:B------:R-:W-:Y:S04]  /*28970*/  LDGSTS.E [R246+0x49e00], desc[UR14][R184.64], !P2 ;  /* 0x49e00000b8f67fae */ /* 0x000fe8000d12184e */
[----:B------:R-:W-:Y:S04]  /*28980*/  LDGSTS.E [R246+0x49f00], desc[UR14][R182.64], !P2 ;  /* 0x49f00000b6f67fae */ /* 0x000fe8000d12184e */
[----:B----4-:R-:W-:Y:S04]  /*28990*/  LDGSTS.E [R246+0x4b800], desc[UR14][R86.64], !P6 ;  /* 0x4b80000056f67fae */ /* 0x010fe8000f12184e */
[----:B------:R-:W-:Y:S04]  /*289a0*/  LDGSTS.E [R246+0x4b900], desc[UR14][R52.64], !P6 ;  /* 0x4b90000034f67fae */ /* 0x000fe8000f12184e */
[----:B------:R-:W-:Y:S04]  /*289b0*/  LDGSTS.E [R246+0x4ba00], desc[UR14][R136.64], !P6 ;  /* 0x4ba0000088f67fae */ /* 0x000fe8000f12184e */
[----:B------:R-:W2:Y:S04]  /*289c0*/  LDL.64 R86, [R1+0xe38] ;  /* 0x000e380001567983 */ /* 0x000ea80000100a00 */
[----:B------:R-:W4:Y:S04]  /*289d0*/  LDL.64 R52, [R1+0xe30] ;  /* 0x000e300001347983 */ /* 0x000f280000100a00 */
[----:B------:R-:W-:Y:S04]  /*289e0*/  LDGSTS.E [R246+0x4bb00], desc[UR14][R134.64], !P6 ;  /* 0x4bb0000086f67fae */ /* 0x000fe8000f12184e */
[----:B------:R-:W-:Y:S04]  /*289f0*/  LDGSTS.E [R246+0x4bc00], desc[UR14][R132.64], !P6 ;  /* 0x4bc0000084f67fae */ /* 0x000fe8000f12184e */
[----:B------:R-:W-:Y:S04]  /*28a00*/  LDGSTS.E [R246+0x4bd00], desc[UR14][R130.64], !P6 ;  /* 0x4bd0000082f67fae */ /* 0x000fe8000f12184e */
[----:B------:R-:W-:Y:S04]  /*28a10*/  LDGSTS.E [R246+0x4be00], desc[UR14][R128.64], !P6 ;  /* 0x4be0000080f67fae */ /* 0x000fe8000f12184e */
[----:B------:R-:W-:Y:S04]  /*28a20*/  LDGSTS.E [R246+0x4bf00], desc[UR14][R126.64], !P6 ;  /* 0x4bf000007ef67fae */ /* 0x000fe8000f12184e */
[----:B------:R-:W4:Y:S04]  /*28a30*/  LDL.64 R78, [R1+0xe10] ;  /* 0x000e1000014e7983 */ /* 0x000f280000100a00 */
[----:B------:R-:W4:Y:S04]  /*28a40*/  LDL.64 R80, [R1+0xe08] ;  /* 0x000e080001507983 */ /* 0x000f280000100a00 */
[----:B---3--:R-:W-:Y:S01]  /*28a50*/  LDGSTS.E [R246+0x4d800], desc[UR14][R82.64], !P4 ;  /* 0x4d80000052f67fae */ /* 0x008fe2000e12184e */
[----:B------:R-:W-:-:S02]  /*28a60*/  VIADD R28, R31, 0xffffff60 ;  /* 0xffffff601f1c7836 */ /* 0x000fc40000000000 */
[----:B------:R-:W3:Y:S01]  /*28a70*/  LDC R31, c[0x0][0x230] ;  /* 0x00008c00ff1f7b82 */ /* 0x000ee20000000800 */
[----:B------:R-:W3:Y:S04]  /*28a80*/  LDL.64 R82, [R1+0xdf8] ;  /* 0x000df80001527983 */ /* 0x000ee80000100a00 */
[----:B-----5:R-:W-:Y:S01]  /*28a90*/  LDGSTS.E [R246+0x4d900], desc[UR14][R84.64], !P4 ;  /* 0x4d90000054f67fae */ /* 0x020fe2000e12184e */
[----:B------:R-:W-:-:S03]  /*28aa0*/  ISETP.GE.U32.AND P0, PT, R28, 0x7ffffee1, PT ;  /* 0x7ffffee11c00780c */ /* 0x000fc60003f06070 */
[----:B------:R-:W-:Y:S04]  /*28ab0*/  LDGSTS.E [R246+0x4da00], desc[UR14][R32.64], !P4 ;  /* 0x4da0000020f67fae */ /* 0x000fe8000e12184e */
[----:B------:R-:W-:Y:S04]  /*28ac0*/  LDGSTS.E [R246+0x4db00], desc[UR14][R26.64], !P4 ;  /* 0x4db000001af67fae */ /* 0x000fe8000e12184e */
        /* <DEDUP_REMOVED lines=9> */
[----:B------:R-:W3:Y:S01]  /*28b60*/  LDL.64 R62, [R1+0xdf0] ;  /* 0x000df000013e7983 */ /* 0x000ee20000100a00 */
[----:B------:R-:W-:-:S02]  /*28b70*/  VIADD R28, R30, 0xffffff5c ;  /* 0xffffff5c1e1c7836 */ /* 0x000fc40000000000 */
[----:B------:R-:W1:Y:S01]  /*28b80*/  LDC R30, c[0x0][0x230] ;  /* 0x00008c00ff1e7b82 */ /* 0x000e620000000800 */
[----:B------:R-:W3:Y:S02]  /*28b90*/  LDL.64 R64, [R1+0xde8] ;  /* 0x000de80001407983 */ /* 0x000ee40000100a00 */
[----:B------:R-:W-:Y:S02]  /*28ba0*/  ISETP.GE.U32.AND P3, PT, R28, 0x7ffffedd, PT ;  /* 0x7ffffedd1c00780c */ /* 0x000fe40003f66070 */
[----:B------:R-:W3:Y:S04]  /*28bb0*/  LDL.64 R68, [R1+0xde0] ;  /* 0x000de00001447983 */ /* 0x000ee80000100a00 */
[----:B------:R-:W3:Y:S04]  /*28bc0*/  LDL.64 R60, [R1+0x2318] ;  /* 0x00231800013c7983 */ /* 0x000ee80000100a00 */
[----:B--2---:R-:W-:Y:S04]  /*28bd0*/  LDGSTS.E [R246+0x4fc00], desc[UR14][R86.64], !P0 ;  /* 0x4fc0000056f67fae */ /* 0x004fe8000c12184e */
[----:B----4-:R-:W-:Y:S04]  /*28be0*/  LDGSTS.E [R246+0x4fd00], desc[UR14][R52.64], !P0 ;  /* 0x4fd0000034f67fae */ /* 0x010fe8000c12184e */
[----:B------:R-:W-:Y:S04]  /*28bf0*/  LDGSTS.E [R246+0x4fe00], desc[UR14][R70.64], !P0 ;  /* 0x4fe0000046f67fae */ /* 0x000fe8000c12184e */
[----:B------:R-:W2:Y:S04]  /*28c00*/  LDL.64 R86, [R1+0x2260] ;  /* 0x0022600001567983 */ /* 0x000ea80000100a00 */
        /* <DEDUP_REMOVED lines=8> */
[----:B------:R-:W-:Y:S04]  /*28c90*/  LDGSTS.E [R246+0x51c00], desc[UR14][R80.64], !P3 ;  /* 0x51c0000050f67fae */ /* 0x000fe8000d92184e */
[----:B------:R-:W4:Y:S01]  /*28ca0*/  LDL.64 R74, [R1+0xdc0] ;  /* 0x000dc000014a7983 */ /* 0x000f220000100a00 */
[----:B------:R-:W-:-:S02]  /*28cb0*/  IADD3 R28, R29, -0xa8, RZ ;  /* 0xffffff581d1c7810 */ /* 0x000fc40007ffe0ff */
[----:B------:R-:W4:Y:S01]  /*28cc0*/  LDC R29, c[0x0][0x230] ;  /* 0x00008c00ff1d7b82 */ /* 0x000f220000000800 */
[----:B------:R-:W4:Y:S04]  /*28cd0*/  LDL.64 R66, [R1+0x22e0] ;  /* 0x0022e00001427983 */ /* 0x000f280000100a00 */
[----:B------:R-:W4:Y:S04]  /*28ce0*/  LDL.64 R76, [R1+0xdb8] ;  /* 0x000db800014c7983 */ /* 0x000f280000100a00 */
[----:B------:R-:W4:Y:S04]  /*28cf0*/  LDL.64 R78, [R1+0xdb0] ;  /* 0x000db000014e7983 */ /* 0x000f280000100a00 */
[----:B-----5:R-:W-:Y:S01]  /*28d00*/  LDGSTS.E [R246+0x51d00], desc[UR14][R84.64], !P3 ;  /* 0x51d0000054f67fae */ /* 0x020fe2000d92184e */
[----:B------:R-:W-:-:S03]  /*28d10*/  ISETP.GE.U32.AND P2, PT, R28, 0x7ffffed9, PT ;  /* 0x7ffffed91c00780c */ /* 0x000fc60003f46070 */
[----:B---3--:R-:W-:Y:S04]  /*28d20*/  LDGSTS.E [R246+0x51e00], desc[UR14][R82.64], !P3 ;  /* 0x51e0000052f67fae */ /* 0x008fe8000d92184e */
[----:B------:R-:W3:Y:S04]  /*28d30*/  LDL.64 R80, [R1+0xda8] ;  /* 0x000da80001507983 */ /* 0x000ee80000100a00 */
[----:B------:R-:W5:Y:S04]  /*28d40*/  LDL.64 R84, [R1+0x22d8] ;  /* 0x0022d80001547983 */ /* 0x000f680000100a00 */
[----:B------:R-:W3:Y:S01]  /*28d50*/  LDL.64 R82, [R1+0xda0] ;  /* 0x000da00001527983 */ /* 0x000ee20000100a00 */
[----:B-1----:R-:W-:-:S02]  /*28d60*/  VIADD R28, R50, 0xffffff54 ;  /* 0xffffff54321c7836 */ /* 0x002fc40000000000 */
[----:B------:R-:W1:Y:S01]  /*28d70*/  LDC R50, c[0x0][0x230] ;  /* 0x00008c00ff327b82 */ /* 0x000e620000000800 */
[----:B------:R-:W-:Y:S02]  /*28d80*/  LDGSTS.E [R246+0x51f00], desc[UR14][R62.64], !P3 ;  /* 0x51f000003ef67fae */ /* 0x000fe4000d92184e */
[----:B------:R-:W-:Y:S02]  /*28d90*/  ISETP.GE.U32.AND P6, PT, R28, 0x7ffffed5, PT ;  /* 0x7ffffed51c00780c */ /* 0x000fe40003fc6070 */
        /* <DEDUP_REMOVED lines=8> */
[----:B------:R-:W4:Y:S04]  /*28e20*/  LDL.64 R64, [R1+0xd80] ;  /* 0x000d800001407983 */ /* 0x000f280000100a00 */
        /* <DEDUP_REMOVED lines=15> */
[----:B---3--:R-:W-:Y:S04]  /*28f20*/  LDGSTS.E [R246+0x55c00], desc[UR14][R80.64], !P6 ;  /* 0x55c0000050f67fae */ /* 0x008fe8000f12184e */
[----:B------:R-:W3:Y:S04]  /*28f30*/  LDL.64 R78, [R1+0xd30] ;  /* 0x000d3000014e7983 */ /* 0x000ee80000100a00 */
[----:B------:R-:W-:Y:S04]  /*28f40*/  LDGSTS.E [R246+0x55d00], desc[UR14][R82.64], !P6 ;  /* 0x55d0000052f67fae */ /* 0x000fe8000f12184e */
[----:B------:R-:W3:Y:S04]  /*28f50*/  LDL.64 R80, [R1+0xd28] ;  /* 0x000d280001507983 */ /* 0x000ee80000100a00 */
[----:B------:R-:W3:Y:S01]  /*28f60*/  LDL.64 R82, [R1+0xd20] ;  /* 0x000d200001527983 */ /* 0x000ee20000100a00 */
[----:B------:R-:W-:-:S02]  /*28f70*/  VIADD R28, R49, 0xffffff50 ;  /* 0xffffff50311c7836 */ /* 0x000fc40000000000 */
[----:B------:R-:W1:Y:S03]  /*28f80*/  LDC R49, c[0x0][0x230] ;  /* 0x00008c00ff317b82 */ /* 0x000e660000000800 */
[----:B------:R-:W-:Y:S01]  /*28f90*/  ISETP.GE.U32.AND P4, PT, R28, 0x7ffffed1, PT ;  /* 0x7ffffed11c00780c */ /* 0x000fe20003f86070 */
[----:B--2---:R-:W-:Y:S04]  /*28fa0*/  LDGSTS.E [R246+0x55e00], desc[UR14][R86.64], !P6 ;  /* 0x55e0000056f67fae */ /* 0x004fe8000f12184e */
[----:B----4-:R-:W-:Y:S08]  /*28fb0*/  LDGSTS.E [R246+0x55f00], desc[UR14][R52.64], !P6 ;  /* 0x55f0000034f67fae */ /* 0x010ff0000f12184e */
[----:B------:R-:W-:Y:S04]  /*28fc0*/  LDGSTS.E [R246+0x57800], desc[UR14][R60.64], !P4 ;  /* 0x578000003cf67fae */ /* 0x000fe8000e12184e */
[----:B------:R-:W2:Y:S04]  /*28fd0*/  LDL.64 R86, [R1+0xd18] ;  /* 0x000d180001567983 */ /* 0x000ea80000100a00 */
        /* <DEDUP_REMOVED lines=13> */
[----:B-----5:R-:W-:Y:S04]  /*290b0*/  LDGSTS.E [R246+0x57f00], desc[UR14][R84.64], !P4 ;  /* 0x57f0000054f67fae */ /* 0x020fe8000e12184e */
[----:B------:R-:W5:Y:S04]  /*290c0*/  LDL.64 R74, [R1+0xce8] ;  /* 0x000ce800014a7983 */ /* 0x000f680000100a00 */
[----:B------:R-:W5:Y:S01]  /*290d0*/  LDL.64 R84, [R1+0xce0] ;  /* 0x000ce00001547983 */ /* 0x000f620000100a00 */
[----:B------:R-:W-:-:S02]  /*290e0*/  IADD3 R28, R48, -0xb4, RZ ;  /* 0xffffff4c301c7810 */ /* 0x000fc40007ffe0ff */
[----:B------:R-:W1:Y:S02]  /*290f0*/  LDC R48, c[0x0][0x230] ;  /* 0x00008c00ff307b82 */ /* 0x000e640000000800 */
[----:B------:R-:W-:-:S13]  /*29100*/  ISETP.GE.U32.AND P0, PT, R28, 0x7ffffecd, PT ;  /* 0x7ffffecd1c00780c */ /* 0x000fda0003f06070 */
[----:B------:R-:W-:Y:S04]  /*29110*/  LDGSTS.E [R246+0x59800], desc[UR14][R58.64], !P0 ;  /* 0x598000003af67fae */ /* 0x000fe8000c12184e */
[----:B------:R-:W-:Y:S04]  /*29120*/  LDGSTS.E [R246+0x59900], desc[UR14][R66.64], !P0 ;  /* 0x5990000042f67fae */ /* 0x000fe8000c12184e */
[----:B------:R-:W-:Y:S04]  /*29130*/  LDGSTS.E [R246+0x59a00], desc[UR14][R76.64], !P0 ;  /* 0x59a000004cf67fae */ /* 0x000fe8000c12184e */
[----:B---3--:R-:W-:Y:S04]  /*29140*/  LDGSTS.E [R246+0x59b00], desc[UR14][R78.64], !P0 ;  /* 0x59b000004ef67fae */ /* 0x008fe8000c12184e */
[----:B------:R-:W3:Y:S04]  /*29150*/  LDL.64 R66, [R1+0x23d8] ;  /* 0x0023d80001427983 */ /* 0x000ee80000100a00 */
[----:B------:R-:W-:Y:S04]  /*29160*/  LDGSTS.E [R246+0x59c00], desc[UR14][R80.64], !P0 ;  /* 0x59c0000050f67fae */ /* 0x000fe8000c12184e */
[----:B------:R-:W3:Y:S04]  /*29170*/  LDL.64 R76, [R1+0x23e0] ;  /* 0x0023e000014c7983 */ /* 0x000ee80000100a00 */
[----:B------:R-:W-:Y:S04]  /*29180*/  LDGSTS.E [R246+0x59d00], desc[UR14][R82.64], !P0 ;  /* 0x59d0000052f67fae */ /* 0x000fe8000c12184e */
[----:B------:R-:W3:Y:S04]  /*29190*/  LDL.64 R78, [R1+0xcd8] ;  /* 0x000cd800014e7983 */ /* 0x000ee80000100a00 */
[----:B------:R-:W3:Y:S04]  /*291a0*/  LDL.64 R80, [R1+0xcd0] ;  /* 0x000cd00001507983 */ /* 0x000ee80000100a00 */
[----:B------:R-:W3:Y:S01]  /*291b0*/  LDL.64 R82, [R1+0xcc8] ;  /* 0x000cc80001527983 */ /* 0x000ee20000100a00 */
[----:B------:R-:W-:-:S02]  /*291c0*/  VIADD R28, R31, 0xffffff48 ;  /* 0xffffff481f1c7836 */ /* 0x000fc40000000000 */
[----:B------:R-:W1:Y:S01]  /*291d0*/  LDC R31, c[0x0][0x230] ;  /* 0x00008c00ff1f7b82 */ /* 0x000e620000000800 */
[----:B------:R-:W3:Y:S02]  /*291e0*/  LDL.64 R58, [R1+0x24d8] ;  /* 0x0024d800013a7983 */ /* 0x000ee40000100a00 */
[----:B------:R-:W-:Y:S02]  /*291f0*/  ISETP.GE.U32.AND P3, PT, R28, 0x7ffffec9, PT ;  /* 0x7ffffec91c00780c */ /* 0x000fe40003f66070 */
[----:B--2---:R-:W-:Y:S04]  /*29200*/  LDGSTS.E [R246+0x59e00], desc[UR14][R86.64], !P0 ;  /* 0x59e0000056f67fae */ /* 0x004fe8000c12184e */
[----:B----4-:R-:W-:Y:S04]  /*29210*/  LDGSTS.E [R246+0x59f00], desc[UR14][R52.64], !P0 ;  /* 0x59f0000034f67fae */ /* 0x010fe8000c12184e */
[----:B------:R-:W2:Y:S04]  /*29220*/  LDL.64 R86, [R1+0xcb8] ;  /* 0x000cb80001567983 */ /* 0x000ea80000100a00 */
[----:B------:R-:W4:Y:S04]  /*29230*/  LDL.64 R52, [R1+0xcc0] ;  /* 0x000cc00001347983 */ /* 0x000f280000100a00 */
[----:B------:R-:W-:Y:S04]  /*29240*/  LDGSTS.E [R246+0x5b800], desc[UR14][R60.64], !P3 ;  /* 0x5b8000003cf67fae */ /* 0x000fe8000d92184e */
[----:B------:R-:W-:Y:S04]  /*29250*/  LDGSTS.E [R246+0x5b900], desc[UR14][R62.64], !P3 ;  /* 0x5b9000003ef67fae */ /* 0x000fe8000d92184e */
[----:B------:R-:W-:Y:S01]  /*29260*/  LDGSTS.E [R246+0x5ba00], desc[UR14][R64.64], !P3 ;  /* 0x5ba0000040f67fae */ /* 0x000fe2000d92184e */
[----:B------:R-:W-:-:S02]  /*29270*/  VIADD R28, R30, 0xffffff44 ;  /* 0xffffff441e1c7836 */ /* 0x000fc40000000000 */
[----:B------:R-:W1:Y:S01]  /*29280*/  LDC R30, c[0x0][0x230] ;  /* 0x00008c00ff1e7b82 */ /* 0x000e620000000800 */
        /* <DEDUP_REMOVED lines=8> */
[----:B-----5:R-:W-:Y:S04]  /*29310*/  LDGSTS.E [R246+0x5be00], desc[UR14][R74.64], !P3 ;  /* 0x5be000004af67fae */ /* 0x020fe8000d92184e */
[----:B------:R-:W5:Y:S04]  /*29320*/  LDL.64 R72, [R1+0xca0] ;  /* 0x000ca00001487983 */ /* 0x000f680000100a00 */
[----:B------:R-:W-:Y:S04]  /*29330*/  LDGSTS.E [R246+0x5bf00], desc[UR14][R84.64], !P3 ;  /* 0x5bf0000054f67fae */ /* 0x000fe8000d92184e */
[----:B------:R-:W5:Y:S04]  /*29340*/  LDL.64 R74, [R1+0xc98] ;  /* 0x000c9800014a7983 */ /* 0x000f680000100a00 */
[----:B------:R-:W5:Y:S01]  /*29350*/  LDL.64 R84, [R1+0xc90] ;  /* 0x000c900001547983 */ /* 0x000f620000100a00 */
[----:B------:R-:W-:-:S13]  /*29360*/  ISETP.GE.U32.AND P2, PT, R28, 0x7ffffec5, PT ;  /* 0x7ffffec51c00780c */ /* 0x000fda0003f46070 */
[----:B---3--:R-:W-:Y:S04]  /*29370*/  LDGSTS.E [R246+0x5d800], desc[UR14][R66.64], !P2 ;  /* 0x5d80000042f67fae */ /* 0x008fe8000d12184e */
[----:B------:R-:W-:Y:S04]  /*29380*/  LDGSTS.E [R246+0x5d900], desc[UR14][R76.64], !P2 ;  /* 0x5d9000004cf67fae */ /* 0x000fe8000d12184e */
[----:B------:R-:W3:Y:S04]  /*29390*/  LDL.64 R66, [R1+0xc80] ;  /* 0x000c800001427983 */ /* 0x000ee80000100a00 */
[----:B------:R-:W-:Y:S04]  /*293a0*/  LDGSTS.E [R246+0x5da00], desc[UR14][R78.64], !P2 ;  /* 0x5da000004ef67fae */ /* 0x000fe8000d12184e */
[----:B------:R-:W-:Y:S04]  /*293b0*/  LDGSTS.E [R246+0x5db00], desc[UR14][R80.64], !P2 ;  /* 0x5db0000050f67fae */ /* 0x000fe8000d12184e */
[----:B------:R-:W-:Y:S04]  /*293c0*/  LDGSTS.E [R246+0x5dc00], desc[UR14][R82.64], !P2 ;  /* 0x5dc0000052f67fae */ /* 0x000fe8000d12184e */
[----:B------:R-:W3:Y:S01]  /*293d0*/  LDL.64 R76, [R1+0x2460] ;  /* 0x00246000014c7983 */ /* 0x000ee20000100a00 */
[----:B------:R-:W-:-:S02]  /*293e0*/  IADD3 R28, R29, -0xc0, RZ ;  /* 0xffffff401d1c7810 */ /* 0x000fc40007ffe0ff */
[----:B------:R-:W3:Y:S01]  /*293f0*/  LDC R29, c[0x0][0x230] ;  /* 0x00008c00ff1d7b82 */ /* 0x000ee20000000800 */
[----:B------:R-:W3:Y:S04]  /*29400*/  LDL.64 R78, [R1+0xc78] ;  /* 0x000c7800014e7983 */ /* 0x000ee80000100a00 */
[----:B------:R-:W3:Y:S04]  /*29410*/  LDL.64 R80, [R1+0xc70] ;  /* 0x000c700001507983 */ /* 0x000ee80000100a00 */
[----:B------:R-:W3:Y:S01]  /*29420*/  LDL.64 R82, [R1+0xc68] ;  /* 0x000c680001527983 */ /* 0x000ee20000100a00 */
[----:B------:R-:W-:-:S03]  /*29430*/  ISETP.GE.U32.AND P6, PT, R28, 0x7ffffec1, PT ;  /* 0x7ffffec11c00780c */ /* 0x000fc60003fc6070 */
[----:B----4-:R-:W-:Y:S04]  /*29440*/  LDGSTS.E [R246+0x5dd00], desc[UR14][R52.64], !P2 ;  /* 0x5dd0000034f67fae */ /* 0x010fe8000d12184e */
[----:B--2---:R-:W-:Y:S04]  /*29450*/  LDGSTS.E [R246+0x5de00], desc[UR14][R86.64], !P2 ;  /* 0x5de0000056f67fae */ /* 0x004fe8000d12184e */
[----:B------:R-:W2:Y:S04]  /*29460*/  LDL.64 R52, [R1+0x2458] ;  /* 0x0024580001347983 */ /* 0x000ea80000100a00 */
[----:B------:R-:W4:Y:S04]  /*29470*/  LDL.64 R86, [R1+0xc60] ;  /* 0x000c600001567983 */ /* 0x000f280000100a00 */
[----:B------:R-:W-:Y:S04]  /*29480*/  LDGSTS.E [R246+0x5df00], desc[UR14][R62.64], !P2 ;  /* 0x5df000003ef67fae */ /* 0x000fe8000d12184e */
        /* <DEDUP_REMOVED lines=8> */
[----:B------:R-:W-:Y:S04]  /*29510*/  LDGSTS.E [R246+0x5fc00], desc[UR14][R74.64], !P6 ;  /* 0x5fc000004af67fae */ /* 0x000fe8000f12184e */
[----:B------:R-:W5:Y:S04]  /*29520*/  LDL.64 R72, [R1+0xc38] ;  /* 0x000c380001487983 */ /* 0x000f680000100a00 */
[----:B------:R-:W-:Y:S04]  /*29530*/  LDGSTS.E [R246+0x5fd00], desc[UR14][R84.64], !P6 ;  /* 0x5fd0000054f67fae */ /* 0x000fe8000f12184e */
[----:B------:R-:W5:Y:S01]  /*29540*/  LDL.64 R74, [R1+0xc30] ;  /* 0x000c3000014a7983 */ /* 0x000f620000100a00 */
[----:B-1----:R-:W-:-:S03]  /*29550*/  VIADD R28, R50, 0xffffff3c ;  /* 0xffffff3c321c7836 */ /* 0x002fc60000000000 */
[----:B------:R-:W-:Y:S04]  /*29560*/  LDGSTS.E [R246+0x5fe00], desc[UR14][R60.64], !P6 ;  /* 0x5fe000003cf67fae */ /* 0x000fe8000f12184e */
[----:B------:R-:W5:Y:S01]  /*29570*/  LDL.64 R84, [R1+0xc28] ;  /* 0x000c280001547983 */ /* 0x000f620000100a00 */
[----:B------:R-:W-:Y:S01]  /*29580*/  ISETP.GE.U32.AND P4, PT, R28, 0x7ffffebd, PT ;  /* 0x7ffffebd1c00780c */ /* 0x000fe20003f86070 */
[----:B------:R-:W-:Y:S02]  /*29590*/  VIADD R28, R49, 0xffffff38 ;  /* 0xffffff38311c7836 */ /* 0x000fe40000000000 */
[----:B------:R-:W1:Y:S01]  /*295a0*/  LDC R49, c[0x0][0x230] ;  /* 0x00008c00ff317b82 */ /* 0x000e620000000800 */
[----:B------:R-:W5:Y:S04]  /*295b0*/  LDL.64 R50, [R1+0x2ea8] ;  /* 0x002ea80001327983 */ /* 0x000f680000100a00 */
[----:B------:R-:W5:Y:S04]  /*295c0*/  LDL.64 R60, [R1+0x24e0] ;  /* 0x0024e000013c7983 */ /* 0x000f680000100a00 */
[----:B---3--:R-:W-:Y:S01]  /*295d0*/  LDGSTS.E [R246+0x5ff00], desc[UR14][R66.64], !P6 ;  /* 0x5ff0000042f67fae */ /* 0x008fe2000f12184e */
[----:B------:R-:W-:-:S03]  /*295e0*/  ISETP.GE.U32.AND P0, PT, R28, 0x7ffffeb9, PT ;  /* 0x7ffffeb91c00780c */ /* 0x000fc60003f06070 */
[----:B------:R-:W3:Y:S04]  /*295f0*/  LDL.64 R66, [R1+0xc18] ;  /* 0x000c180001427983 */ /* 0x000ee80000100a00 */
[----:B--2---:R-:W-:Y:S04]  /*29600*/  LDGSTS.E [R246+0x61800], desc[UR14][R52.64], !P4 ;  /* 0x6180000034f67fae */ /* 0x004fe8000e12184e */
[----:B------:R-:W-:Y:S04]  /*29610*/  LDGSTS.E [R246+0x61900], desc[UR14][R76.64], !P4 ;  /* 0x619000004cf67fae */ /* 0x000fe8000e12184e */
[----:B------:R-:W-:Y:S04]  /*29620*/  LDGSTS.E [R246+0x61a00], desc[UR14][R78.64], !P4 ;  /* 0x61a000004ef67fae */ /* 0x000fe8000e12184e */
[----:B------:R-:W2:Y:S04]  /*29630*/  LDL.64 R52, [R1+0xc20] ;  /* 0x000c200001347983 */ /* 0x000ea80000100a00 */
[----:B------:R-:W3:Y:S04]  /*29640*/  LDL.64 R76, [R1+0xc10] ;  /* 0x000c1000014c7983 */ /* 0x000ee80000100a00 */
[----:B------:R-:W-:Y:S04]  /*29650*/  LDGSTS.E [R246+0x61b00], desc[UR14][R80.64], !P4 ;  /* 0x61b0000050f67fae */ /* 0x000fe8000e12184e */
[----:B------:R-:W3:Y:S04]  /*29660*/  LDL.64 R78, [R1+0xc08] ;  /* 0x000c0800014e7983 */ /* 0x000ee80000100a00 */
[----:B------:R-:W-:Y:S04]  /*29670*/  LDGSTS.E [R246+0x61c00], desc[UR14][R82.64], !P4 ;  /* 0x61c0000052f67fae */ /* 0x000fe8000e12184e */
[----:B------:R-:W3:Y:S04]  /*29680*/  LDL.64 R80, [R1+0xc00] ;  /* 0x000c000001507983 */ /* 0x000ee80000100a00 */
[----:B----4-:R-:W-:Y:S04]  /*29690*/  LDGSTS.E [R246+0x61d00], desc[UR14][R86.64], !P4 ;  /* 0x61d0000056f67fae */ /* 0x010fe8000e12184e */
[----:B------:R-:W4:Y:S04]  /*296a0*/  LDL.64 R82, [R1+0xbf8] ;  /* 0x000bf80001527983 */ /* 0x000f280000100a00 */
[----:B------:R-:W-:Y:S04]  /*296b0*/  LDGSTS.E [R246+0x61e00], desc[UR14][R54.64], !P4 ;  /* 0x61e0000036f67fae */ /* 0x000fe8000e12184e */
[----:B------:R-:W4:Y:S04]  /*296c0*/  LDL.64 R86, [R1+0xbf0] ;  /* 0x000bf00001567983 */ /* 0x000f280000100a00 */
[----:B------:R-:W-:Y:S04]  /*296d0*/  LDGSTS.E [R246+0x61f00], desc[UR14][R56.64], !P4 ;  /* 0x61f0000038f67fae */ /* 0x000fe8000e12184e */
[----:B------:R-:W-:Y:S04]  /*296e0*/  LDGSTS.E [R246+0x63800], desc[UR14][R62.64], !P0 ;  /* 0x638000003ef67fae */ /* 0x000fe8000c12184e */
[----:B------:R-:W-:Y:S04]  /*296f0*/  LDGSTS.E [R246+0x63900], desc[UR14][R64.64], !P0 ;  /* 0x6390000040f67fae */ /* 0x000fe8000c12184e */
[----:B------:R-:W-:Y:S04]  /*29700*/  LDGSTS.E [R246+0x63a00], desc[UR14][R68.64], !P0 ;  /* 0x63a0000044f67fae */ /* 0x000fe8000c12184e */
[----:B------:R-:W4:Y:S04]  /*29710*/  LDL.64 R62, [R1+0x2518] ;  /* 0x00251800013e7983 */ /* 0x000f280000100a00 */
[----:B------:R-:W4:Y:S04]  /*29720*/  LDL.64 R64, [R1+0x2520] ;  /* 0x0025200001407983 */ /* 0x000f280000100a00 */
[----:B-----5:R-:W-:Y:S04]  /*29730*/  LDGSTS.E [R246+0x63b00], desc[UR14][R70.64], !P0 ;  /* 0x63b0000046f67fae */ /* 0x020fe8000c12184e */
[----:B------:R-:W5:Y:S04]  /*29740*/  LDL.64 R68, [R1+0xbe8] ;  /* 0x000be80001447983 */ /* 0x000f680000100a00 */
[----:B------:R-:W-:Y:S04]  /*29750*/  LDGSTS.E [R246+0x63c00], desc[UR14][R72.64], !P0 ;  /* 0x63c0000048f67fae */ /* 0x000fe8000c12184e */
[----:B------:R-:W5:Y:S04]  /*29760*/  LDL.64 R70, [R1+0xbe0] ;  /* 0x000be00001467983 */ /* 0x000f680000100a00 */
[----:B------:R-:W-:Y:S04]  /*29770*/  LDGSTS.E [R246+0x63d00], desc[UR14][R74.64], !P0 ;  /* 0x63d000004af67fae */ /* 0x000fe8000c12184e */
[----:B------:R-:W5:Y:S04]  /*29780*/  LDL.64 R72, [R1+0xbd8] ;  /* 0x000bd80001487983 */ /* 0x000f680000100a00 */
[----:B------:R-:W-:Y:S04]  /*29790*/  LDGSTS.E [R246+0x63e00], desc[UR14][R84.64], !P0 ;  /* 0x63e0000054f67fae */ /* 0x000fe8000c12184e */
[----:B------:R-:W5:Y:S01]  /*297a0*/  LDL.64 R74, [R1+0xbd0] ;  /* 0x000bd000014a7983 */ /* 0x000f620000100a00 */
[----:B------:R-:W-:-:S02]  /*297b0*/  IADD3 R28, R48, -0xcc, RZ ;  /* 0xffffff34301c7810 */ /* 0x000fc40007ffe0ff */
[----:B------:R-:W1:Y:S01]  /*297c0*/  LDC R48, c[0x0][0x230] ;  /* 0x00008c00ff307b82 */ /* 0x000e620000000800 */
[----:B------:R-:W5:Y:S04]  /*297d0*/  LDL.64 R54, [R1+0xb38] ;  /* 0x000b380001367983 */ /* 0x000f680000100a00 */
[----:B------:R-:W5:Y:S01]  /*297e0*/  LDL.64 R84, [R1+0xbc8] ;  /* 0x000bc80001547983 */ /* 0x000f620000100a00 */
[----:B------:R-:W-:Y:S01]  /*297f0*/  ISETP.GE.U32.AND P3, PT, R28, 0x7ffffeb5, PT ;  /* 0x7ffffeb51c00780c */ /* 0x000fe20003f66070 */
[----:B------:R-:W-:Y:S02]  /*29800*/  VIADD R28, R31, 0xffffff30 ;  /* 0xffffff301f1c7836 */ /* 0x000fe40000000000 */
[----:B------:R-:W5:Y:S01]  /*29810*/  LDL.64 R56, [R1+0xb30] ;  /* 0x000b300001387983 */ /* 0x000f620000100a00 */
[----:B------:R-:W1:Y:S02]  /*29820*/  LDC R31, c[0x0][0x230] ;  /* 0x00008c00ff1f7b82 */ /* 0x000e640000000800 */
[----:B------:R-:W-:Y:S01]  /*29830*/  ISETP.GE.U32.AND P2, PT, R28, 0x7ffffeb1, PT ;  /* 0x7ffffeb11c00780c */ /* 0x000fe20003f46070 */
[----:B--2---:R-:W-:Y:S06]  /*29840*/  LDGSTS.E [R246+0x63f00], desc[UR14][R52.64], !P0 ;  /* 0x63f0000034f67fae */ /* 0x004fec000c12184e */
[----:B------:R-:W-:Y:S04]  /*29850*/  LDGSTS.E [R246+0x65800], desc[UR14][R58.64], !P3 ;  /* 0x658000003af67fae */ /* 0x000fe8000d92184e */
[----:B------:R-:W-:Y:S04]  /*29860*/  LDGSTS.E [R246+0x65900], desc[UR14][R60.64], !P3 ;  /* 0x659000003cf67fae */ /* 0x000fe8000d92184e */
[----:B------:R-:W2:Y:S04]  /*29870*/  LDL.64 R52, [R1+0xbc0] ;  /* 0x000bc00001347983 */ /* 0x000ea80000100a00 */
[----:B------:R-:W2:Y:S04]  /*29880*/  LDL.64 R58, [R1+0x2558] ;  /* 0x00255800013a7983 */ /* 0x000ea80000100a00 */
[----:B---3--:R-:W-:Y:S04]  /*29890*/  LDGSTS.E [R246+0x65a00], desc[UR14][R66.64], !P3 ;  /* 0x65a0000042f67fae */ /* 0x008fe8000d92184e */
[----:B------:R-:W3:Y:S04]  /*298a0*/  LDL.64 R60, [R1+0x2560] ;  /* 0x00256000013c7983 */ /* 0x000ee80000100a00 */
[----:B------:R-:W-:Y:S04]  /*298b0*/  LDGSTS.E [R246+0x65b00], desc[UR14][R76.64], !P3 ;  /* 0x65b000004cf67fae */ /* 0x000fe8000d92184e */
        /* <DEDUP_REMOVED lines=26> */
[----:B------:R-:W-:Y:S02]  /*29a60*/  ISETP.GE.U32.AND P6, PT, R28, 0x7ffffead, PT ;  /* 0x7ffffead1c00780c */ /* 0x000fe40003fc6070 */
[----:B------:R-:W-:-:S03]  /*29a70*/  IADD3 R28, R29, -0xd8, RZ ;  /* 0xffffff281d1c7810 */ /* 0x000fc60007ffe0ff */
[----:B------:R-:W1:Y:S01]  /*29a80*/  LDC R29, c[0x0][0x230] ;  /* 0x00008c00ff1d7b82 */ /* 0x000e620000000800 */
[----:B------:R-:W-:Y:S01]  /*29a90*/  ISETP.GE.U32.AND P4, PT, R28, 0x7ffffea9, PT ;  /* 0x7ffffea91c00780c */ /* 0x000fe20003f86070 */
[----:B--2---:R-:W-:Y:S06]  /*29aa0*/  LDGSTS.E [R246+0x67f00], desc[UR14][R52.64], !P2 ;  /* 0x67f0000034f67fae */ /* 0x004fec000d12184e */
[----:B------:R-:W-:Y:S04]  /*29ab0*/  LDGSTS.E [R246+0x69800], desc[UR14][R58.64], !P6 ;  /* 0x698000003af67fae */ /* 0x000fe8000f12184e */
[----:B------:R-:W2:Y:S04]  /*29ac0*/  LDL.64 R52, [R1+0xb60] ;  /* 0x000b600001347983 */ /* 0x000ea80000100a00 */
[----:B---3--:R-:W-:Y:S04]  /*29ad0*/  LDGSTS.E [R246+0x69900], desc[UR14][R60.64], !P6 ;  /* 0x699000003cf67fae */ /* 0x008fe8000f12184e */
        /* <DEDUP_REMOVED lines=16> */
[----:B------:R-:W-:Y:S01]  /*29be0*/  LDGSTS.E [R246+0x6ba00], desc[UR14][R68.64], !P4 ;  /* 0x6ba0000044f67fae */ /* 0x000fe2000e12184e */
[----:B-1----:R-:W-:-:S03]  /*29bf0*/  VIADD R28, R49, 0xffffff24 ;  /* 0xffffff24311c7836 */ /* 0x002fc60000000000 */
        /* <DEDUP_REMOVED lines=13> */
[----:B------:R-:W1:Y:S03]  /*29cd0*/  LDC R48, c[0x0][0x230] ;  /* 0x00008c00ff307b82 */ /* 0x000e660000000800 */
[----:B------:R-:W-:Y:S01]  /*29ce0*/  ISETP.GE.U32.AND P3, PT, R28, 0x7ffffea1, PT ;  /* 0x7ffffea11c00780c */ /* 0x000fe20003f66070 */
[----:B--2---:R-:W-:Y:S04]  /*29cf0*/  LDGSTS.E [R246+0x6bf00], desc[UR14][R52.64], !P4 ;  /* 0x6bf0000034f67fae */ /* 0x004fe8000e12184e */
[----:B------:R-:W2:Y:S04]  /*29d00*/  LDL.64 R52, [R1+0xb00] ;  /* 0x000b000001347983 */ /* 0x000ea80000100a00 */
[----:B---3--:R-:W-:Y:S04]  /*29d10*/  LDGSTS.E [R246+0x6d800], desc[UR14][R66.64], !P0 ;  /* 0x6d80000042f67fae */ /* 0x008fe8000c12184e */
[----:B------:R-:W-:Y:S04]  /*29d20*/  LDGSTS.E [R246+0x6d900], desc[UR14][R76.64], !P0 ;  /* 0x6d9000004cf67fae */ /* 0x000fe8000c12184e */
[----:B------:R-:W3:Y:S04]  /*29d30*/  LDL.64 R66, [R1+0xae8] ;  /* 0x000ae80001427983 */ /* 0x000ee80000100a00 */
[----:B----4-:R-:W-:Y:S04]  /*29d40*/  LDGSTS.E [R246+0x6da00], desc[UR14][R78.64], !P0 ;  /* 0x6da000004ef67fae */ /* 0x010fe8000c12184e */
[----:B------:R-:W4:Y:S04]  /*29d50*/  LDL.64 R76, [R1+0xae0] ;  /* 0x000ae000014c7983 */ /* 0x000f280000100a00 */
[----:B------:R-:W3:Y:S04]  /*29d60*/  LDL.64 R78, [R1+0x3380] ;  /* 0x00338000014e7983 */ /* 0x000ee80000100a00 */
        /* <DEDUP_REMOVED lines=9> */
[----:B-----5:R-:W-:Y:S04]  /*29e00*/  LDGSTS.E [R246+0x6f900], desc[UR14][R60.64], !P3 ;  /* 0x6f9000003cf67fae */ /* 0x020fe8000d92184e */
[----:B------:R-:W-:Y:S04]  /*29e10*/  LDGSTS.E [R246+0x6fa00], desc[UR14][R68.64], !P3 ;  /* 0x6fa0000044f67fae */ /* 0x000fe8000d92184e */
[----:B------:R-:W-:Y:S04]  /*29e20*/  LDGSTS.E [R246+0x6fb00], desc[UR14][R70.64], !P3 ;  /* 0x6fb0000046f67fae */ /* 0x000fe8000d92184e */
[----:B------:R-:W-:Y:S04]  /*29e30*/  LDGSTS.E [R246+0x6fc00], desc[UR14][R72.64], !P3 ;  /* 0x6fc0000048f67fae */ /* 0x000fe8000d92184e */
[----:B------:R-:W5:Y:S04]  /*29e40*/  LDL.64 R68, [R1+0x33c0] ;  /* 0x0033c00001447983 */ /* 0x000f680000100a00 */
[----:B------:R-:W5:Y:S04]  /*29e50*/  LDL.64 R70, [R1+0x33b8] ;  /* 0x0033b80001467983 */ /* 0x000f680000100a00 */
[----:B------:R-:W-:Y:S04]  /*29e60*/  LDGSTS.E [R246+0x6fd00], desc[UR14][R74.64], !P3 ;  /* 0x6fd000004af67fae */ /* 0x000fe8000d92184e */
        /* <DEDUP_REMOVED lines=11> */
[----:B------:R-:W5:Y:S04]  /*29f20*/  LDL.64 R60, [R1+0x33f8] ;  /* 0x0033f800013c7983 */ /* 0x000f680000100a00 */
[----:B------:R-:W5:Y:S04]  /*29f30*/  LDL.64 R54, [R1+0xa80] ;  /* 0x000a800001367983 */ /* 0x000f680000100a00 */
[----:B------:R-:W5:Y:S04]  /*29f40*/  LDL.64 R56, [R1+0xa78] ;  /* 0x000a780001387983 */ /* 0x000f680000100a00 */
[----:B--2---:R-:W-:Y:S04]  /*29f50*/  LDGSTS.E [R246+0x6ff00], desc[UR14][R52.64], !P3 ;  /* 0x6ff0000034f67fae */ /* 0x004fe8000d92184e */
[----:B------:R-:W2:Y:S04]  /*29f60*/  LDL.64 R52, [R1+0xab8] ;  /* 0x000ab80001347983 */ /* 0x000ea80000100a00 */
[----:B---3--:R-:W-:Y:S04]  /*29f70*/  LDGSTS.E [R246+0x71800], desc[UR14][R78.64], !P2 ;  /* 0x718000004ef67fae */ /* 0x008fe8000d12184e */
[----:B------:R-:W3:Y:S04]  /*29f80*/  LDL.64 R78, [R1+0xaa8] ;  /* 0x000aa800014e7983 */ /* 0x000ee80000100a00 */
[----:B----4-:R-:W-:Y:S04]  /*29f90*/  LDGSTS.E [R246+0x71900], desc[UR14][R86.64], !P2 ;  /* 0x7190000056f67fae */ /* 0x010fe8000d12184e */
[----:B------:R-:W-:Y:S04]  /*29fa0*/  LDGSTS.E [R246+0x71a00], desc[UR14][R62.64], !P2 ;  /* 0x71a000003ef67fae */ /* 0x000fe8000d12184e */
        /* <DEDUP_REMOVED lines=17> */
[----:B------:R-:W-:-:S02]  /*2a0c0*/  VIADD R28, R29, 0xffffff14 ;  /* 0xffffff141d1c7836 */ /* 0x000fc40000000000 */
[----:B------:R-:W5:Y:S01]  /*2a0d0*/  LDC R29, c[0x0][0x230] ;  /* 0x00008c00ff1d7b82 */ /* 0x000f620000000800 */
[----:B------:R-:W5:Y:S04]  /*2a0e0*/  LDL.64 R70, [R1+0xa50] ;  /* 0x000a500001467983 */ /* 0x000f680000100a00 */
[----:B------:R-:W5:Y:S01]  /*2a0f0*/  LDL.64 R84, [R1+0xa60] ;  /* 0x000a600001547983 */ /* 0x000f620000100a00 */
[----:B------:R-:W-:-:S03]  /*2a100*/  ISETP.GE.U32.AND P4, PT, R28, 0x7ffffe95, PT ;  /* 0x7ffffe951c00780c */ /* 0x000fc60003f86070 */
[----:B------:R-:W5:Y:S01]  /*2a110*/  LDL.64 R72, [R1+0xa48] ;  /* 0x000a480001487983 */ /* 0x000f620000100a00 */
[----:B-1----:R-:W-:-:S04]  /*2a120*/  IADD3 R28, R31, -0xf0, RZ ;  /* 0xffffff101f1c7810 */ /* 0x002fc80007ffe0ff */
[----:B------:R-:W-:Y:S01]  /*2a130*/  ISETP.GE.U32.AND P0, PT, R28, 0x7ffffe91, PT ;  /* 0x7ffffe911c00780c */ /* 0x000fe20003f06070 */
[----:B--2---:R-:W-:Y:S04]  /*2a140*/  LDGSTS.E [R246+0x73c00], desc[UR14][R52.64], !P6 ;  /* 0x73c0000034f67fae */ /* 0x004fe8000f12184e */
[----:B------:R-:W-:Y:S04]  /*2a150*/  LDGSTS.E [R246+0x73d00], desc[UR14][R74.64], !P6 ;  /* 0x73d000004af67fae */ /* 0x000fe8000f12184e */
[----:B------:R-:W2:Y:S04]  /*2a160*/  LDL.64 R52, [R1+0xa58] ;  /* 0x000a580001347983 */ /* 0x000ea80000100a00 */
[----:B------:R-:W2:Y:S04]  /*2a170*/  LDL.64 R74, [R1+0xa40] ;  /* 0x000a4000014a7983 */ /* 0x000ea80000100a00 */
[----:B---3--:R-:W-:Y:S04]  /*2a180*/  LDGSTS.E [R246+0x73e00], desc[UR14][R78.64], !P6 ;  /* 0x73e000004ef67fae */ /* 0x008fe8000f12184e */
[----:B------:R-:W3:Y:S04]  /*2a190*/  LDL.64 R78, [R1+0x3510] ;  /* 0x00351000014e7983 */ /* 0x000ee80000100a00 */
        /* <DEDUP_REMOVED lines=18> */
[----:B------:R-:W-:Y:S01]  /*2a2c0*/  LDGSTS.E [R246+0x77b00], desc[UR14][R84.64], !P0 ;  /* 0x77b0000054f67fae */ /* 0x000fe2000c12184e */
[----:B------:R-:W-:-:S03]  /*2a2d0*/  VIADD R28, R48, 0xffffff0c ;  /* 0xffffff0c301c7836 */ /* 0x000fc60000000000 */
        /* <DEDUP_REMOVED lines=16> */
[----:B------:R-:W2:Y:S04]  /*2a3e0*/  LDL.64 R74, [R1+0x9a8] ;  /* 0x0009a800014a7983 */ /* 0x000ea80000100a00 */
[----:B---3--:R-:W-:Y:S04]  /*2a3f0*/  LDGSTS.E [R246+0x79800], desc[UR14][R78.64], !P3 ;  /* 0x798000004ef67fae */ /* 0x008fe8000d92184e */
[----:B------:R-:W3:Y:S04]  /*2a400*/  LDL.64 R78, [R1+0x3530] ;  /* 0x00353000014e7983 */ /* 0x000ee80000100a00 */
[----:B----4-:R-:W-:Y:S04]  /*2a410*/  LDGSTS.E [R246+0x79900], desc[UR14][R86.64], !P3 ;  /* 0x7990000056f67fae */ /* 0x010fe8000d92184e */
[----:B------:R-:W-:Y:S04]  /*2a420*/  LDGSTS.E [R246+0x79a00], desc[UR14][R58.64], !P3 ;  /* 0x79a000003af67fae */ /* 0x000fe8000d92184e */
[----:B------:R-:W4:Y:S04]  /*2a430*/  LDL.64 R86, [R1+0x3528] ;  /* 0x0035280001567983 */ /* 0x000f280000100a00 */
[----:B------:R-:W4:Y:S04]  /*2a440*/  LDL.64 R58, [R1+0x9d8] ;  /* 0x0009d800013a7983 */ /* 0x000f280000100a00 */
[----:B-----5:R-:W-:Y:S04]  /*2a450*/  LDGSTS.E [R246+0x79b00], desc[UR14][R60.64], !P3 ;  /* 0x79b000003cf67fae */ /* 0x020fe8000d92184e */
[----:B------:R-:W-:Y:S04]  /*2a460*/  LDGSTS.E [R246+0x79c00], desc[UR14][R76.64], !P3 ;  /* 0x79c000004cf67fae */ /* 0x000fe8000d92184e */
[----:B------:R-:W5:Y:S04]  /*2a470*/  LDL.64 R60, [R1+0x9b8] ;  /* 0x0009b800013c7983 */ /* 0x000f680000100a00 */
[----:B------:R-:W-:Y:S04]  /*2a480*/  LDGSTS.E [R246+0x79d00], desc[UR14][R80.64], !P3 ;  /* 0x79d0000050f67fae */ /* 0x000fe8000d92184e */
[----:B------:R-:W5:Y:S04]  /*2a490*/  LDL.64 R76, [R1+0x3540] ;  /* 0x00354000014c7983 */ /* 0x000f680000100a00 */
[----:B------:R-:W-:Y:S04]  /*2a4a0*/  LDGSTS.E [R246+0x79e00], desc[UR14][R82.64], !P3 ;  /* 0x79e0000052f67fae */ /* 0x000fe8000d92184e */
[----:B------:R-:W5:Y:S04]  /*2a4b0*/  LDL.64 R80, [R1+0x3538] ;  /* 0x0035380001507983 */ /* 0x000f680000100a00 */
[----:B------:R-:W5:Y:S04]  /*2a4c0*/  LDL.64 R82, [R1+0x2ed0] ;  /* 0x002ed00001527983 */ /* 0x000f680000100a00 */
[----:B------:R-:W-:Y:S04]  /*2a4d0*/  LDGSTS.E [R246+0x79f00], desc[UR14][R84.64], !P3 ;  /* 0x79f0000054f67fae */ /* 0x000fe8000d92184e */
[----:B------:R-:W5:Y:S01]  /*2a4e0*/  LDL.64 R84, [R1+0x2ec8] ;  /* 0x002ec80001547983 */ /* 0x000f620000100a00 */
[----:B------:R-:W-:-:S05]  /*2a4f0*/  VIADD R28, R30, 0xffffff08 ;  /* 0xffffff081e1c7836 */ /* 0x000fca0000000000 */
[----:B------:R-:W-:Y:S02]  /*2a500*/  ISETP.GE.U32.AND P2, PT, R28, 0x7ffffe89, PT ;  /* 0x7ffffe891c00780c */ /* 0x000fe40003f46070 */
[----:B------:R-:W-:-:S04]  /*2a510*/  IADD3 R28, R29, -0xfc, RZ ;  /* 0xffffff041d1c7810 */ /* 0x000fc80007ffe0ff */
[----:B------:R-:W-:Y:S01]  /*2a520*/  ISETP.GE.U32.AND P6, PT, R28, 0x7ffffe85, PT ;  /* 0x7ffffe851c00780c */ /* 0x000fe20003fc6070 */
[----:B------:R-:W-:-:S04]  /*2a530*/  UIADD3 UR6, UR6, -0x100, URZ ;  /* 0xffffff0006067890 */ /* 0x000fc8000fffe03f */
[----:B------:R-:W-:-:S06]  /*2a540*/  UISETP.GE.U32.AND UP0, UPT, UR6, 0x7ffffe81, UPT ;  /* 0x7ffffe810600788c */ /* 0x000fcc000bf06070 */
[----:B------:R-:W-:Y:S01]  /*2a550*/  PLOP3.LUT P4, PT, PT, PT, UP0, 0x80, 0x0 ;  /* 0x000000000000781c */ /* 0x000fe20003f8f008 */
        /* <DEDUP_REMOVED lines=17> */
[----:B----4-:R-:W-:Y:S04]  /*2a670*/  LDGSTS.E [R246+0x7d900], desc[UR14][R86.64], !P6 ;  /* 0x7d90000056f67fae */ /* 0x010fe8000f12184e */
[----:B------:R-:W4:Y:S04]  /*2a680*/  LDL.64 R78, [R1+0x3158] ;  /* 0x00315800014e7983 */ /* 0x000f280000100a00 */
[----:B------:R1:W-:Y:S04]  /*2a690*/  LDGSTS.E [R246+0x7da00], desc[UR14][R48.64], !P6 ;  /* 0x7da0000030f67fae */ /* 0x0003e8000f12184e */
[----:B------:R-:W4:Y:S04]  /*2a6a0*/  LDL.64 R86, [R1+0x2f50] ;  /* 0x002f500001567983 */ /* 0x000f280000100a00 */
[----:B------:R-:W-:Y:S04]  /*2a6b0*/  LDGSTS.E [R246+0x7db00], desc[UR14][R50.64], !P6 ;  /* 0x7db0000032f67fae */ /* 0x000fe8000f12184e */
[----:B------:R-:W-:Y:S04]  /*2a6c0*/  LDGSTS.E [R246+0x7dc00], desc[UR14][R54.64], !P6 ;  /* 0x7dc0000036f67fae */ /* 0x000fe8000f12184e */
[----:B------:R-:W-:Y:S04]  /*2a6d0*/  LDGSTS.E [R246+0x7dd00], desc[UR14][R56.64], !P6 ;  /* 0x7dd0000038f67fae */ /* 0x000fe8000f12184e */
[----:B------:R-:W-:Y:S04]  /*2a6e0*/  LDGSTS.E [R246+0x7de00], desc[UR14][R58.64], !P6 ;  /* 0x7de000003af67fae */ /* 0x000fe8000f12184e */
[----:B-----5:R-:W-:Y:S04]  /*2a6f0*/  LDGSTS.E [R246+0x7df00], desc[UR14][R60.64], !P6 ;  /* 0x7df000003cf67fae */ /* 0x020fe8000f12184e */
[----:B------:R-:W-:Y:S04]  /*2a700*/  LDGSTS.E [R246+0x7f800], desc[UR14][R76.64], !P4 ;  /* 0x7f8000004cf67fae */ /* 0x000fe8000e12184e */
[----:B------:R-:W-:Y:S01]  /*2a710*/  LDGSTS.E [R246+0x7f900], desc[UR14][R80.64], !P4 ;  /* 0x7f90000050f67fae */ /* 0x000fe2000e12184e */
[C---:B------:R-:W-:Y:S01]  /*2a720*/  VIADD R28, R5.reuse, 0x100000 ;  /* 0x00100000051c7836 */ /* 0x040fe20000000000 */
[C---:B------:R-:W-:Y:S01]  /*2a730*/  IADD3 R31, R5.reuse, 0x100000, RZ ;  /* 0x00100000051f7810 */ /* 0x040fe20007ffe0ff */
[C---:B-1----:R-:W-:Y:S01]  /*2a740*/  VIADD R48, R5.reuse, 0x100000 ;  /* 0x0010000005307836 */ /* 0x042fe20000000000 */
[----:B------:R-:W5:Y:S04]  /*2a750*/  LDL.64 R50, [R1+0x3160] ;  /* 0x0031600001327983 */ /* 0x000f680000100a00 */
[----:B------:R-:W-:Y:S04]  /*2a760*/  LDGSTS.E [R246+0x7fa00], desc[UR14][R82.64], !P4 ;  /* 0x7fa0000052f67fae */ /* 0x000fe8000e12184e */
[----:B------:R-:W5:Y:S01]  /*2a770*/  LDL.64 R80, [R1+0x3198] ;  /* 0x0031980001507983 */ /* 0x000f620000100a00 */
[----:B------:R-:W-:-:S02]  /*2a780*/  VIADD R30, R5, 0x100000 ;  /* 0x00100000051e7836 */ /* 0x000fc40000000000 */
[C---:B------:R-:W-:Y:S01]  /*2a790*/  VIADD R29, R5.reuse, 0x100000 ;  /* 0x00100000051d7836 */ /* 0x040fe20000000000 */
[----:B------:R-:W5:Y:S04]  /*2a7a0*/  LDL.64 R76, [R1+0x31a0] ;  /* 0x0031a000014c7983 */ /* 0x000f680000100a00 */
[----:B------:R-:W5:Y:S04]  /*2a7b0*/  LDL.64 R82, [R1+0x2f98] ;  /* 0x002f980001527983 */ /* 0x000f680000100a00 */
[----:B------:R-:W-:Y:S04]  /*2a7c0*/  LDGSTS.E [R246+0x7fb00], desc[UR14][R84.64], !P4 ;  /* 0x7fb0000054f67fae */ /* 0x000fe8000e12184e */
        /* <DEDUP_REMOVED lines=10> */
[----:B------:R-:W0:Y:S04]  /*2a870*/  LDGDEPBAR ;  /* 0x00000000000079af */ /* 0x000e280000000000 */
[----:B------:R-:W-:Y:S04]  /*2a880*/  LDGSTS.E [R28+-0x78000], desc[UR14][R68.64], P5 ;  /* 0x88000000441c7fae */ /* 0x000fe8000a92184e */
[----:B------:R-:W2:Y:S04]  /*2a890*/  LDL.64 R62, [R1+0x2fe0] ;  /* 0x002fe000013e7983 */ /* 0x000ea80000100a00 */
[----:B------:R-:W-:Y:S04]  /*2a8a0*/  LDGSTS.E [R48+-0x77f00], desc[UR14][R70.64], P1 ;  /* 0x8810000046307fae */ /* 0x000fe8000892184e */
[----:B------:R-:W2:Y:S04]  /*2a8b0*/  LDL.64 R64, [R1+0x31f8] ;  /* 0x0031f80001407983 */ /* 0x000ea80000100a00 */
[----:B------:R-:W-:Y:S04]  /*2a8c0*/  LDGSTS.E [R31+-0x77000], desc[UR14][R72.64], P5 ;  /* 0x89000000481f7fae */ /* 0x000fe8000a92184e */
[----:B------:R-:W2:Y:S04]  /*2a8d0*/  LDL.64 R66, [R1+0x3200] ;  /* 0x0032000001427983 */ /* 0x000ea80000100a00 */
[----:B---3--:R-:W-:Y:S04]  /*2a8e0*/  LDGSTS.E [R30+-0x76f00], desc[UR14][R74.64], P1 ;  /* 0x891000004a1e7fae */ /* 0x008fe8000892184e */
[----:B------:R-:W3:Y:S04]  /*2a8f0*/  LDL.64 R72, [R1+0x31b8] ;  /* 0x0031b80001487983 */ /* 0x000ee80000100a00 */
[----:B----4-:R-:W-:Y:S04]  /*2a900*/  LDGSTS.E [R29+-0x76000], desc[UR14][R78.64], P5 ;  /* 0x8a0000004e1d7fae */ /* 0x010fe8000a92184e */
[----:B------:R-:W4:Y:S04]  /*2a910*/  LDL.64 R74, [R1+0x2fa8] ;  /* 0x002fa800014a7983 */ /* 0x000f280000100a00 */
[----:B------:R-:W-:Y:S04]  /*2a920*/  LDGSTS.E [R28+-0x75f00], desc[UR14][R86.64], P1 ;  /* 0x8a100000561c7fae */ /* 0x000fe8000892184e */
[----:B------:R-:W4:Y:S04]  /*2a930*/  LDL.64 R78, [R1+0x31c0] ;  /* 0x0031c000014e7983 */ /* 0x000f280000100a00 */
[----:B------:R-:W4:Y:S04]  /*2a940*/  LDL.64 R68, [R1+0x2ff8] ;  /* 0x002ff80001447983 */ /* 0x000f280000100a00 */
[----:B------:R-:W3:Y:S04]  /*2a950*/  LDL.64 R86, [R1+0x2fa0] ;  /* 0x002fa00001567983 */ /* 0x000ee80000100a00 */
[----:B------:R-:W4:Y:S04]  /*2a960*/  LDL.64 R70, [R1+0x30e8] ;  /* 0x0030e80001467983 */ /* 0x000f280000100a00 */
[----:B-----5:R-:W-:Y:S04]  /*2a970*/  LDGSTS.E [R48+-0x75000], desc[UR14][R80.64], P5 ;  /* 0x8b00000050307fae */ /* 0x020fe8000a92184e */
[----:B------:R-:W5:Y:S04]  /*2a980*/  LDL.64 R80, [R1+0x2fb8] ;  /* 0x002fb80001507983 */ /* 0x000f680000100a00 */
[----:B------:R-:W5:Y:S04]  /*2a990*/  LDL.64 R48, [R1+0x2f18] ;  /* 0x002f180001307983 */ /* 0x000f680000100a00 */
[----:B------:R-:W-:Y:S04]  /*2a9a0*/  LDGSTS.E [R31+-0x74f00], desc[UR14][R84.64], P1 ;  /* 0x8b100000541f7fae */ /* 0x000fe8000892184e */
[----:B------:R-:W-:Y:S04]  /*2a9b0*/  LDGSTS.E [R30+-0x74000], desc[UR14][R76.64], P5 ;  /* 0x8c0000004c1e7fae */ /* 0x000fe8000a92184e */
[----:B------:R-:W-:Y:S04]  /*2a9c0*/  LDGSTS.E [R29+-0x73f00], desc[UR14][R82.64], P1 ;  /* 0x8c100000521d7fae */ /* 0x000fe8000892184e */
[----:B------:R-:W5:Y:S04]  /*2a9d0*/  LDL.64 R84, [R1+0x30d0] ;  /* 0x0030d00001547983 */ /* 0x000f680000100a00 */
[----:B------:R-:W5:Y:S04]  /*2a9e0*/  LDL.64 R76, [R1+0x2fe8] ;  /* 0x002fe800014c7983 */ /* 0x000f680000100a00 */
[----:B------:R-:W5:Y:S01]  /*2a9f0*/  LDL.64 R82, [R1+0x2fb0] ;  /* 0x002fb00001527983 */ /* 0x000f620000100a00 */
[----:B------:R-:W-:-:S03]  /*2aa00*/  IADD3 R5, R5, 0x100000, RZ ;  /* 0x0010000005057810 */ /* 0x000fc60007ffe0ff */
[----:B--2---:R-:W-:Y:S04]  /*2aa10*/  LDGSTS.E [R28+-0x73000], desc[UR14][R52.64], P5 ;  /* 0x8d000000341c7fae */ /* 0x004fe8000a92184e */
[----:B------:R-:W2:Y:S04]  /*2aa20*/  LDL.64 R52, [R1+0x31f0] ;  /* 0x0031f00001347983 */ /* 0x000ea80000100a00 */
[----:B---3--:R-:W-:Y:S04]  /*2aa30*/  LDGSTS.E [R31+-0x72f00], desc[UR14][R86.64], P1 ;  /* 0x8d100000561f7fae */ /* 0x008fe8000892184e */
[----:B------:R-:W-:Y:S04]  /*2aa40*/  LDGSTS.E [R30+-0x72000], desc[UR14][R72.64], P5 ;  /* 0x8e000000481e7fae */ /* 0x000fe8000a92184e */
[----:B----4-:R-:W-:Y:S04]  /*2aa50*/  LDGSTS.E [R29+-0x71f00], desc[UR14][R74.64], P1 ;  /* 0x8e1000004a1d7fae */ /* 0x010fe8000892184e */
[----:B------:R-:W3:Y:S04]  /*2aa60*/  LDL.LU.64 R86, [R1+0x35c8] ;  /* 0x0035c80001567983 */ /* 0x000ee80000300a00 */
[----:B------:R-:W-:Y:S04]  /*2aa70*/  LDGSTS.E [R28+-0x71000], desc[UR14][R78.64], P5 ;  /* 0x8f0000004e1c7fae */ /* 0x000fe8000a92184e */
[----:B------:R-:W4:Y:S04]  /*2aa80*/  LDL.64 R30, [R1+0x3120] ;  /* 0x00312000011e7983 */ /* 0x000f280000100a00 */
[----:B------:R-:W3:Y:S04]  /*2aa90*/  LDL.64 R72, [R1+0x2ee0] ;  /* 0x002ee00001487983 */ /* 0x000ee80000100a00 */
[----:B------:R-:W2:Y:S04]  /*2aaa0*/  LDL.64 R28, [R1+0x2ed8] ;  /* 0x002ed800011c7983 */ /* 0x000ea80000100a00 */
[----:B------:R-:W3:Y:S04]  /*2aab0*/  LDL.64 R74, [R1+0x3128] ;  /* 0x00312800014a7983 */ /* 0x000ee80000100a00 */
[----:B------:R-:W3:Y:S04]  /*2aac0*/  LDL.64 R78, [R1+0x2f20] ;  /* 0x002f2000014e7983 */ /* 0x000ee80000100a00 */
[----:B-----5:R1:W-:Y:S04]  /*2aad0*/  LDGSTS.E [R5+-0x70f00], desc[UR14][R80.64], P1 ;  /* 0x8f10000050057fae */ /* 0x0203e8000892184e */
[----:B------:R-:W5:Y:S04]  /*2aae0*/  LDL.64 R80, [R1+0x3168] ;  /* 0x0031680001507983 */ /* 0x000f680000100a00 */
[----:B------:R-:W-:Y:S04]  /*2aaf0*/  LDGSTS.E [R2+-0x77e00], desc[UR14][R84.64], P5 ;  /* 0x8820000054027fae */ /* 0x000fe8000a92184e */
[----:B------:R-:W5:Y:S01]  /*2ab00*/  LDL.64 R84, [R1+0x2f60] ;  /* 0x002f600001547983 */ /* 0x000f620000100a00 */
[----:B-1----:R-:W-:-:S03]  /*2ab10*/  VIADD R5, R6, 0x100000 ;  /* 0x0010000006057836 */ /* 0x002fc60000000000 */
[----:B--2---:R-:W-:Y:S04]  /*2ab20*/  LDGSTS.E [R2+-0x77d00], desc[UR14][R28.64], P1 ;  /* 0x883000001c027fae */ /* 0x004fe8000892184e */
[----:B----4-:R1:W-:Y:S04]  /*2ab30*/  LDGSTS.E [R2+-0x76e00], desc[UR14][R30.64], P5 ;  /* 0x892000001e027fae */ /* 0x0103e8000a92184e */
        /* <DEDUP_REMOVED lines=15> */
[----:B------:R1:W-:Y:S04]  /*2ac30*/  LDGSTS.E [R2+-0x70d00], desc[UR14][R68.64], P1 ;  /* 0x8f30000044027fae */ /* 0x0003e8000892184e */
[----:B------:R-:W2:Y:S04]  /*2ac40*/  LDL.64 R82, [R1+0x31c8] ;  /* 0x0031c80001527983 */ /* 0x000ea80000100a00 */
[----:B------:R-:W-:Y:S01]  /*2ac50*/  LDGSTS.E [R5+-0x77c00], desc[UR14][R70.64], P5 ;  /* 0x8840000046057fae */ /* 0x000fe2000a92184e */
[----:B-1----:R-:W-:-:S03]  /*2ac60*/  VIADD R2, R6, 0x100000 ;  /* 0x0010000006027836 */ /* 0x002fc60000000000 */
[----:B------:R-:W4:Y:S04]  /*2ac70*/  LDL.64 R52, [R1+0x2fc0] ;  /* 0x002fc00001347983 */ /* 0x000f280000100a00 */
[----:B---3--:R-:W-:Y:S04]  /*2ac80*/  LDGSTS.E [R30+-0x77b00], desc[UR14][R72.64], P1 ;  /* 0x88500000481e7fae */ /* 0x008fe8000892184e */
[----:B------:R-:W3:Y:S04]  /*2ac90*/  LDL.64 R76, [R1+0x3218] ;  /* 0x00321800014c7983 */ /* 0x000ee80000100a00 */
[----:B------:R-:W-:Y:S04]  /*2aca0*/  LDGSTS.E [R29+-0x76c00], desc[UR14][R74.64], P5 ;  /* 0x894000004a1d7fae */ /* 0x000fe8000a92184e */
[----:B------:R-:W3:Y:S04]  /*2acb0*/  LDL.64 R68, [R1+0x3010] ;  /* 0x0030100001447983 */ /* 0x000ee80000100a00 */
[----:B------:R-:W-:Y:S04]  /*2acc0*/  LDGSTS.E [R28+-0x76b00], desc[UR14][R78.64], P1 ;  /* 0x895000004e1c7fae */ /* 0x000fe8000892184e */
[----:B------:R-:W3:Y:S04]  /*2acd0*/  LDL.64 R70, [R1+0x3220] ;  /* 0x0032200001467983 */ /* 0x000ee80000100a00 */
[----:B-----5:R-:W-:Y:S04]  /*2ace0*/  LDGSTS.E [R5+-0x75c00], desc[UR14][R80.64], P5 ;  /* 0x8a40000050057fae */ /* 0x020fe8000a92184e */
[----:B------:R-:W-:Y:S04]  /*2acf0*/  LDGSTS.E [R2+-0x75b00], desc[UR14][R84.64], P1 ;  /* 0x8a50000054027fae */ /* 0x000fe8000892184e */
        /* <DEDUP_REMOVED lines=14> */
[----:B--2---:R-:W-:Y:S04]  /*2ade0*/  LDGSTS.E [R30+-0x74c00], desc[UR14][R82.64], P5 ;  /* 0x8b400000521e7fae */ /* 0x004fe8000a92184e */
[----:B----4-:R-:W-:Y:S04]  /*2adf0*/  LDGSTS.E [R29+-0x74b00], desc[UR14][R52.64], P1 ;  /* 0x8b500000341d7fae */ /* 0x010fe8000892184e */
[----:B------:R-:W2:Y:S04]  /*2ae00*/  LDL.64 R82, [R1+0x3020] ;  /* 0x0030200001527983 */ /* 0x000ea80000100a00 */
[----:B---3--:R-:W-:Y:S04]  /*2ae10*/  LDGSTS.E [R28+-0x73c00], desc[UR14][R76.64], P5 ;  /* 0x8c4000004c1c7fae */ /* 0x008fe8000a92184e */
[----:B------:R-:W3:Y:S04]  /*2ae20*/  LDL.64 R30, [R1+0x2ee8] ;  /* 0x002ee800011e7983 */ /* 0x000ee80000100a00 */
[----:B------:R-:W-:Y:S04]  /*2ae30*/  LDGSTS.E [R5+-0x73b00], desc[UR14][R68.64], P1 ;  /* 0x8c50000044057fae */ /* 0x000fe8000892184e */
[----:B------:R-:W4:Y:S04]  /*2ae40*/  LDL.64 R52, [R1+0x2f28] ;  /* 0x002f280001347983 */ /* 0x000f280000100a00 */
[----:B------:R-:W-:Y:S04]  /*2ae50*/  LDGSTS.E [R2+-0x72c00], desc[UR14][R70.64], P5 ;  /* 0x8d40000046027fae */ /* 0x000fe8000a92184e */
[----:B------:R-:W4:Y:S04]  /*2ae60*/  LDL.64 R76, [R1+0x3238] ;  /* 0x00323800014c7983 */ /* 0x000f280000100a00 */
[----:B------:R-:W4:Y:S04]  /*2ae70*/  LDL.64 R68, [R1+0x3268] ;  /* 0x0032680001447983 */ /* 0x000f280000100a00 */
[----:B-----5:R-:W-:Y:S04]  /*2ae80*/  LDGSTS.E [R29+-0x72b00], desc[UR14][R60.64], P1 ;  /* 0x8d5000003c1d7fae */ /* 0x020fe8000892184e */
[----:B------:R-:W5:Y:S04]  /*2ae90*/  LDL.64 R70, [R1+0x3050] ;  /* 0x0030500001467983 */ /* 0x000f680000100a00 */
[----:B------:R-:W-:Y:S04]  /*2aea0*/  LDGSTS.E [R28+-0x71c00], desc[UR14][R84.64], P5 ;  /* 0x8e400000541c7fae */ /* 0x000fe8000a92184e */
[----:B------:R-:W5:Y:S04]  /*2aeb0*/  LDL.64 R60, [R1+0x30f8] ;  /* 0x0030f800013c7983 */ /* 0x000f680000100a00 */
[----:B------:R-:W5:Y:S04]  /*2aec0*/  LDL.LU.64 R84, [R1+0x35c0] ;  /* 0x0035c00001547983 */ /* 0x000f680000300a00 */
[----:B------:R-:W3:Y:S01]  /*2aed0*/  LDL.64 R28, [R1+0x30f0] ;  /* 0x0030f000011c7983 */ /* 0x000ee20000100a00 */
[----:B------:R-:W-:-:S03]  /*2aee0*/  IADD3 R6, R6, 0x100000, RZ ;  /* 0x0010000006067810 */ /* 0x000fc60007ffe0ff */
[----:B--2---:R-:W-:Y:S04]  /*2aef0*/  LDGSTS.E [R5+-0x71b00], desc[UR14][R82.64], P1 ;  /* 0x8e50000052057fae */ /* 0x004fe8000892184e */
[----:B------:R1:W-:Y:S04]  /*2af00*/  LDGSTS.E [R2+-0x70c00], desc[UR14][R80.64], P5 ;  /* 0x8f40000050027fae */ /* 0x0003e8000a92184e */
[----:B------:R-:W-:Y:S04]  /*2af10*/  LDGSTS.E [R6+-0x70b00], desc[UR14][R78.64], P1 ;  /* 0x8f5000004e067fae */ /* 0x000fe8000892184e */
[----:B------:R-:W2:Y:S04]  /*2af20*/  LDL.LU.64 R82, [R1+0x35b8] ;  /* 0x0035b80001527983 */ /* 0x000ea80000300a00 */
[----:B------:R-:W2:Y:S04]  /*2af30*/  LDL.LU.64 R80, [R1+0x35b0] ;  /* 0x0035b00001507983 */ /* 0x000ea80000300a00 */
[----:B------:R-:W2:Y:S04]  /*2af40*/  LDL.LU.64 R78, [R1+0x35a8] ;  /* 0x0035a800014e7983 */ /* 0x000ea80000300a00 */
[----:B---3--:R3:W-:Y:S04]  /*2af50*/  LDGSTS.E [R3+-0x77a00], desc[UR14][R28.64], P5 ;  /* 0x886000001c037fae */ /* 0x0087e8000a92184e */
[----:B------:R-:W-:Y:S04]  /*2af60*/  LDGSTS.E [R3+-0x77900], desc[UR14][R30.64], P1 ;  /* 0x887000001e037fae */ /* 0x000fe8000892184e */
[----:B------:R-:W-:Y:S04]  /*2af70*/  LDGSTS.E [R3+-0x76a00], desc[UR14][R48.64], P5 ;  /* 0x8960000030037fae */ /* 0x000fe8000a92184e */
[----:B----4-:R-:W-:Y:S04]  /*2af80*/  LDGSTS.E [R3+-0x76900], desc[UR14][R52.64], P1 ;  /* 0x8970000034037fae */ /* 0x010fe8000892184e */
[----:B------:R-:W-:Y:S04]  /*2af90*/  LDGSTS.E [R3+-0x75a00], desc[UR14][R50.64], P5 ;  /* 0x8a60000032037fae */ /* 0x000fe8000a92184e */
[----:B------:R-:W-:Y:S04]  /*2afa0*/  LDGSTS.E [R3+-0x75900], desc[UR14][R54.64], P1 ;  /* 0x8a70000036037fae */ /* 0x000fe8000892184e */
[----:B------:R-:W4:Y:S04]  /*2afb0*/  LDL.64 R52, [R1+0x2ef0] ;  /* 0x002ef00001347983 */ /* 0x000f280000100a00 */
[----:B------:R-:W-:Y:S04]  /*2afc0*/  LDGSTS.E [R3+-0x74a00], desc[UR14][R72.64], P5 ;  /* 0x8b60000048037fae */ /* 0x000fe8000a92184e */
[----:B------:R-:W-:Y:S01]  /*2afd0*/  LDGSTS.E [R3+-0x74900], desc[UR14][R74.64], P1 ;  /* 0x8b7000004a037fae */ /* 0x000fe2000892184e */
[----:B-1----:R-:W-:-:S03]  /*2afe0*/  VIADD R2, R7, 0x100000 ;  /* 0x0010000007027836 */ /* 0x002fc60000000000 */
[----:B------:R-:W-:Y:S01]  /*2aff0*/  LDGSTS.E [R3+-0x73a00], desc[UR14][R76.64], P5 ;  /* 0x8c6000004c037fae */ /* 0x000fe2000a92184e */
[----:B---3--:R-:W-:-:S03]  /*2b000*/  VIADD R28, R7, 0x100000 ;  /* 0x00100000071c7836 */ /* 0x008fc60000000000 */
[----:B------:R-:W-:Y:S04]  /*2b010*/  LDGSTS.E [R3+-0x73900], desc[UR14][R56.64], P1 ;  /* 0x8c70000038037fae */ /* 0x000fe8000892184e */
[----:B------:R-:W-:Y:S04]  /*2b020*/  LDGSTS.E [R3+-0x72a00], desc[UR14][R62.64], P5 ;  /* 0x8d6000003e037fae */ /* 0x000fe8000a92184e */
[----:B------:R-:W-:Y:S04]  /*2b030*/  LDGSTS.E [R3+-0x72900], desc[UR14][R64.64], P1 ;  /* 0x8d70000040037fae */ /* 0x000fe8000892184e */
[----:B------:R-:W-:Y:S04]  /*2b040*/  LDGSTS.E [R3+-0x71a00], desc[UR14][R66.64], P5 ;  /* 0x8e60000042037fae */ /* 0x000fe8000a92184e */
[----:B-----5:R-:W-:Y:S04]  /*2b050*/  LDGSTS.E [R3+-0x71900], desc[UR14][R70.64], P1 ;  /* 0x8e70000046037fae */ /* 0x020fe8000892184e */
[----:B------:R-:W-:Y:S04]  /*2b060*/  LDGSTS.E [R3+-0x70a00], desc[UR14][R68.64], P5 ;  /* 0x8f60000044037fae */ /* 0x000fe8000a92184e */
[----:B------:R-:W3:Y:S04]  /*2b070*/  LDL.64 R76, [R1+0x3138] ;  /* 0x00313800014c7983 */ /* 0x000ee80000100a00 */
[----:B------:R1:W-:Y:S04]  /*2b080*/  LDGSTS.E [R3+-0x70900], desc[UR14][R58.64], P1 ;  /* 0x8f7000003a037fae */ /* 0x0003e8000892184e */
[----:B------:R-:W5:Y:S04]  /*2b090*/  LDL.64 R74, [R1+0x2f30] ;  /* 0x002f3000014a7983 */ /* 0x000f680000100a00 */
[----:B------:R-:W-:Y:S04]  /*2b0a0*/  LDGSTS.E [R2+-0x77800], desc[UR14][R60.64], P5 ;  /* 0x888000003c027fae */ /* 0x000fe8000a92184e */
        /* <DEDUP_REMOVED lines=9> */
[----:B------:R-:W2:Y:S01]  /*2b140*/  LDL.64 R54, [R1+0x3288] ;  /* 0x0032880001367983 */ /* 0x000ea20000100a00 */
[C---:B------:R-:W-:Y:S01]  /*2b150*/  IADD3 R6, R7.reuse, 0x100000, RZ ;  /* 0x0010000007067810 */ /* 0x040fe20007ffe0ff */
[----:B------:R-:W-:-:S02]  /*2b160*/  VIADD R5, R7, 0x100000 ;  /* 0x0010000007057836 */ /* 0x000fc40000000000 */
[----:B------:R-:W2:Y:S04]  /*2b170*/  LDL.64 R30, [R1+0x3140] ;  /* 0x00314000011e7983 */ /* 0x000ea80000100a00 */
[----:B------:R-:W2:Y:S04]  /*2b180*/  LDL.64 R48, [R1+0x2f38] ;  /* 0x002f380001307983 */ /* 0x000ea80000100a00 */
[----:B------:R-:W2:Y:S04]  /*2b190*/  LDL.64 R50, [R1+0x3180] ;  /* 0x0031800001327983 */ /* 0x000ea80000100a00 */
[----:B----4-:R-:W-:Y:S04]  /*2b1a0*/  LDGSTS.E [R28+-0x77700], desc[UR14][R52.64], P1 ;  /* 0x88900000341c7fae */ /* 0x010fe8000892184e */
[----:B------:R-:W4:Y:S01]  /*2b1b0*/  LDL.64 R28, [R1+0x2f70] ;  /* 0x002f7000011c7983 */ /* 0x000f220000100a00 */
[----:B-1----:R-:W-:-:S03]  /*2b1c0*/  VIADD R3, R7, 0x100000 ;  /* 0x0010000007037836 */ /* 0x002fc60000000000 */
[----:B------:R-:W4:Y:S04]  /*2b1d0*/  LDL.64 R52, [R1+0x2f78] ;  /* 0x002f780001347983 */ /* 0x000f280000100a00 */
[----:B---3--:R-:W-:Y:S04]  /*2b1e0*/  LDGSTS.E [R6+-0x76800], desc[UR14][R76.64], P5 ;  /* 0x898000004c067fae */ /* 0x008fe8000a92184e */
[----:B-----5:R-:W-:Y:S04]  /*2b1f0*/  LDGSTS.E [R5+-0x76700], desc[UR14][R74.64], P1 ;  /* 0x899000004a057fae */ /* 0x020fe8000892184e */
[----:B------:R-:W3:Y:S04]  /*2b200*/  LDL.LU.64 R76, [R1+0x35a0] ;  /* 0x0035a000014c7983 */ /* 0x000ee80000300a00 */
[----:B--2---:R-:W-:Y:S04]  /*2b210*/  LDGSTS.E [R3+-0x75800], desc[UR14][R72.64], P5 ;  /* 0x8a80000048037fae */ /* 0x004fe8000a92184e */
[----:B------:R-:W2:Y:S04]  /*2b220*/  LDL.LU.64 R74, [R1+0x3598] ;  /* 0x00359800014a7983 */ /* 0x000ea80000300a00 */
[----:B------:R-:W5:Y:S04]  /*2b230*/  LDL.LU.64 R72, [R1+0x3590] ;  /* 0x0035900001487983 */ /* 0x000f680000300a00 */
[----:B----4-:R1:W-:Y:S02]  /*2b240*/  LDGSTS.E [R2+-0x75700], desc[UR14][R28.64], P1 ;  /* 0x8a9000001c027fae */ /* 0x0103e4000892184e */
[----:B-1----:R-:W-:-:S05]  /*2b250*/  IADD3 R28, R7, 0x100000, RZ ;  /* 0x00100000071c7810 */ /* 0x002fca0007ffe0ff */
[----:B------:R-:W-:Y:S04]  /*2b260*/  LDGSTS.E [R28+-0x74800], desc[UR14][R70.64], P5 ;  /* 0x8b800000461c7fae */ /* 0x000fe8000a92184e */
[----:B------:R-:W-:Y:S04]  /*2b270*/  LDGSTS.E [R6+-0x74700], desc[UR14][R68.64], P1 ;  /* 0x8b90000044067fae */ /* 0x000fe8000892184e */
[----:B------:R-:W-:Y:S04]  /*2b280*/  LDGSTS.E [R5+-0x73800], desc[UR14][R66.64], P5 ;  /* 0x8c80000042057fae */ /* 0x000fe8000a92184e */
[----:B------:R-:W4:Y:S04]  /*2b290*/  LDL.LU.64 R70, [R1+0x3588] ;  /* 0x0035880001467983 */ /* 0x000f280000300a00 */
[----:B------:R-:W3:Y:S04]  /*2b2a0*/  LDL.64 R28, [R1+0x2ef8] ;  /* 0x002ef800011c7983 */ /* 0x000ee80000100a00 */
[----:B------:R-:W4:Y:S04]  /*2b2b0*/  LDL.LU.64 R68, [R1+0x3580] ;  /* 0x0035800001447983 */ /* 0x000f280000300a00 */
[----:B------:R-:W4:Y:S04]  /*2b2c0*/  LDL.LU.64 R66, [R1+0x3578] ;  /* 0x0035780001427983 */ /* 0x000f280000300a00 */
[----:B------:R-:W-:Y:S04]  /*2b2d0*/  LDGSTS.E [R3+-0x73700], desc[UR14][R64.64], P1 ;  /* 0x8c90000040037fae */ /* 0x000fe8000892184e */
[----:B------:R-:W-:Y:S04]  /*2b2e0*/  LDGSTS.E [R2+-0x72800], desc[UR14][R62.64], P5 ;  /* 0x8d8000003e027fae */ /* 0x000fe8000a92184e */
[----:B------:R-:W-:Y:S04]  /*2b2f0*/  LDGSTS.E [R6+-0x72700], desc[UR14][R60.64], P1 ;  /* 0x8d9000003c067fae */ /* 0x000fe8000892184e */
[----:B------:R-:W4:Y:S04]  /*2b300*/  LDL.LU.64 R64, [R1+0x3570] ;  /* 0x0035700001407983 */ /* 0x000f280000300a00 */
        /* <DEDUP_REMOVED lines=8> */
[----:B------:R-:W2:Y:S01]  /*2b390*/  LDL.64 R2, [R1+0x3080] ;  /* 0x0030800001027983 */ /* 0x000ea20000100a00 */
[----:B------:R-:W-:-:S05]  /*2b3a0*/  VIADD R7, R7, 0x100000 ;  /* 0x0010000007077836 */ /* 0x000fca0000000000 */
[----:B--2---:R1:W-:Y:S04]  /*2b3b0*/  LDGSTS.E [R7+-0x70700], desc[UR14][R2.64], P1 ;  /* 0x8f90000002077fae */ /* 0x0043e8000892184e */
[----:B------:R-:W2:Y:S01]  /*2b3c0*/  LDL.64 R6, [R1+0x3100] ;  /* 0x0031000001067983 */ /* 0x000ea20000100a00 */
[C---:B-1----:R-:W-:Y:S02]  /*2b3d0*/  VIADD R2, R246.reuse, 0x100000 ;  /* 0x00100000f6027836 */ /* 0x042fe40000000000 */
[C---:B------:R-:W-:Y:S01]  /*2b3e0*/  VIADD R5, R246.reuse, 0x100000 ;  /* 0x00100000f6057836 */ /* 0x040fe20000000000 */
[C---:B------:R-:W-:Y:S01]  /*2b3f0*/  IADD3 R3, R246.reuse, 0x100000, RZ ;  /* 0x00100000f6037810 */ /* 0x040fe20007ffe0ff */
[----:B--2---:R1:W-:Y:S04]  /*2b400*/  LDGSTS.E [R4+-0x77600], desc[UR14][R6.64], P5 ;  /* 0x88a0000006047fae */ /* 0x0043e8000a92184e */
[----:B---3--:R-:W-:Y:S04]  /*2b410*/  LDGSTS.E [R4+-0x77500], desc[UR14][R28.64], P1 ;  /* 0x88b000001c047fae */ /* 0x008fe8000892184e */
        /* <DEDUP_REMOVED lines=10> */
[----:B------:R-:W-:Y:S04]  /*2b4c0*/  LDGSTS.E [R4+-0x72500], desc[UR14][R220.64], P1 ;  /* 0x8db00000dc047fae */ /* 0x000fe8000892184e */
[----:B------:R-:W-:Y:S04]  /*2b4d0*/  LDGSTS.E [R4+-0x71600], desc[UR14][R218.64], P5 ;  /* 0x8ea00000da047fae */ /* 0x000fe8000a92184e */
[----:B------:R-:W-:Y:S04]  /*2b4e0*/  LDGSTS.E [R4+-0x71500], desc[UR14][R216.64], P1 ;  /* 0x8eb00000d8047fae */ /* 0x000fe8000892184e */
[----:B------:R-:W-:Y:S04]  /*2b4f0*/  LDGSTS.E [R4+-0x70600], desc[UR14][R214.64], P5 ;  /* 0x8fa00000d6047fae */ /* 0x000fe8000a92184e */
[----:B------:R1:W-:Y:S04]  /*2b500*/  LDGSTS.E [R4+-0x70500], desc[UR14][R212.64], P1 ;  /* 0x8fb00000d4047fae */ /* 0x0003e8000892184e */
[----:B------:R-:W-:Y:S04]  /*2b510*/  LDGSTS.E [R2+-0x77400], desc[UR14][R146.64], P5 ;  /* 0x88c0000092027fae */ /* 0x000fe8000a92184e */
[----:B------:R-:W-:Y:S01]  /*2b520*/  LDGSTS.E [R6+-0x77300], desc[UR14][R144.64], P1 ;  /* 0x88d0000090067fae */ /* 0x000fe2000892184e */
[----:B-1----:R-:W-:-:S03]  /*2b530*/  VIADD R4, R246, 0x100000 ;  /* 0x00100000f6047836 */ /* 0x002fc60000000000 */
[----:B------:R-:W-:Y:S04]  /*2b540*/  LDGSTS.E [R5+-0x76400], desc[UR14][R142.64], P5 ;  /* 0x89c000008e057fae */ /* 0x000fe8000a92184e */
[----:B------:R1:W-:Y:S04]  /*2b550*/  LDGSTS.E [R4+-0x76300], desc[UR14][R140.64], P1 ;  /* 0x89d000008c047fae */ /* 0x0003e8000892184e */
[----:B------:R-:W-:Y:S04]  /*2b560*/  LDGSTS.E [R3+-0x75400], desc[UR14][R102.64], P5 ;  /* 0x8ac0000066037fae */ /* 0x000fe8000a92184e */
[----:B------:R-:W-:Y:S04]  /*2b570*/  LDGSTS.E [R2+-0x75300], desc[UR14][R100.64], P1 ;  /* 0x8ad0000064027fae */ /* 0x000fe8000892184e */
        /* <DEDUP_REMOVED lines=11> */
[----:B------:R-:W2:Y:S04]  /*2b630*/  LDL.64 R6, [R1+0x30c8] ;  /* 0x0030c80001067983 */ /* 0x000ea80000100a00 */
[----:B------:R-:W3:Y:S04]  /*2b640*/  LDL.64 R4, [R1+0x32d0] ;  /* 0x0032d00001047983 */ /* 0x000ee80000100a00 */
[----:B------:R-:W2:Y:S04]  /*2b650*/  LDL.64 R246, [R1+0x30b8] ;  /* 0x0030b80001f67983 */ /* 0x000ea80000100a00 */
[----:B------:R1:W-:Y:S04]  /*2b660*/  STL [R1+0x6e0], RZ ;  /* 0x0006e0ff01007387 */ /* 0x0003e80000100800 */
        /* <DEDUP_REMOVED lines=103> */
[----:B------:R1:W-:Y:S04]  /*2bce0*/  STL [R1], RZ ;  /* 0x000000ff01007387 */ /* 0x0003e80000100800 */
        /* <DEDUP_REMOVED lines=313> */
[----:B------:R1:W-:Y:S01]  /*2d080*/  STL [R1+0x4f8], RZ ;  /* 0x0004f8ff01007387 */ /* 0x0003e20000100800 */
[----:B------:R-:W-:-:S03]  /*2d090*/  UISETP.GE.AND UP0, UPT, UR7, 0x80, UPT ;  /* 0x000000800700788c */ /* 0x000fc6000bf06270 */
[----:B------:R1:W-:Y:S04]  /*2d0a0*/  STL [R1+0x4fc], RZ ;  /* 0x0004fcff01007387 */ /* 0x0003e80000100800 */
[----:B------:R1:W-:Y:S04]  /*2d0b0*/  STL [R1+0x4e0], RZ ;  /* 0x0004e0ff01007387 */ /* 0x0003e80000100800 */
[----:B------:R1:W-:Y:S04]  /*2d0c0*/  STL [R1+0x4e4], RZ ;  /* 0x0004e4ff01007387 */ /* 0x0003e80000100800 */
[----:B------:R1:W-:Y:S04]  /*2d0d0*/  STL [R1+0x4e8], RZ ;  /* 0x0004e8ff01007387 */ /* 0x0003e80000100800 */
[----:B------:R1:W-:Y:S04]  /*2d0e0*/  STL [R1+0x4ec], RZ ;  /* 0x0004ecff01007387 */ /* 0x0003e80000100800 */
[----:B------:R-:W-:Y:S01]  /*2d0f0*/  LDGSTS.E [R0+-0x77200], desc[UR14][R78.64], P5 ;  /* 0x88e000004e007fae */ /* 0x000fe2000a92184e */
[----:B------:R-:W-:-:S03]  /*2d100*/  PLOP3.LUT P0, PT, PT, PT, UP0, 0x40, 0x0 ;  /* 0x000000000000781c */ /* 0x000fc60003f0e808 */
[----:B------:R-:W-:Y:S04]  /*2d110*/  LDGSTS.E [R0+-0x77100], desc[UR14][R76.64], P1 ;  /* 0x88f000004c007fae */ /* 0x000fe8000892184e */
[----:B------:R-:W-:Y:S04]  /*2d120*/  LDGSTS.E [R0+-0x76200], desc[UR14][R74.64], P5 ;  /* 0x89e000004a007fae */ /* 0x000fe8000a92184e */
[----:B-----5:R-:W-:Y:S04]  /*2d130*/  LDGSTS.E [R0+-0x76100], desc[UR14][R72.64], P1 ;  /* 0x89f0000048007fae */ /* 0x020fe8000892184e */
[----:B----4-:R-:W-:Y:S04]  /*2d140*/  LDGSTS.E [R0+-0x75200], desc[UR14][R70.64], P5 ;  /* 0x8ae0000046007fae */ /* 0x010fe8000a92184e */
        /* <DEDUP_REMOVED lines=8> */
[----:B--2---:R2:W-:Y:S04]  /*2d1d0*/  LDGSTS.E [R0+-0x71100], desc[UR14][R246.64], P1 ;  /* 0x8ef00000f6007fae */ /* 0x0045e8000892184e */
[----:B---3--:R2:W-:Y:S04]  /*2d1e0*/  LDGSTS.E [R0+-0x70200], desc[UR14][R4.64], P5 ;  /* 0x8fe0000004007fae */ /* 0x0085e8000a92184e */
[----:B------:R2:W-:Y:S01]  /*2d1f0*/  LDGSTS.E [R0+-0x70100], desc[UR14][R6.64], P1 ;  /* 0x8ff0000006007fae */ /* 0x0005e2000892184e */
[----:B------:R-:W-:-:S03]  /*2d200*/  CS2R R48, SRZ ;  /* 0x0000000000307805 */ /* 0x000fc6000001ff00 */
[----:B------:R-:W0:Y:S01]  /*2d210*/  LDGDEPBAR ;  /* 0x00000000000079af */ /* 0x000e220000000000 */
[----:B------:R-:W-:Y:S02]  /*2d220*/  CS2R R50, SRZ ;  /* 0x0000000000327805 */ /* 0x000fe4000001ff00 */
[----:B-1----:R-:W-:Y:S02]  /*2d230*/  CS2R R140, SRZ ;  /* 0x00000000008c7805 */ /* 0x002fe4000001ff00 */
[----:B------:R-:W-:Y:S02]  /*2d240*/  CS2R R142, SRZ ;  /* 0x00000000008e7805 */ /* 0x000fe4000001ff00 */
[----:B------:R-:W-:Y:S02]  /*2d250*/  CS2R R144, SRZ ;  /* 0x0000000000907805 */ /* 0x000fe4000001ff00 */
[----:B------:R-:W-:Y:S02]  /*2d260*/  CS2R R146, SRZ ;  /* 0x0000000000927805 */ /* 0x000fe4000001ff00 */
[----:B------:R-:W-:-:S02]  /*2d270*/  CS2R R52, SRZ ;  /* 0x0000000000347805 */ /* 0x000fc4000001ff00 */
[----:B----4-:R-:W-:Y:S02]  /*2d280*/  CS2R R54, SRZ ;  /* 0x0000000000367805 */ /* 0x010fe4000001ff00 */
[----:B------:R-:W-:Y:S02]  /*2d290*/  CS2R R56, SRZ ;  /* 0x0000000000387805 */ /* 0x000fe4000001ff00 */
[----:B------:R-:W-:Y:S02]  /*2d2a0*/  CS2R R58, SRZ ;  /* 0x00000000003a7805 */ /* 0x000fe4000001ff00 */
[----:B------:R-:W-:Y:S02]  /*2d2b0*/  CS2R R60, SRZ ;  /* 0x00000000003c7805 */ /* 0x000fe4000001ff00 */
[----:B------:R-:W-:Y:S02]  /*2d2c0*/  CS2R R62, SRZ ;  /* 0x00000000003e7805 */ /* 0x000fe4000001ff00 */
[----:B------:R-:W-:-:S02]  /*2d2d0*/  CS2R R64, SRZ ;  /* 0x0000000000407805 */ /* 0x000fc4000001ff00 */
[----:B------:R-:W-:Y:S02]  /*2d2e0*/  CS2R R66, SRZ ;  /* 0x0000000000427805 */ /* 0x000fe4000001ff00 */
        /* <DEDUP_REMOVED lines=29> */
[----:B------:R-:W-:Y:S01]  /*2d4c0*/  CS2R R234, SRZ ;  /* 0x0000000000ea7805 */ /* 0x000fe2000001ff00 */
[----:B--2---:R-:W-:Y:S06]  /*2d4d0*/  @P0 BRA `(.L_x_0) ;  /* 0x0000073000e00947 */ /* 0x004fec0003800000 */
[----:B------:R-:W2:Y:S04]  /*2d4e0*/  LDL.LU.64 R226, [R1+0x2100] ;  /* 0x0021000001e27983 */ /* 0x000ea80000300a00 */
[----:B------:R-:W3:Y:S04]  /*2d4f0*/  LDL.LU.64 R28, [R1+0x2140] ;  /* 0x00214000011c7983 */ /* 0x000ee80000300a00 */
[----:B------:R-:W4:Y:S04]  /*2d500*/  LDL.LU.64 R218, [R1+0x2138] ;  /* 0x0021380001da7983 */ /* 0x000f280000300a00 */
        /* <DEDUP_REMOVED lines=8> */
[----:B--2---:R1:W-:Y:S01]  /*2d590*/  STL [R1+0x2d84], R226 ;  /* 0x002d84e201007387 */ /* 0x0043e20000100800 */
[----:B------:R-:W-:-:S03]  /*2d5a0*/  IMAD.MOV.U32 R0, RZ, RZ, R227 ;  /* 0x000000ffff007224 */ /* 0x000fc600078e00e3 */
[----:B-1----:R-:W2:Y:S04]  /*2d5b0*/  LDL.LU.64 R226, [R1+0x430] ;  /* 0x0004300001e27983 */ /* 0x002ea80000300a00 */
[----:B------:R1:W-:Y:S04]  /*2d5c0*/  STL [R1+0x2d80], R0 ;  /* 0x002d800001007387 */ /* 0x0003e80000100800 */
[----:B---3--:R3:W-:Y:S01]  /*2d5d0*/  STL [R1+0x2d8c], R28 ;  /* 0x002d8c1c01007387 */ /* 0x0087e20000100800 */
[----:B-1----:R-:W-:-:S03]  /*2d5e0*/  MOV R0, R29 ;  /* 0x0000001d00007202 */ /* 0x002fc60000000f00 */
[----:B---3--:R-:W3:Y:S04]  /*2d5f0*/  LDL.LU.64 R28, [R1+0x428] ;  /* 0x00042800011c7983 */ /* 0x008ee80000300a00 */
[----:B------:R1:W-:Y:S04]  /*2d600*/  STL [R1+0x2d88], R0 ;  /* 0x002d880001007387 */ /* 0x0003e80000100800 */
[----:B----4-:R4:W-:Y:S01]  /*2d610*/  STL [R1+0x2d94], R218 ;  /* 0x002d94da01007387 */ /* 0x0109e20000100800 */
[----:B-1----:R-:W-:-:S03]  /*2d620*/  IMAD.MOV.U32 R0, RZ, RZ, R219 ;  /* 0x000000ffff007224 */ /* 0x002fc600078e00db */
[----:B----4-:R-:W4:Y:S04]  /*2d630*/  LDL.LU.64 R218, [R1+0x420] ;  /* 0x0004200001da7983 */ /* 0x010f280000300a00 */
[----:B------:R1:W-:Y:S04]  /*2d640*/  STL [R1+0x2d90], R0 ;  /* 0x002d900001007387 */ /* 0x0003e80000100800 */
[----:B-----5:R5:W-:Y:S01]  /*2d650*/  STL [R1+0x2d9c], R232 ;  /* 0x002d9ce801007387 */ /* 0x020be20000100800 */
[----:B-1----:R-:W-:-:S03]  /*2d660*/  IMAD.MOV.U32 R0, RZ, RZ, R233 ;  /* 0x000000ffff007224 */ /* 0x002fc600078e00e9 */
[----:B-----5:R-:W5:Y:S04]  /*2d670*/  LDL.LU.64 R232, [R1+0x418] ;  /* 0x0004180001e87983 */ /* 0x020f680000300a00 */
[----:B------:R1:W-:Y:S04]  /*2d680*/  STL [R1+0x2d98], R0 ;  /* 0x002d980001007387 */ /* 0x0003e80000100800 */
[----:B------:R1:W-:Y:S02]  /*2d690*/  STL [R1+0x2da4], R2 ;  /* 0x002da40201007387 */ /* 0x0003e40000100800 */
[----:B-1----:R-:W-:-:S02]  /*2d6a0*/  MOV R0, R3 ;  /* 0x0000000300007202 */ /* 0x002fc40000000f00 */
[----:B------:R-:W5:Y:S04]  /*2d6b0*/  LDL.LU.64 R2, [R1+0x410] ;  /* 0x0004100001027983 */ /* 0x000f680000300a00 */
[----:B------:R1:W-:Y:S04]  /*2d6c0*/  STL [R1+0x2da0], R0 ;  /* 0x002da00001007387 */ /* 0x0003e80000100800 */
[----:B------:R1:W-:Y:S02]  /*2d6d0*/  STL [R1+0x2dac], R220 ;  /* 0x002dacdc01007387 */ /* 0x0003e40000100800 */
[----:B-1----:R-:W-:-:S02]  /*2d6e0*/  IMAD.MOV.U32 R0, RZ, RZ, R221 ;  /* 0x000000ffff007224 */ /* 0x002fc400078e00dd */
[----:B------:R-:W5:Y:S04]  /*2d6f0*/  LDL.LU.64 R220, [R1+0xd58] ;  /* 0x000d580001dc7983 */ /* 0x000f680000300a00 */
[----:B------:R1:W-:Y:S04]  /*2d700*/  STL [R1+0x2da8], R0 ;  /* 0x002da80001007387 */ /* 0x0003e80000100800 */
[----:B------:R1:W-:Y:S02]  /*2d710*/  STL [R1+0x2db4], R222 ;  /* 0x002db4de01007387 */ /* 0x0003e40000100800 */
[----:B-1----:R-:W-:-:S02]  /*2d720*/  IMAD.MOV.U32 R0, RZ, RZ, R223 ;  /* 0x000000ffff007224 */ /* 0x002fc400078e00df */
[----:B------:R-:W5:Y:S04]  /*2d730*/  LDL.LU.64 R222, [R1+0xd48] ;  /* 0x000d480001de7983 */ /* 0x000f680000300a00 */
        /* <DEDUP_REMOVED lines=17> */
[----:B--2---:R2:W-:Y:S01]  /*2d850*/  STL [R1+0x2d6c], R226 ;  /* 0x002d6ce201007387 */ /* 0x0045e20000100800 */
[----:B-1----:R-:W-:-:S03]  /*2d860*/  IMAD.MOV.U32 R0, RZ, RZ, R227 ;  /* 0x000000ffff007224 */ /* 0x002fc600078e00e3 */
[----:B--2---:R-:W2:Y:S04]  /*2d870*/  LDL.LU.64 R226, [R1+0x368] ;  /* 0x0003680001e27983 */ /* 0x004ea80000300a00 */
[----:B------:R1:W-:Y:S04]  /*2d880*/  STL [R1+0x2d60], R0 ;  /* 0x002d600001007387 */ /* 0x0003e80000100800 */
[----:B---3--:R3:W-:Y:S01]  /*2d890*/  STL [R1+0x2d64], R28 ;  /* 0x002d641c01007387 */ /* 0x0087e20000100800 */
[----:B-1----:R-:W-:-:S03]  /*2d8a0*/  IMAD.MOV.U32 R0, RZ, RZ, R29 ;  /* 0x000000ffff007224 */ /* 0x002fc600078e001d */
[----:B---3--:R-:W3:Y:S04]  /*2d8b0*/  LDL.LU.64 R28, [R1+0x360] ;  /* 0x00036000011c7983 */ /* 0x008ee80000300a00 */
[----:B------:R1:W-:Y:S04]  /*2d8c0*/  STL [R1+0x2d58], R0 ;  /* 0x002d580001007387 */ /* 0x0003e80000100800 */
[----:B----4-:R4:W-:Y:S01]  /*2d8d0*/  STL [R1+0x2d5c], R218 ;  /* 0x002d5cda01007387 */ /* 0x0109e20000100800 */
[----:B-1----:R-:W-:-:S03]  /*2d8e0*/  MOV R0, R219 ;  /* 0x000000db00007202 */ /* 0x002fc60000000f00 */
[----:B----4-:R-:W4:Y:S04]  /*2d8f0*/  LDL.LU.64 R218, [R1+0x1198] ;  /* 0x0011980001da7983 */ /* 0x010f280000300a00 */
[----:B------:R1:W-:Y:S04]  /*2d900*/  STL [R1+0x2d50], R0 ;  /* 0x002d500001007387 */ /* 0x0003e80000100800 */
[----:B-----5:R5:W-:Y:S01]  /*2d910*/  STL [R1+0x2d54], R232 ;  /* 0x002d54e801007387 */ /* 0x020be20000100800 */
[----:B-1----:R-:W-:-:S03]  /*2d920*/  IMAD.MOV.U32 R0, RZ, RZ, R233 ;  /* 0x000000ffff007224 */ /* 0x002fc600078e00e9 */
[----:B-----5:R-:W5:Y:S04]  /*2d930*/  LDL.LU.64 R232, [R1+0x11b8] ;  /* 0x0011b80001e87983 */ /* 0x020f680000300a00 */
        /* <DEDUP_REMOVED lines=29> */
[----:B--2---:R2:W-:Y:S01]  /*2db10*/  STL [R1+0x2d14], R226 ;  /* 0x002d14e201007387 */ /* 0x0045e20000100800 */
[----:B-1----:R-:W-:-:S03]  /*2db20*/  MOV R0, R227 ;  /* 0x000000e300007202 */ /* 0x002fc60000000f00 */
[----:B--2---:R-:W2:Y:S04]  /*2db30*/  LDL.LU.64 R226, [R1+0x12b8] ;  /* 0x0012b80001e27983 */ /* 0x004ea80000300a00 */
[----:B------:R1:W-:Y:S04]  /*2db40*/  STL [R1+0x2d08], R0 ;  /* 0x002d080001007387 */ /* 0x0003e80000100800 */
[----:B---3--:R3:W-:Y:S01]  /*2db50*/  STL [R1+0x2d0c], R28 ;  /* 0x002d0c1c01007387 */ /* 0x0087e20000100800 */
[----:B-1----:R-:W-:-:S03]  /*2db60*/  IMAD.MOV.U32 R0, RZ, RZ, R29 ;  /* 0x000000ffff007224 */ /* 0x002fc600078e001d */
[----:B---3--:R-:W3:Y:S04]  /*2db70*/  LDL.LU.64 R28, [R1+0x328] ;  /* 0x00032800011c7983 */ /* 0x008ee80000300a00 */
[----:B------:R1:W-:Y:S04]  /*2db80*/  STL [R1+0x2cf0], R0 ;  /* 0x002cf00001007387 */ /* 0x0003e80000100800 */
[----:B----4-:R4:W-:Y:S01]  /*2db90*/  STL [R1+0x2cf8], R218 ;  /* 0x002cf8da01007387 */ /* 0x0109e20000100800 */
[----:B-1----:R-:W-:-:S03]  /*2dba0*/  IMAD.MOV.U32 R0, RZ, RZ, R219 ;  /* 0x000000ffff007224 */ /* 0x002fc600078e00db */
[----:B----4-:R-:W4:Y:S04]  /*2dbb0*/  LDL.LU.64 R218, [R1+0x320] ;  /* 0x0003200001da7983 */ /* 0x010f280000300a00 */
[----:B------:R1:W-:Y:S04]  /*2dbc0*/  STL [R1+0x2cf4], R0 ;  /* 0x002cf40001007387 */ /* 0x0003e80000100800 */
[----:B-----5:R5:W-:Y:S01]  /*2dbd0*/  STL [R1+0x2d00], R232 ;  /* 0x002d00e801007387 */ /* 0x020be20000100800 */
[----:B-1----:R-:W-:-:S03]  /*2dbe0*/  MOV R0, R233 ;  /* 0x000000e900007202 */ /* 0x002fc60000000f00 */
[----:B-----5:R-:W5:Y:S04]  /*2dbf0*/  LDL.LU.64 R232, [R1+0x318] ;  /* 0x0003180001e87983 */ /* 0x020f680000300a00 */
        /* <DEDUP_REMOVED lines=29> */
[----:B--2---:R2:W-:Y:S01]  /*2ddd0*/  STL [R1+0x2cc0], R226 ;  /* 0x002cc0e201007387 */ /* 0x0045e20000100800 */
[----:B-1----:R-:W-:-:S03]  /*2dde0*/  IMAD.MOV.U32 R0, RZ, RZ, R227 ;  /* 0x000000ffff007224 */ /* 0x002fc600078e00e3 */
[----:B--2---:R-:W2:Y:S04]  /*2ddf0*/  LDL.LU.64 R226, [R1+0x268] ;  /* 0x0002680001e27983 */ /* 0x004ea80000300a00 */
        /* <DEDUP_REMOVED lines=121> */
[----:B------:R-:W-:Y:S04]  /*2e590*/  STL [R1+0x2bb8], R216 ;  /* 0x002bb8d801007387 */ /* 0x000fe80000100800 */
[----:B------:R-:W5:Y:S01]  /*2e5a0*/  LDL.LU.64 R214, [R1+0x1b0] ;  /* 0x0001b00001d67983 */ /* 0x000f620000300a00 */
[----:B-1----:R-:W-:-:S05]  /*2e5b0*/  MOV R0, R217 ;  /* 0x000000d900007202 */ /* 0x002fca0000000f00 */
[----:B------:R1:W-:Y:S04]  /*2e5c0*/  STL [R1+0x2bb4], R0 ;  /* 0x002bb40001007387 */ /* 0x0003e80000100800 */
[----:B------:R1:W-:Y:S02]  /*2e5d0*/  STL [R1+0x2bc0], R234 ;  /* 0x002bc0ea01007387 */ /* 0x0003e40000100800 */
[----:B-1----:R-:W-:Y:S02]  /*2e5e0*/  IMAD.MOV.U32 R0, RZ, RZ, R235 ;  /* 0x000000ffff007224 */ /* 0x002fe400078e00eb */
        /* <DEDUP_REMOVED lines=10> */
[----:B----4-:R-:W-:Y:S04]  /*2e690*/  STL [R1+0x2ba4], R218 ;  /* 0x002ba4da01007387 */ /* 0x010fe80000100800 */
[----:B------:R-:W4:Y:S01]  /*2e6a0*/  LDL.LU.64 R216, [R1+0x190] ;  /* 0x0001900001d87983 */ /* 0x000f220000300a00 */
[----:B-1----:R-:W-:-:S05]  /*2e6b0*/  IMAD.MOV.U32 R0, RZ, RZ, R219 ;  /* 0x000000ffff007224 */ /* 0x002fca00078e00db */
        /* <DEDUP_REMOVED lines=9> */
[----:B------:R-:W-:Y:S04]  /*2e750*/  STL [R1+0x2b8c], R220 ;  /* 0x002b8cdc01007387 */ /* 0x000fe80000100800 */
[----:B------:R-:W5:Y:S01]  /*2e760*/  LDL.LU.64 R218, [R1+0x188] ;  /* 0x0001880001da7983 */ /* 0x000f620000300a00 */
[----:B-1----:R-:W-:-:S05]  /*2e770*/  IMAD.MOV.U32 R0, RZ, RZ, R221 ;  /* 0x000000ffff007224 */ /* 0x002fca00078e00dd */
[----:B------:R1:W-:Y:S02]  /*2e780*/  STL [R1+0x2b70], R0 ;  /* 0x002b700001007387 */ /* 0x0003e40000100800 */
[----:B-1----:R-:W-:Y:S02]  /*2e790*/  IMAD.MOV.U32 R0, RZ, RZ, R223 ;  /* 0x000000ffff007224 */ /* 0x002fe400078e00df */
[----:B------:R-:W-:Y:S04]  /*2e7a0*/  STL [R1+0x2b78], R222 ;  /* 0x002b78de01007387 */ /* 0x000fe80000100800 */
[----:B------:R-:W5:Y:S04]  /*2e7b0*/  LDL.LU.64 R220, [R1+0x180] ;  /* 0x0001800001dc7983 */ /* 0x000f680000300a00 */
[----:B------:R1:W-:Y:S04]  /*2e7c0*/  STL [R1+0x2b74], R0 ;  /* 0x002b740001007387 */ /* 0x0003e80000100800 */
[----:B------:R1:W-:Y:S02]  /*2e7d0*/  STL [R1+0x2b80], R30 ;  /* 0x002b801e01007387 */ /* 0x0003e40000100800 */
[----:B-1----:R-:W-:-:S02]  /*2e7e0*/  MOV R0, R31 ;  /* 0x0000001f00007202 */ /* 0x002fc40000000f00 */
[----:B------:R-:W5:Y:S04]  /*2e7f0*/  LDL.LU.64 R222, [R1+0x178] ;  /* 0x0001780001de7983 */ /* 0x000f680000300a00 */
[----:B------:R-:W-:Y:S04]  /*2e800*/  STL [R1+0x2b84], R224 ;  /* 0x002b84e001007387 */ /* 0x000fe80000100800 */
[----:B------:R1:W-:Y:S04]  /*2e810*/  STL [R1+0x2b7c], R0 ;  /* 0x002b7c0001007387 */ /* 0x0003e80000100800 */
[----:B------:R-:W5:Y:S01]  /*2e820*/  LDL.LU.64 R30, [R1+0x170] ;  /* 0x00017000011e7983 */ /* 0x000f620000300a00 */
[----:B-1----:R-:W-:-:S03]  /*2e830*/  IMAD.MOV.U32 R0, RZ, RZ, R225 ;  /* 0x000000ffff007224 */ /* 0x002fc600078e00e1 */
[----:B------:R-:W-:Y:S04]  /*2e840*/  STL [R1+0x2b6c], R214 ;  /* 0x002b6cd601007387 */ /* 0x000fe80000100800 */
[----:B------:R1:W-:Y:S04]  /*2e850*/  STL [R1+0x2b68], R0 ;  /* 0x002b680001007387 */ /* 0x0003e80000100800 */
[----:B------:R-:W5:Y:S01]  /*2e860*/  LDL.LU.64 R224, [R1+0x168] ;  /* 0x0001680001e07983 */ /* 0x000f620000300a00 */
[----:B-1----:R-:W-:-:S03]  /*2e870*/  IMAD.MOV.U32 R0, RZ, RZ, R215 ;  /* 0x000000ffff007224 */ /* 0x002fc600078e00d7 */
[----:B------:R-:W-:Y:S04]  /*2e880*/  STL [R1+0x2b64], R234 ;  /* 0x002b64ea01007387 */ /* 0x000fe80000100800 */
[----:B------:R1:W-:Y:S02]  /*2e890*/  STL [R1+0x2b60], R0 ;  /* 0x002b600001007387 */ /* 0x0003e40000100800 */
[----:B-1----:R-:W-:Y:S02]  /*2e8a0*/  MOV R0, R235 ;  /* 0x000000eb00007202 */ /* 0x002fe40000000f00 */
        /* <DEDUP_REMOVED lines=28> */
[----:B------:R-:W-:Y:S04]  /*2ea70*/  STL [R1+0x2b24], R222 ;  /* 0x002b24de01007387 */ /* 0x000fe80000100800 */
[----:B------:R1:W-:Y:S04]  /*2ea80*/  STL [R1+0x2b20], R0 ;  /* 0x002b200001007387 */ /* 0x0003e80000100800 */
[----:B------:R-:W5:Y:S01]  /*2ea90*/  LDL.LU.64 R220, [R1+0x138] ;  /* 0x0001380001dc7983 */ /* 0x000f620000300a00 */
[----:B-1----:R-:W-:-:S03]  /*2eaa0*/  IMAD.MOV.U32 R0, RZ, RZ, R223 ;  /* 0x000000ffff007224 */ /* 0x002fc600078e00df */
[----:B------:R-:W-:Y:S04]  /*2eab0*/  STL [R1+0x2b1c], R30 ;  /* 0x002b1c1e01007387 */ /* 0x000fe80000100800 */
[----:B------:R1:W-:Y:S04]  /*2eac0*/  STL [R1+0x2b18], R0 ;  /* 0x002b180001007387 */ /* 0x0003e80000100800 */
[----:B------:R-:W5:Y:S01]  /*2ead0*/  LDL.LU.64 R222, [R1+0x130] ;  /* 0x0001300001de7983 */ /* 0x000f620000300a00 */
[----:B-1----:R-:W-:-:S03]  /*2eae0*/  MOV R0, R31 ;  /* 0x0000001f00007202 */ /* 0x002fc60000000f00 */
[----:B------:R-:W-:Y:S04]  /*2eaf0*/  STL [R1+0x2b14], R224 ;  /* 0x002b14e001007387 */ /* 0x000fe80000100800 */
[----:B------:R1:W-:Y:S04]  /*2eb00*/  STL [R1+0x2b10], R0 ;  /* 0x002b100001007387 */ /* 0x0003e80000100800 */
[----:B------:R-:W5:Y:S04]  /*2eb10*/  LDL.LU.64 R30, [R1+0x1b58] ;  /* 0x001b5800011e7983 */ /* 0x000f680000300a00 */
[----:B------:R-:W5:Y:S01]  /*2eb20*/  LDL.LU.64 R214, [R1+0x1b70] ;  /* 0x001b700001d67983 */ /* 0x000f620000300a00 */
[----:B-1----:R-:W-:-:S05]  /*2eb30*/  IMAD.MOV.U32 R0, RZ, RZ, R225 ;  /* 0x000000ffff007224 */ /* 0x002fca00078e00e1 */
[----:B------:R1:W-:Y:S04]  /*2eb40*/  STL [R1+0x2b08], R0 ;  /* 0x002b080001007387 */ /* 0x0003e80000100800 */
[----:B------:R1:W-:Y:S02]  /*2eb50*/  STL [R1+0x2b0c], R234 ;  /* 0x002b0cea01007387 */ /* 0x0003e40000100800 */
[----:B-1----:R-:W-:Y:S02]  /*2eb60*/  IMAD.MOV.U32 R0, RZ, RZ, R235 ;  /* 0x000000ffff007224 */ /* 0x002fe400078e00eb */
[----:B------:R-:W5:Y:S04]  /*2eb70*/  LDL.LU.64 R234, [R1+0x128] ;  /* 0x0001280001ea7983 */ /* 0x000f680000300a00 */
[----:B------:R2:W-:Y:S02]  /*2eb80*/  STL [R1+0x2af0], R0 ;  /* 0x002af00001007387 */ /* 0x0005e40000100800 */
[----:B--2---:R-:W-:-:S02]  /*2eb90*/  MOV R0, R227 ;  /* 0x000000e300007202 */ /* 0x004fc40000000f00 */
[----:B------:R1:W-:Y:S04]  /*2eba0*/  STL [R1+0x2af8], R226 ;  /* 0x002af8e201007387 */ /* 0x0003e80000100800 */
[----:B------:R-:W2:Y:S04]  /*2ebb0*/  LDL.LU.64 R224, [R1+0x120] ;  /* 0x0001200001e07983 */ /* 0x000ea80000300a00 */
[----:B------:R1:W-:Y:S04]  /*2ebc0*/  STL [R1+0x2af4], R0 ;  /* 0x002af40001007387 */ /* 0x0003e80000100800 */
[----:B---3--:R3:W-:Y:S04]  /*2ebd0*/  STL [R1+0x2b00], R28 ;  /* 0x002b001c01007387 */ /* 0x0087e80000100800 */
[----:B-1----:R-:W2:Y:S01]  /*2ebe0*/  LDL.LU.64 R226, [R1+0x118] ;  /* 0x0001180001e27983 */ /* 0x002ea20000300a00 */
[----:B------:R-:W-:-:S03]  /*2ebf0*/  IMAD.MOV.U32 R0, RZ, RZ, R29 ;  /* 0x000000ffff007224 */ /* 0x000fc600078e001d */
[----:B----4-:R-:W-:Y:S04]  /*2ec00*/  STL [R1+0x2b04], R216 ;  /* 0x002b04d801007387 */ /* 0x010fe80000100800 */
[----:B------:R1:W-:Y:S04]  /*2ec10*/  STL [R1+0x2afc], R0 ;  /* 0x002afc0001007387 */ /* 0x0003e80000100800 */
[----:B---3--:R-:W3:Y:S01]  /*2ec20*/  LDL.LU.64 R28, [R1+0x110] ;  /* 0x00011000011c7983 */ /* 0x008ee20000300a00 */
[----:B-1----:R-:W-:-:S03]  /*2ec30*/  IMAD.MOV.U32 R0, RZ, RZ, R217 ;  /* 0x000000ffff007224 */ /* 0x002fc600078e00d9 */
[----:B-----5:R-:W-:Y:S04]  /*2ec40*/  STL [R1+0x2aec], R232 ;  /* 0x002aece801007387 */ /* 0x020fe80000100800 */
[----:B------:R1:W-:Y:S04]  /*2ec50*/  STL [R1+0x2ae8], R0 ;  /* 0x002ae80001007387 */ /* 0x0003e80000100800 */
[----:B------:R-:W4:Y:S01]  /*2ec60*/  LDL.LU.64 R216, [R1+0x108] ;  /* 0x0001080001d87983 */ /* 0x000f220000300a00 */
[----:B-1----:R-:W-:-:S03]  /*2ec70*/  MOV R0, R233 ;  /* 0x000000e900007202 */ /* 0x002fc60000000f00 */
        /* <DEDUP_REMOVED lines=20> */
[----:B------:R-:W-:Y:S04]  /*2edc0*/  STL [R1+0x2ac0], R214 ;  /* 0x002ac0d601007387 */ /* 0x000fe80000100800 */
[----:B------:R1:W-:Y:S04]  /*2edd0*/  STL [R1+0x2ab4], R0 ;  /* 0x002ab40001007387 */ /* 0x0003e80000100800 */
[----:B------:R-:W5:Y:S01]  /*2ede0*/  LDL.LU.64 R30, [R1+0xe8] ;  /* 0x0000e800011e7983 */ /* 0x000f620000300a00 */
[----:B-1----:R-:W-:-:S03]  /*2edf0*/  MOV R0, R215 ;  /* 0x000000d700007202 */ /* 0x002fc60000000f00 */
[----:B------:R-:W-:Y:S04]  /*2ee00*/  STL [R1+0x2ac4], R234 ;  /* 0x002ac4ea01007387 */ /* 0x000fe80000100800 */
[----:B------:R1:W-:Y:S02]  /*2ee10*/  STL [R1+0x2abc], R0 ;  /* 0x002abc0001007387 */ /* 0x0003e40000100800 */
[----:B-1----:R-:W-:Y:S02]  /*2ee20*/  IMAD.MOV.U32 R0, RZ, RZ, R235 ;  /* 0x000000ffff007224 */ /* 0x002fe400078e00eb */
[----:B------:R-:W5:Y:S04]  /*2ee30*/  LDL.LU.64 R234, [R1+0xe0] ;  /* 0x0000e00001ea7983 */ /* 0x000f680000300a00 */
[----:B------:R2:W-:Y:S02]  /*2ee40*/  STL [R1+0x2aa8], R0 ;  /* 0x002aa80001007387 */ /* 0x0005e40000100800 */
[----:B--2---:R-:W-:-:S02]  /*2ee50*/  IMAD.MOV.U32 R0, RZ, RZ, R225 ;  /* 0x000000ffff007224 */ /* 0x004fc400078e00e1 */
[----:B------:R1:W-:Y:S04]  /*2ee60*/  STL [R1+0x2aac], R224 ;  /* 0x002aace001007387 */ /* 0x0003e80000100800 */
[----:B------:R-:W-:Y:S04]  /*2ee70*/  STL [R1+0x2aa4], R226 ;  /* 0x002aa4e201007387 */ /* 0x000fe80000100800 */
[----:B------:R2:W-:Y:S04]  /*2ee80*/  STL [R1+0x2aa0], R0 ;  /* 0x002aa00001007387 */ /* 0x0005e80000100800 */
[----:B-1----:R-:W5:Y:S01]  /*2ee90*/  LDL.LU.64 R224, [R1+0xd8] ;  /* 0x0000d80001e07983 */ /* 0x002f620000300a00 */
[----:B--2---:R-:W-:-:S03]  /*2eea0*/  MOV R0, R227 ;  /* 0x000000e300007202 */ /* 0x004fc60000000f00 */
[----:B---3--:R-:W-:Y:S04]  /*2eeb0*/  STL [R1+0x2a9c], R28 ;  /* 0x002a9c1c01007387 */ /* 0x008fe80000100800 */
[----:B------:R1:W-:Y:S04]  /*2eec0*/  STL [R1+0x2a98], R0 ;  /* 0x002a980001007387 */ /* 0x0003e80000100800 */
[----:B------:R-:W2:Y:S01]  /*2eed0*/  LDL.LU.64 R226, [R1+0xd0] ;  /* 0x0000d00001e27983 */ /* 0x000ea20000300a00 */
[----:B-1----:R-:W-:-:S03]  /*2eee0*/  IMAD.MOV.U32 R0, RZ, RZ, R29 ;  /* 0x000000ffff007224 */ /* 0x002fc600078e001d */
[----:B----4-:R-:W-:Y:S04]  /*2eef0*/  STL [R1+0x2a94], R216 ;  /* 0x002a94d801007387 */ /* 0x010fe80000100800 */
[----:B------:R1:W-:Y:S04]  /*2ef00*/  STL [R1+0x2a90], R0 ;  /* 0x002a900001007387 */ /* 0x0003e80000100800 */
[----:B------:R-:W3:Y:S01]  /*2ef10*/  LDL.LU.64 R28, [R1+0x1d48] ;  /* 0x001d4800011c7983 */ /* 0x000ee20000300a00 */
[----:B-1----:R-:W-:-:S03]  /*2ef20*/  IMAD.MOV.U32 R0, RZ, RZ, R217 ;  /* 0x000000ffff007224 */ /* 0x002fc600078e00d9 */
[----:B-----5:R-:W-:Y:S04]  /*2ef30*/  STL [R1+0x2a8c], R232 ;  /* 0x002a8ce801007387 */ /* 0x020fe80000100800 */
[----:B------:R1:W-:Y:S02]  /*2ef40*/  STL [R1+0x2a88], R0 ;  /* 0x002a880001007387 */ /* 0x0003e40000100800 */
[----:B-1----:R-:W-:Y:S02]  /*2ef50*/  MOV R0, R233 ;  /* 0x000000e900007202 */ /* 0x002fe40000000f00 */
[----:B------:R-:W4:Y:S04]  /*2ef60*/  LDL.LU.64 R232, [R1+0x1d50] ;  /* 0x001d500001e87983 */ /* 0x000f280000300a00 */
[----:B------:R1:W-:Y:S04]  /*2ef70*/  STL [R1+0x2a70], R0 ;  /* 0x002a700001007387 */ /* 0x0003e80000100800 */
[----:B------:R5:W-:Y:S01]  /*2ef80*/  STL [R1+0x2a78], R2 ;  /* 0x002a780201007387 */ /* 0x000be20000100800 */
[----:B-1----:R-:W-:-:S03]  /*2ef90*/  IMAD.MOV.U32 R0, RZ, RZ, R3 ;  /* 0x000000ffff007224 */ /* 0x002fc600078e0003 */
[----:B------:R-:W-:Y:S04]  /*2efa0*/  STL [R1+0x2a80], R218 ;  /* 0x002a80da01007387 */ /* 0x000fe80000100800 */
[----:B------:R1:W-:Y:S04]  /*2efb0*/  STL [R1+0x2a74], R0 ;  /* 0x002a740001007387 */ /* 0x0003e80000100800 */
[----:B-----5:R-:W5:Y:S01]  /*2efc0*/  LDL.LU.64 R2, [R1+0xc8] ;  /* 0x0000c80001027983 */ /* 0x020f620000300a00 */
[----:B-1----:R-:W-:-:S03]  /*2efd0*/  IMAD.MOV.U32 R0, RZ, RZ, R219 ;  /* 0x000000ffff007224 */ /* 0x002fc600078e00db */
[----:B------:R-:W-:Y:S04]  /*2efe0*/  STL [R1+0x2a84], R220 ;  /* 0x002a84dc01007387 */ /* 0x000fe80000100800 */
[----:B------:R1:W-:Y:S04]  /*2eff0*/  STL [R1+0x2a7c], R0 ;  /* 0x002a7c0001007387 */ /* 0x0003e80000100800 */
[----:B------:R-:W5:Y:S01]  /*2f000*/  LDL.LU.64 R100, [R1+0xc0] ;  /* 0x0000c00001647983 */ /* 0x000f620000300a00 */
[----:B-1----:R-:W-:-:S05]  /*2f010*/  MOV R0, R221 ;  /* 0x000000dd00007202 */ /* 0x002fca0000000f00 */
[----:B------:R1:W-:Y:S04]  /*2f020*/  STL [R1+0x2a68], R0 ;  /* 0x002a680001007387 */ /* 0x0003e80000100800 */
[----:B------:R-:W-:Y:S04]  /*2f030*/  STL [R1+0x2a6c], R222 ;  /* 0x002a6cde01007387 */ /* 0x000fe80000100800 */
[----:B------:R-:W5:Y:S01]  /*2f040*/  LDL.LU.64 R102, [R1+0xb8] ;  /* 0x0000b80001667983 */ /* 0x000f620000300a00 */
[----:B-1----:R-:W-:-:S03]  /*2f050*/  IMAD.MOV.U32 R0, RZ, RZ, R223 ;  /* 0x000000ffff007224 */ /* 0x002fc600078e00df */
[----:B------:R-:W5:Y:S04]  /*2f060*/  LDL.LU.64 R212, [R1+0xb0] ;  /* 0x0000b00001d47983 */ /* 0x000f680000300a00 */
[----:B------:R1:W-:Y:S04]  /*2f070*/  STL [R1+0x2a60], R0 ;  /* 0x002a600001007387 */ /* 0x0003e80000100800 */
[----:B------:R-:W-:Y:S04]  /*2f080*/  STL [R1+0x2a64], R30 ;  /* 0x002a641e01007387 */ /* 0x000fe80000100800 */
[----:B------:R-:W5:Y:S01]  /*2f090*/  LDL.LU.64 R214, [R1+0xa8] ;  /* 0x0000a80001d67983 */ /* 0x000f620000300a00 */
[----:B-1----:R-:W-:-:S03]  /*2f0a0*/  IMAD.MOV.U32 R0, RZ, RZ, R31 ;  /* 0x000000ffff007224 */ /* 0x002fc600078e001f */
[----:B------:R-:W5:Y:S04]  /*2f0b0*/  LDL.LU.64 R216, [R1+0xa0] ;  /* 0x0000a00001d87983 */ /* 0x000f680000300a00 */
[----:B------:R1:W-:Y:S04]  /*2f0c0*/  STL [R1+0x2a58], R0 ;  /* 0x002a580001007387 */ /* 0x0003e80000100800 */
[----:B------:R1:W-:Y:S04]  /*2f0d0*/  STL [R1+0x2a5c], R234 ;  /* 0x002a5cea01007387 */ /* 0x0003e80000100800 */
[----:B------:R-:W5:Y:S01]  /*2f0e0*/  LDL.LU.64 R218, [R1+0x1d58] ;  /* 0x001d580001da7983 */ /* 0x000f620000300a00 */
[----:B-1----:R-:W-:-:S03]  /*2f0f0*/  MOV R0, R235 ;  /* 0x000000eb00007202 */ /* 0x002fc60000000f00 */
[----:B------:R-:W5:Y:S04]  /*2f100*/  LDL.LU.64 R30, [R1+0x1d60] ;  /* 0x001d6000011e7983 */ /* 0x000f680000300a00 */
[----:B------:R1:W-:Y:S04]  /*2f110*/  STL [R1+0x2a50], R0 ;  /* 0x002a500001007387 */ /* 0x0003e80000100800 */
[----:B------:R-:W-:Y:S04]  /*2f120*/  STL [R1+0x2a54], R224 ;  /* 0x002a54e001007387 */ /* 0x000fe80000100800 */
[----:B------:R-:W5:Y:S01]  /*2f130*/  LDL.LU.64 R234, [R1+0x98] ;  /* 0x0000980001ea7983 */ /* 0x000f620000300a00 */
[----:B-1----:R-:W-:-:S03]  /*2f140*/  IMAD.MOV.U32 R0, RZ, RZ, R225 ;  /* 0x000000ffff007224 */ /* 0x002fc600078e00e1 */
[----:B--2---:R-:W-:Y:S04]  /*2f150*/  STL [R1+0x2a4c], R226 ;  /* 0x002a4ce201007387 */ /* 0x004fe80000100800 */
[----:B------:R1:W-:Y:S04]  /*2f160*/  STL [R1+0x2a48], R0 ;  /* 0x002a480001007387 */ /* 0x0003e80000100800 */
[----:B------:R-:W2:Y:S01]  /*2f170*/  LDL.LU.64 R220, [R1+0x90] ;  /* 0x0000900001dc7983 */ /* 0x000ea20000300a00 */
[----:B-1----:R-:W-:-:S05]  /*2f180*/  IMAD.MOV.U32 R0, RZ, RZ, R227 ;  /* 0x000000ffff007224 */ /* 0x002fca00078e00e3 */
[----:B------:R1:W-:Y:S04]  /*2f190*/  STL [R1+0x2a30], R0 ;  /* 0x002a300001007387 */ /* 0x0003e80000100800 */
[----:B---3--:R-:W-:Y:S04]  /*2f1a0*/  STL [R1+0x2a38], R28 ;  /* 0x002a381c01007387 */ /* 0x008fe80000100800 */
[----:B------:R-:W3:Y:S01]  /*2f1b0*/  LDL.LU.64 R222, [R1+0x88] ;  /* 0x0000880001de7983 */ /* 0x000ee20000300a00 */
[----:B-1----:R-:W-:-:S03]  /*2f1c0*/  MOV R0, R29 ;  /* 0x0000001d00007202 */ /* 0x002fc60000000f00 */
[----:B------:R-:W3:Y:S04]  /*2f1d0*/  LDL.LU.64 R224, [R1+0x80] ;  /* 0x0000800001e07983 */ /* 0x000ee80000300a00 */
[----:B------:R1:W-:Y:S04]  /*2f1e0*/  STL [R1+0x2a34], R0 ;  /* 0x002a340001007387 */ /* 0x0003e80000100800 */
[----:B----4-:R-:W-:Y:S01]  /*2f1f0*/  STL [R1+0x2a40], R232 ;  /* 0x002a40e801007387 */ /* 0x010fe20000100800 */
[----:B-1----:R-:W-:-:S03]  /*2f200*/  IMAD.MOV.U32 R0, RZ, RZ, R233 ;  /* 0x000000ffff007224 */ /* 0x002fc600078e00e9 */
[----:B------:R-:W4:Y:S04]  /*2f210*/  LDL.LU.64 R226, [R1+0x78] ;  /* 0x0000780001e27983 */ /* 0x000f280000300a00 */
[----:B------:R-:W4:Y:S04]  /*2f220*/  LDL.LU.64 R28, [R1+0x70] ;  /* 0x00007000011c7983 */ /* 0x000f280000300a00 */
[----:B------:R5:W-:Y:S02]  /*2f230*/  STL [R1+0x2a3c], R0 ;  /* 0x002a3c0001007387 */ /* 0x000be40000100800 */
[----:B-----5:R-:W-:-:S02]  /*2f240*/  IMAD.MOV.U32 R0, RZ, RZ, R3 ;  /* 0x000000ffff007224 */ /* 0x020fc400078e0003 */
[----:B------:R1:W-:Y:S04]  /*2f250*/  STL [R1+0x2a44], R2 ;  /* 0x002a440201007387 */ /* 0x0003e80000100800 */
[----:B------:R-:W5:Y:S04]  /*2f260*/  LDL.LU.64 R232, [R1+0x1d68] ;  /* 0x001d680001e87983 */ /* 0x000f680000300a00 */
[----:B-1----:R-:W5:Y:S04]  /*2f270*/  LDL.LU.64 R2, [R1+0x1d70] ;  /* 0x001d700001027983 */ /* 0x002f680000300a00 */
[----:B------:R1:W-:Y:S04]  /*2f280*/  STL [R1+0x2a28], R0 ;  /* 0x002a280001007387 */ /* 0x0003e80000100800 */
[----:B------:R-:W-:Y:S01]  /*2f290*/  STL [R1+0x2a2c], R100 ;  /* 0x002a2c6401007387 */ /* 0x000fe20000100800 */
[----:B-1----:R-:W-:-:S03]  /*2f2a0*/  MOV R0, R101 ;  /* 0x0000006500007202 */ /* 0x002fc60000000f00 */
[----:B------:R-:W-:Y:S04]  /*2f2b0*/  STL [R1+0x2a24], R102 ;  /* 0x002a246601007387 */ /* 0x000fe80000100800 */
[----:B------:R1:W-:Y:S04]  /*2f2c0*/  STL [R1+0x2a20], R0 ;  /* 0x002a200001007387 */ /* 0x0003e80000100800 */
[----:B------:R-:W-:Y:S01]  /*2f2d0*/  STL [R1+0x2a1c], R212 ;  /* 0x002a1cd401007387 */ /* 0x000fe20000100800 */
[----:B-1----:R-:W-:-:S05]  /*2f2e0*/  IMAD.MOV.U32 R0, RZ, RZ, R103 ;  /* 0x000000ffff007224 */ /* 0x002fca00078e0067 */
[----:B------:R1:W-:Y:S04]  /*2f2f0*/  STL [R1+0x2a18], R0 ;  /* 0x002a180001007387 */ /* 0x0003e80000100800 */
[----:B------:R-:W-:Y:S01]  /*2f300*/  STL [R1+0x2a14], R214 ;  /* 0x002a14d601007387 */ /* 0x000fe20000100800 */
[----:B-1----:R-:W-:-:S05]  /*2f310*/  IMAD.MOV.U32 R0, RZ, RZ, R213 ;  /* 0x000000ffff007224 */ /* 0x002fca00078e00d5 */
[----:B------:R1:W-:Y:S04]  /*2f320*/  STL [R1+0x2a10], R0 ;  /* 0x002a100001007387 */ /* 0x0003e80000100800 */
[----:B------:R-:W-:Y:S01]  /*2f330*/  STL [R1+0x2a0c], R216 ;  /* 0x002a0cd801007387 */ /* 0x000fe20000100800 */
[----:B-1----:R-:W-:-:S05]  /*2f340*/  MOV R0, R215 ;  /* 0x000000d700007202 */ /* 0x002fca0000000f00 */
[----:B------:R1:W-:Y:S02]  /*2f350*/  STL [R1+0x2a08], R0 ;  /* 0x002a080001007387 */ /* 0x0003e40000100800 */
[----:B-1----:R-:W-:Y:S02]  /*2f360*/  IMAD.MOV.U32 R0, RZ, RZ, R217 ;  /* 0x000000ffff007224 */ /* 0x002fe400078e00d9 */
[----:B------:R-:W-:Y:S04]  /*2f370*/  STL [R1+0x29f8], R218 ;  /* 0x0029f8da01007387 */ /* 0x000fe80000100800 */
[----:B------:R1:W-:Y:S04]  /*2f380*/  STL [R1+0x29f0], R0 ;  /* 0x0029f00001007387 */ /* 0x0003e80000100800 */
[----:B------:R-:W-:Y:S01]  /*2f390*/  STL [R1+0x2a00], R30 ;  /* 0x002a001e01007387 */ /* 0x000fe20000100800 */
[----:B-1----:R-:W-:-:S05]  /*2f3a0*/  IMAD.MOV.U32 R0, RZ, RZ, R219 ;  /* 0x000000ffff007224 */ /* 0x002fca00078e00db */
[----:B------:R1:W-:Y:S02]  /*2f3b0*/  STL [R1+0x29f4], R0 ;  /* 0x0029f40001007387 */ /* 0x0003e40000100800 */
[----:B-1----:R-:W-:Y:S02]  /*2f3c0*/  MOV R0, R31 ;  /* 0x0000001f00007202 */ /* 0x002fe40000000f00 */
[----:B------:R-:W-:Y:S04]  /*2f3d0*/  STL [R1+0x2a04], R234 ;  /* 0x002a04ea01007387 */ /* 0x000fe80000100800 */
[----:B------:R1:W-:Y:S04]  /*2f3e0*/  STL [R1+0x29fc], R0 ;  /* 0x0029fc0001007387 */ /* 0x0003e80000100800 */
[----:B------:R-:W5:Y:S01]  /*2f3f0*/  LDL.LU.64 R30, [R1+0x1d88] ;  /* 0x001d8800011e7983 */ /* 0x000f620000300a00 */
[----:B-1----:R-:W-:-:S03]  /*2f400*/  IMAD.MOV.U32 R0, RZ, RZ, R235 ;  /* 0x000000ffff007224 */ /* 0x002fc600078e00eb */
[----:B------:R-:W5:Y:S04]  /*2f410*/  LDL.LU.64 R234, [R1+0x1d98] ;  /* 0x001d980001ea7983 */ /* 0x000f680000300a00 */
[----:B------:R2:W-:Y:S02]  /*2f420*/  STL [R1+0x29e8], R0 ;  /* 0x0029e80001007387 */ /* 0x0005e40000100800 */
[----:B--2---:R-:W-:Y:S02]  /*2f430*/  IMAD.MOV.U32 R0, RZ, RZ, R221 ;  /* 0x000000ffff007224 */ /* 0x004fe400078e00dd */
[----:B------:R-:W-:Y:S04]  /*2f440*/  STL [R1+0x29ec], R220 ;  /* 0x0029ecdc01007387 */ /* 0x000fe80000100800 */
[----:B---3--:R-:W-:Y:S04]  /*2f450*/  STL [R1+0x29e4], R222 ;  /* 0x0029e4de01007387 */ /* 0x008fe80000100800 */
[----:B------:R1:W-:Y:S04]  /*2f460*/  STL [R1+0x29e0], R0 ;  /* 0x0029e00001007387 */ /* 0x0003e80000100800 */
[----:B------:R-:W-:Y:S01]  /*2f470*/  STL [R1+0x29dc], R224 ;  /* 0x0029dce001007387 */ /* 0x000fe20000100800 */
[----:B-1----:R-:W-:-:S05]  /*2f480*/  MOV R0, R223 ;  /* 0x000000df00007202 */ /* 0x002fca0000000f00 */
[----:B------:R1:W-:Y:S04]  /*2f490*/  STL [R1+0x29d8], R0 ;  /* 0x0029d80001007387 */ /* 0x0003e80000100800 */
[----:B----4-:R-:W-:Y:S01]  /*2f4a0*/  STL [R1+0x29d4], R226 ;  /* 0x0029d4e201007387 */ /* 0x010fe20000100800 */
[----:B-1----:R-:W-:-:S05]  /*2f4b0*/  IMAD.MOV.U32 R0, RZ, RZ, R225 ;  /* 0x000000ffff007224 */ /* 0x002fca00078e00e1 */
[----:B------:R1:W-:Y:S04]  /*2f4c0*/  STL [R1+0x29d0], R0 ;  /* 0x0029d00001007387 */ /* 0x0003e80000100800 */
[----:B------:R-:W-:Y:S01]  /*2f4d0*/  STL [R1+0x29cc], R28 ;  /* 0x0029cc1c01007387 */ /* 0x000fe20000100800 */
[----:B-1----:R-:W-:-:S05]  /*2f4e0*/  IMAD.MOV.U32 R0, RZ, RZ, R227 ;  /* 0x000000ffff007224 */ /* 0x002fca00078e00e3 */
[----:B------:R1:W-:Y:S04]  /*2f4f0*/  STL [R1+0x29c8], R0 ;  /* 0x0029c80001007387 */ /* 0x0003e80000100800 */
[----:B-----5:R-:W-:Y:S01]  /*2f500*/  STL [R1+0x29b8], R232 ;  /* 0x0029b8e801007387 */ /* 0x020fe20000100800 */
[----:B-1----:R-:W-:-:S05]  /*2f510*/  MOV R0, R29 ;  /* 0x0000001d00007202 */ /* 0x002fca0000000f00 */
[----:B------:R1:W-:Y:S04]  /*2f520*/  STL [R1+0x29b0], R0 ;  /* 0x0029b00001007387 */ /* 0x0003e80000100800 */
[----:B------:R-:W-:Y:S01]  /*2f530*/  STL [R1+0x29c0], R2 ;  /* 0x0029c00201007387 */ /* 0x000fe20000100800 */
[----:B-1----:R-:W-:-:S05]  /*2f540*/  IMAD.MOV.U32 R0, RZ, RZ, R233 ;  /* 0x000000ffff007224 */ /* 0x002fca00078e00e9 */
[----:B------:R1:W-:Y:S04]  /*2f550*/  STL [R1+0x29b4], R0 ;  /* 0x0029b40001007387 */ /* 0x0003e80000100800 */
[----:B------:R-:W-:Y:S01]  /*2f560*/  STL [R1+0x29c4], R250 ;  /* 0x0029c4fa01007387 */ /* 0x000fe20000100800 */
[----:B-1----:R-:W-:-:S05]  /*2f570*/  IMAD.MOV.U32 R0, RZ, RZ, R3 ;  /* 0x000000ffff007224 */ /* 0x002fca00078e0003 */
[----:B------:R1:W-:Y:S04]  /*2f580*/  STL [R1+0x29bc], R0 ;  /* 0x0029bc0001007387 */ /* 0x0003e80000100800 */
[----:B------:R-:W2:Y:S04]  /*2f590*/  LDL.LU.64 R232, [R1+0x1dd0] ;  /* 0x001dd00001e87983 */ /* 0x000ea80000300a00 */
[----:B------:R-:W-:Y:S04]  /*2f5a0*/  STL [R1+0x29a8], R251 ;  /* 0x0029a8fb01007387 */ /* 0x000fe80000100800 */
[----:B------:R-:W3:Y:S04]  /*2f5b0*/  LDL.LU.64 R2, [R1+0x1dd8] ;  /* 0x001dd80001027983 */ /* 0x000ee80000300a00 */
[----:B------:R-:W-:Y:S04]  /*2f5c0*/  STL [R1+0x29ac], R248 ;  /* 0x0029acf801007387 */ /* 0x000fe80000100800 */
        /* <DEDUP_REMOVED lines=8> */
[----:B------:R-:W-:Y:S01]  /*2f650*/  STL [R1+0x2970], R239 ;  /* 0x002970ef01007387 */ /* 0x000fe20000100800 */
[----:B-1----:R-:W-:-:S03]  /*2f660*/  MOV R0, R31 ;  /* 0x0000001f00007202 */ /* 0x002fc60000000f00 */
[----:B------:R-:W-:Y:S04]  /*2f670*/  STL [R1+0x2978], R30 ;  /* 0x0029781e01007387 */ /* 0x000fe80000100800 */
[----:B------:R-:W-:Y:S04]  /*2f680*/  STL [R1+0x2980], R234 ;  /* 0x002980ea01007387 */ /* 0x000fe80000100800 */
[----:B------:R1:W-:Y:S04]  /*2f690*/  STL [R1+0x2974], R0 ;  /* 0x0029740001007387 */ /* 0x0003e80000100800 */
[----:B------:R-:W-:Y:S01]  /*2f6a0*/  STL [R1+0x2984], R236 ;  /* 0x002984ec01007387 */ /* 0x000fe20000100800 */
[----:B-1----:R-:W-:-:S05]  /*2f6b0*/  IMAD.MOV.U32 R0, RZ, RZ, R235 ;  /* 0x000000ffff007224 */ /* 0x002fca00078e00eb */
[----:B------:R2:W-:Y:S04]  /*2f6c0*/  STL [R1+0x297c], R0 ;  /* 0x00297c0001007387 */ /* 0x0005e80000100800 */
[----:B------:R-:W4:Y:S04]  /*2f6d0*/  LDL.LU.64 R30, [R1+0x1e10] ;  /* 0x001e1000011e7983 */ /* 0x000f280000300a00 */
[----:B------:R-:W-:Y:S04]  /*2f6e0*/  STL [R1+0x2968], R237 ;  /* 0x002968ed01007387 */ /* 0x000fe80000100800 */
[----:B------:R-:W5:Y:S04]  /*2f6f0*/  LDL.LU.64 R234, [R1+0x1e18] ;  /* 0x001e180001ea7983 */ /* 0x000f680000300a00 */
        /* <DEDUP_REMOVED lines=10> */
[----:B--2---:R-:W-:-:S03]  /*2f7a0*/  IMAD.MOV.U32 R0, RZ, RZ, R233 ;  /* 0x000000ffff007224 */ /* 0x004fc600078e00e9 */
[----:B------:R-:W-:Y:S04]  /*2f7b0*/  STL [R1+0x2938], R232 ;  /* 0x002938e801007387 */ /* 0x000fe80000100800 */
[----:B---3--:R-:W-:Y:S04]  /*2f7c0*/  STL [R1+0x2940], R2 ;  /* 0x0029400201007387 */ /* 0x008fe80000100800 */
[----:B------:R1:W-:Y:S04]  /*2f7d0*/  STL [R1+0x2934], R0 ;  /* 0x0029340001007387 */ /* 0x0003e80000100800 */
[----:B------:R-:W-:Y:S01]  /*2f7e0*/  STL [R1+0x2944], R204 ;  /* 0x002944cc01007387 */ /* 0x000fe20000100800 */
[----:B-1----:R-:W-:-:S05]  /*2f7f0*/  MOV R0, R3 ;  /* 0x0000000300007202 */ /* 0x002fca0000000f00 */
        /* <DEDUP_REMOVED lines=14> */
[----:B----4-:R-:W-:-:S03]  /*2f8e0*/  IMAD.MOV.U32 R0, RZ, RZ, R31 ;  /* 0x000000ffff007224 */ /* 0x010fc600078e001f */
[----:B------:R-:W-:Y:S04]  /*2f8f0*/  STL [R1+0x28f8], R30 ;  /* 0x0028f81e01007387 */ /* 0x000fe80000100800 */
[----:B-----5:R-:W-:Y:S04]  /*2f900*/  STL [R1+0x2900], R234 ;  /* 0x002900ea01007387 */ /* 0x020fe80000100800 */
        /* <DEDUP_REMOVED lines=17> */
[----:B--2---:R-:W-:-:S03]  /*2fa20*/  MOV R0, R233 ;  /* 0x000000e900007202 */ /* 0x004fc60000000f00 */
[----:B------:R-:W-:Y:S04]  /*2fa30*/  STL [R1+0x28b8], R232 ;  /* 0x0028b8e801007387 */ /* 0x000fe80000100800 */
[----:B---3--:R-:W-:Y:S04]  /*2fa40*/  STL [R1+0x28c0], R2 ;  /* 0x0028c00201007387 */ /* 0x008fe80000100800 */
        /* <DEDUP_REMOVED lines=22> */
[----:B-1----:R-:W-:-:S05]  /*2fbb0*/  MOV R0, R235 ;  /* 0x000000eb00007202 */ /* 0x002fca0000000f00 */
        /* <DEDUP_REMOVED lines=34> */
[----:B----4-:R-:W-:-:S03]  /*2fde0*/  MOV R0, R31 ;  /* 0x0000001f00007202 */ /* 0x010fc60000000f00 */
        /* <DEDUP_REMOVED lines=66> */
[----:B------:R-:W-:Y:S04]  /*30210*/  STL [R1+0x2728], R45 ;  /* 0x0027282d01007387 */ /* 0x000fe80000100800 */
[----:B------:R-:W-:Y:S04]  /*30220*/  STL [R1+0x272c], R42 ;  /* 0x00272c2a01007387 */ /* 0x000fe80000100800 */
[----:B------:R-:W2:Y:S04]  /*30230*/  LDL.LU.64 R232, [R1+0x2050] ;  /* 0x0020500001e87983 */ /* 0x000ea80000300a00 */
[----:B------:R-:W-:Y:S04]  /*30240*/  STL [R1+0x2720], R43 ;  /* 0x0027202b01007387 */ /* 0x000fe80000100800 */
        /* <DEDUP_REMOVED lines=16> */
[----:B------:R-:W-:Y:S04]  /*30350*/  STL [R1+0x26e8], R33 ;  /* 0x0026e82101007387 */ /* 0x000fe80000100800 */
[----:B------:R-:W-:Y:S04]  /*30360*/  STL [R1+0x26ec], R26 ;  /* 0x0026ec1a01007387 */ /* 0x000fe80000100800 */
[----:B------:R-:W-:Y:S04]  /*30370*/  STL [R1+0x26e0], R27 ;  /* 0x0026e01b01007387 */ /* 0x000fe80000100800 */
[----:B------:R-:W-:Y:S04]  /*30380*/  STL [R1+0x26e4], R24 ;  /* 0x0026e41801007387 */ /* 0x000fe80000100800 */
[----:B------:R-:W-:Y:S04]  /*30390*/  STL [R1+0x26d8], R25 ;  /* 0x0026d81901007387 */ /* 0x000fe80000100800 */
[----:B------:R-:W4:Y:S04]  /*303a0*/  LDL.LU.64 R234, [R1+0x440] ;  /* 0x0004400001ea7983 */ /* 0x000f280000300a00 */
[----:B------:R-:W-:Y:S04]  /*303b0*/  STL [R1+0x26dc], R22 ;  /* 0x0026dc1601007387 */ /* 0x000fe80000100800 */
[----:B------:R-:W-:Y:S04]  /*303c0*/  STL [R1+0x26d0], R23 ;  /* 0x0026d01701007387 */ /* 0x000fe80000100800 */
[----:B------:R-:W5:Y:S04]  /*303d0*/  LDL.LU.64 R218, [R1+0x2060] ;  /* 0x0020600001da7983 */ /* 0x000f680000300a00 */
[----:B------:R-:W-:Y:S04]  /*303e0*/  STL [R1+0x26d4], R20 ;  /* 0x0026d41401007387 */ /* 0x000fe80000100800 */
[----:B------:R-:W-:Y:S04]  /*303f0*/  STL [R1+0x26c8], R21 ;  /* 0x0026c81501007387 */ /* 0x000fe80000100800 */
[----:B------:R-:W5:Y:S04]  /*30400*/  LDL.LU.64 R220, [R1+0x2068] ;  /* 0x0020680001dc7983 */ /* 0x000f680000300a00 */
[----:B------:R-:W-:Y:S04]  /*30410*/  STL [R1+0x26cc], R18 ;  /* 0x0026cc1201007387 */ /* 0x000fe80000100800 */
[----:B------:R-:W-:Y:S04]  /*30420*/  STL [R1+0x26b0], R19 ;  /* 0x0026b01301007387 */ /* 0x000fe80000100800 */
[----:B------:R-:W5:Y:S04]  /*30430*/  LDL.LU.64 R222, [R1+0x448] ;  /* 0x0004480001de7983 */ /* 0x000f680000300a00 */
[----:B--2---:R-:W-:Y:S01]  /*30440*/  STL [R1+0x26b8], R232 ;  /* 0x0026b8e801007387 */ /* 0x004fe20000100800 */
[----:B-1----:R-:W-:-:S03]  /*30450*/  IMAD.MOV.U32 R0, RZ, RZ, R233 ;  /* 0x000000ffff007224 */ /* 0x002fc600078e00e9 */
[----:B------:R-:W2:Y:S04]  /*30460*/  LDL.LU.64 R216, [R1+0x450] ;  /* 0x0004500001d87983 */ /* 0x000ea80000300a00 */
[----:B------:R1:W-:Y:S04]  /*30470*/  STL [R1+0x26b4], R0 ;  /* 0x0026b40001007387 */ /* 0x0003e80000100800 */
[----:B---3--:R3:W-:Y:S04]  /*30480*/  STL [R1+0x26c0], R2 ;  /* 0x0026c00201007387 */ /* 0x0087e80000100800 */
[----:B------:R-:W2:Y:S01]  /*30490*/  LDL.LU.64 R224, [R1+0x458] ;  /* 0x0004580001e07983 */ /* 0x000ea20000300a00 */
[----:B-1----:R-:W-:-:S05]  /*304a0*/  IMAD.MOV.U32 R0, RZ, RZ, R3 ;  /* 0x000000ffff007224 */ /* 0x002fca00078e0003 */
[----:B------:R1:W-:Y:S04]  /*304b0*/  STL [R1+0x26bc], R0 ;  /* 0x0026bc0001007387 */ /* 0x0003e80000100800 */
[----:B------:R-:W-:Y:S04]  /*304c0*/  STL [R1+0x26c4], R16 ;  /* 0x0026c41001007387 */ /* 0x000fe80000100800 */
[----:B------:R-:W-:Y:S04]  /*304d0*/  STL [R1+0x26a8], R17 ;  /* 0x0026a81101007387 */ /* 0x000fe80000100800 */
[----:B------:R-:W2:Y:S04]  /*304e0*/  LDL.LU.64 R226, [R1+0x460] ;  /* 0x0004600001e27983 */ /* 0x000ea80000300a00 */
[----:B------:R-:W-:Y:S04]  /*304f0*/  STL [R1+0x26ac], R14 ;  /* 0x0026ac0e01007387 */ /* 0x000fe80000100800 */
[----:B------:R-:W-:Y:S04]  /*30500*/  STL [R1+0x26a0], R15 ;  /* 0x0026a00f01007387 */ /* 0x000fe80000100800 */
[----:B------:R-:W2:Y:S04]  /*30510*/  LDL.LU.64 R28, [R1+0x468] ;  /* 0x00046800011c7983 */ /* 0x000ea80000300a00 */
[----:B------:R-:W-:Y:S04]  /*30520*/  STL [R1+0x26a4], R12 ;  /* 0x0026a40c01007387 */ /* 0x000fe80000100800 */
[----:B------:R-:W-:Y:S04]  /*30530*/  STL [R1+0x2698], R13 ;  /* 0x0026980d01007387 */ /* 0x000fe80000100800 */
[----:B---3--:R-:W3:Y:S04]  /*30540*/  LDL.LU.64 R2, [R1+0x9c8] ;  /* 0x0009c80001027983 */ /* 0x008ee80000300a00 */
[----:B------:R-:W-:Y:S04]  /*30550*/  STL [R1+0x269c], R10 ;  /* 0x00269c0a01007387 */ /* 0x000fe80000100800 */
[----:B------:R-:W-:Y:S04]  /*30560*/  STL [R1+0x2690], R11 ;  /* 0x0026900b01007387 */ /* 0x000fe80000100800 */
[----:B------:R-:W3:Y:S04]  /*30570*/  LDL.LU.64 R30, [R1+0x2070] ;  /* 0x00207000011e7983 */ /* 0x000ee80000300a00 */
[----:B------:R-:W-:Y:S04]  /*30580*/  STL [R1+0x2694], R8 ;  /* 0x0026940801007387 */ /* 0x000fe80000100800 */
[----:B------:R-:W-:Y:S04]  /*30590*/  STL [R1+0x17a4], R9 ;  /* 0x0017a40901007387 */ /* 0x000fe80000100800 */
[----:B------:R-:W3:Y:S04]  /*305a0*/  LDL.LU.64 R232, [R1+0x2078] ;  /* 0x0020780001e87983 */ /* 0x000ee80000300a00 */
        /* <DEDUP_REMOVED lines=20> */
[----:B------:R1:W-:Y:S02]  /*306f0*/  STL [R1+0x17d4], R224 ;  /* 0x0017d4e001007387 */ /* 0x0003e40000100800 */
[----:B-1----:R-:W-:-:S02]  /*30700*/  IMAD.MOV.U32 R0, RZ, RZ, R225 ;  /* 0x000000ffff007224 */ /* 0x002fc400078e00e1 */
[----:B------:R-:W2:Y:S04]  /*30710*/  LDL.LU.64 R224, [R1+0x11c0] ;  /* 0x0011c00001e07983 */ /* 0x000ea80000300a00 */
[----:B------:R1:W-:Y:S04]  /*30720*/  STL [R1+0x17d0], R0 ;  /* 0x0017d00001007387 */ /* 0x0003e80000100800 */
[----:B------:R1:W-:Y:S02]  /*30730*/  STL [R1+0x17dc], R226 ;  /* 0x0017dce201007387 */ /* 0x0003e40000100800 */
[----:B-1----:R-:W-:-:S02]  /*30740*/  MOV R0, R227 ;  /* 0x000000e300007202 */ /* 0x002fc40000000f00 */
[----:B------:R-:W2:Y:S04]  /*30750*/  LDL.LU.64 R226, [R1+0x2080] ;  /* 0x0020800001e27983 */ /* 0x000ea80000300a00 */
[----:B------:R1:W-:Y:S04]  /*30760*/  STL [R1+0x17d8], R0 ;  /* 0x0017d80001007387 */ /* 0x0003e80000100800 */
[----:B------:R1:W-:Y:S02]  /*30770*/  STL [R1+0x17e4], R28 ;  /* 0x0017e41c01007387 */ /* 0x0003e40000100800 */
[----:B-1----:R-:W-:-:S02]  /*30780*/  IMAD.MOV.U32 R0, RZ, RZ, R29 ;  /* 0x000000ffff007224 */ /* 0x002fc400078e001d */
[----:B------:R-:W2:Y:S04]  /*30790*/  LDL.LU.64 R28, [R1+0x20b8] ;  /* 0x0020b800011c7983 */ /* 0x000ea80000300a00 */
[----:B------:R1:W-:Y:S04]  /*307a0*/  STL [R1+0x17e0], R0 ;  /* 0x0017e00001007387 */ /* 0x0003e80000100800 */
[----:B---3--:R3:W-:Y:S01]  /*307b0*/  STL [R1+0x17ec], R2 ;  /* 0x0017ec0201007387 */ /* 0x0087e20000100800 */
[----:B-1----:R-:W-:-:S03]  /*307c0*/  IMAD.MOV.U32 R0, RZ, RZ, R3 ;  /* 0x000000ffff007224 */ /* 0x002fc600078e0003 */
[----:B---3--:R-:W3:Y:S04]  /*307d0*/  LDL.LU.64 R2, [R1+0xe48] ;  /* 0x000e480001027983 */ /* 0x008ee80000300a00 */
[----:B------:R1:W-:Y:S04]  /*307e0*/  STL [R1+0x17e8], R0 ;  /* 0x0017e80001007387 */ /* 0x0003e80000100800 */
[----:B------:R1:W-:Y:S02]  /*307f0*/  STL [R1+0x17f4], R30 ;  /* 0x0017f41e01007387 */ /* 0x0003e40000100800 */
[----:B-1----:R-:W-:-:S02]  /*30800*/  MOV R0, R31 ;  /* 0x0000001f00007202 */ /* 0x002fc40000000f00 */
[----:B------:R-:W3:Y:S04]  /*30810*/  LDL.LU.64 R30, [R1+0xe40] ;  /* 0x000e4000011e7983 */ /* 0x000ee80000300a00 */
[----:B------:R1:W-:Y:S04]  /*30820*/  STL [R1+0x17f0], R0 ;  /* 0x0017f00001007387 */ /* 0x0003e80000100800 */
[----:B------:R1:W-:Y:S02]  /*30830*/  STL [R1+0x17fc], R232 ;  /* 0x0017fce801007387 */ /* 0x0003e40000100800 */
[----:B-1----:R-:W-:-:S02]  /*30840*/  IMAD.MOV.U32 R0, RZ, RZ, R233 ;  /* 0x000000ffff007224 */ /* 0x002fc400078e00e9 */
[----:B------:R-:W3:Y:S04]  /*30850*/  LDL.LU.64 R232, [R1+0xe38] ;  /* 0x000e380001e87983 */ /* 0x000ee80000300a00 */
        /* <DEDUP_REMOVED lines=21> */
[----:B------:R1:W-:Y:S02]  /*309b0*/  STL [R1+0x182c], R224 ;  /* 0x00182ce001007387 */ /* 0x0003e40000100800 */
[----:B-1----:R-:W-:-:S02]  /*309c0*/  IMAD.MOV.U32 R0, RZ, RZ, R225 ;  /* 0x000000ffff007224 */ /* 0x002fc400078e00e1 */
[----:B------:R-:W2:Y:S04]  /*309d0*/  LDL.LU.64 R224, [R1+0x11d8] ;  /* 0x0011d80001e07983 */ /* 0x000ea80000300a00 */
        /* <DEDUP_REMOVED lines=9> */
[----:B---3--:R3:W-:Y:S01]  /*30a70*/  STL [R1+0x1844], R2 ;  /* 0x0018440201007387 */ /* 0x0087e20000100800 */
[----:B-1----:R-:W-:-:S03]  /*30a80*/  IMAD.MOV.U32 R0, RZ, RZ, R3 ;  /* 0x000000ffff007224 */ /* 0x002fc600078e0003 */
[----:B---3--:R-:W3:Y:S04]  /*30a90*/  LDL.LU.64 R2, [R1+0x1200] ;  /* 0x0012000001027983 */ /* 0x008ee80000300a00 */
[----:B------:R1:W-:Y:S04]  /*30aa0*/  STL [R1+0x1840], R0 ;  /* 0x0018400001007387 */ /* 0x0003e80000100800 */
[----:B------:R1:W-:Y:S02]  /*30ab0*/  STL [R1+0x184c], R30 ;  /* 0x00184c1e01007387 */ /* 0x0003e40000100800 */
[----:B-1----:R-:W-:-:S02]  /*30ac0*/  IMAD.MOV.U32 R0, RZ, RZ, R31 ;  /* 0x000000ffff007224 */ /* 0x002fc400078e001f */
[----:B------:R-:W3:Y:S04]  /*30ad0*/  LDL.LU.64 R30, [R1+0x1218] ;  /* 0x00121800011e7983 */ /* 0x000ee80000300a00 */
[----:B------:R1:W-:Y:S04]  /*30ae0*/  STL [R1+0x1848], R0 ;  /* 0x0018480001007387 */ /* 0x0003e80000100800 */
[----:B------:R1:W-:Y:S02]  /*30af0*/  STL [R1+0x1854], R232 ;  /* 0x001854e801007387 */ /* 0x0003e40000100800 */
[----:B-1----:R-:W-:-:S02]  /*30b00*/  MOV R0, R233 ;  /* 0x000000e900007202 */ /* 0x002fc40000000f00 */
[----:B------:R-:W3:Y:S04]  /*30b10*/  LDL.LU.64 R232, [R1+0x1280] ;  /* 0x0012800001e87983 */ /* 0x000ee80000300a00 */
        /* <DEDUP_REMOVED lines=33> */
[----:B---3--:R3:W-:Y:S01]  /*30d30*/  STL [R1+0x189c], R2 ;  /* 0x00189c0201007387 */ /* 0x0087e20000100800 */
[----:B-1----:R-:W-:-:S03]  /*30d40*/  MOV R0, R3 ;  /* 0x0000000300007202 */ /* 0x002fc60000000f00 */
[----:B---3--:R-:W3:Y:S04]  /*30d50*/  LDL.LU.64 R2, [R1+0x2180] ;  /* 0x0021800001027983 */ /* 0x008ee80000300a00 */
[----:B------:R1:W-:Y:S04]  /*30d60*/  STL [R1+0x1898], R0 ;  /* 0x0018980001007387 */ /* 0x0003e80000100800 */
[----:B------:R1:W-:Y:S02]  /*30d70*/  STL [R1+0x18a4], R30 ;  /* 0x0018a41e01007387 */ /* 0x0003e40000100800 */
[----:B-1----:R-:W-:-:S02]  /*30d80*/  IMAD.MOV.U32 R0, RZ, RZ, R31 ;  /* 0x000000ffff007224 */ /* 0x002fc400078e001f */
[----:B------:R-:W3:Y:S04]  /*30d90*/  LDL.LU.64 R30, [R1+0x21b8] ;  /* 0x0021b800011e7983 */ /* 0x000ee80000300a00 */
[----:B------:R1:W-:Y:S04]  /*30da0*/  STL [R1+0x18a0], R0 ;  /* 0x0018a00001007387 */ /* 0x0003e80000100800 */
[----:B------:R1:W-:Y:S02]  /*30db0*/  STL [R1+0x18ac], R232 ;  /* 0x0018ace801007387 */ /* 0x0003e40000100800 */
[----:B-1----:R-:W-:-:S02]  /*30dc0*/  IMAD.MOV.U32 R0, RZ, RZ, R233 ;  /* 0x000000ffff007224 */ /* 0x002fc400078e00e9 */
[----:B------:R-:W3:Y:S04]  /*30dd0*/  LDL.LU.64 R232, [R1+0x1418] ;  /* 0x0014180001e87983 */ /* 0x000ee80000300a00 */
        /* <DEDUP_REMOVED lines=1601> */
[----:B--2---:R-:W-:Y:S01]  /*371f0*/  STL [R1+0x2534], R216 ;  /* 0x002534d801007387 */ /* 0x004fe20000100800 */
[----:B-1----:R-:W-:-:S03]  /*37200*/  IMAD.MOV.U32 R0, RZ, RZ, R217 ;  /* 0x000000ffff007224 */ /* 0x002fc600078e00d9 */
        /* <DEDUP_REMOVED lines=10> */
[----:B------:R3:W-:Y:S04]  /*372b0*/  STL [R1+0x254c], R28 ;  /* 0x00254c1c01007387 */ /* 0x0007e80000100800 */
[----:B------:R-:W2:Y:S01]  /*372c0*/  LDL.LU.64 R216, [R1+0x1568] ;  /* 0x0015680001d87983 */ /* 0x000ea20000300a00 */
[----:B-1----:R-:W-:-:S03]  /*372d0*/  IMAD.MOV.U32 R0, RZ, RZ, R29 ;  /* 0x000000ffff007224 */ /* 0x002fc600078e001d */
[----:B---3--:R-:W-:Y:S04]  /*372e0*/  STL [R1+0x2554], R2 ;  /* 0x0025540201007387 */ /* 0x008fe80000100800 */
[----:B------:R1:W-:Y:S04]  /*372f0*/  STL [R1+0x2548], R0 ;  /* 0x0025480001007387 */ /* 0x0003e80000100800 */
[----:B------:R-:W3:Y:S01]  /*37300*/  LDL.LU.64 R28, [R1+0x1560] ;  /* 0x00156000011c7983 */ /* 0x000ee20000300a00 */
[----:B-1----:R-:W-:-:S03]  /*37310*/  IMAD.MOV.U32 R0, RZ, RZ, R3 ;  /* 0x000000ffff007224 */ /* 0x002fc600078e0003 */
[----:B------:R-:W-:Y:S04]  /*37320*/  STL [R1+0x255c], R30 ;  /* 0x00255c1e01007387 */ /* 0x000fe80000100800 */
[----:B------:R1:W-:Y:S04]  /*37330*/  STL [R1+0x2550], R0 ;  /* 0x0025500001007387 */ /* 0x0003e80000100800 */
[----:B------:R-:W3:Y:S01]  /*37340*/  LDL.LU.64 R2, [R1+0x25b8] ;  /* 0x0025b80001027983 */ /* 0x000ee20000300a00 */
[----:B-1----:R-:W-:-:S03]  /*37350*/  MOV R0, R31 ;  /* 0x0000001f00007202 */ /* 0x002fc60000000f00 */
[----:B------:R-:W-:Y:S04]  /*37360*/  STL [R1+0x2564], R232 ;  /* 0x002564e801007387 */ /* 0x000fe80000100800 */
[----:B------:R1:W-:Y:S04]  /*37370*/  STL [R1+0x2558], R0 ;  /* 0x0025580001007387 */ /* 0x0003e80000100800 */
[----:B------:R-:W3:Y:S01]  /*37380*/  LDL.LU.64 R30, [R1+0x25c0] ;  /* 0x0025c000011e7983 */ /* 0x000ee20000300a00 */
[----:B-1----:R-:W-:-:S03]  /*37390*/  IMAD.MOV.U32 R0, RZ, RZ, R233 ;  /* 0x000000ffff007224 */ /* 0x002fc600078e00e9 */
[----:B----4-:R-:W-:Y:S04]  /*373a0*/  STL [R1+0x256c], R234 ;  /* 0x00256cea01007387 */ /* 0x010fe80000100800 */
[----:B------:R1:W-:Y:S04]  /*373b0*/  STL [R1+0x2560], R0 ;  /* 0x0025600001007387 */ /* 0x0003e80000100800 */
[----:B------:R-:W4:Y:S01]  /*373c0*/  LDL.LU.64 R232, [R1+0x1558] ;  /* 0x0015580001e87983 */ /* 0x000f220000300a00 */
[----:B-1----:R-:W-:-:S03]  /*373d0*/  IMAD.MOV.U32 R0, RZ, RZ, R235 ;  /* 0x000000ffff007224 */ /* 0x002fc600078e00eb */
[----:B-----5:R-:W-:Y:S04]  /*373e0*/  STL [R1+0x2574], R218 ;  /* 0x002574da01007387 */ /* 0x020fe80000100800 */
[----:B------:R1:W-:Y:S04]  /*373f0*/  STL [R1+0x2568], R0 ;  /* 0x0025680001007387 */ /* 0x0003e80000100800 */
[----:B------:R-:W5:Y:S01]  /*37400*/  LDL.LU.64 R234, [R1+0x1550] ;  /* 0x0015500001ea7983 */ /* 0x000f620000300a00 */
        /* <DEDUP_REMOVED lines=9> */
[----:B--2---:R-:W-:Y:S04]  /*374a0*/  STL [R1+0x258c], R214 ;  /* 0x00258cd601007387 */ /* 0x004fe80000100800 */
[----:B------:R1:W-:Y:S04]  /*374b0*/  STL [R1+0x2580], R0 ;  /* 0x0025800001007387 */ /* 0x0003e80000100800 */
[----:B------:R-:W2:Y:S01]  /*374c0*/  LDL.LU.64 R222, [R1+0x1538] ;  /* 0x0015380001de7983 */ /* 0x000ea20000300a00 */
[----:B-1----:R-:W-:-:S03]  /*374d0*/  MOV R0, R215 ;  /* 0x000000d700007202 */ /* 0x002fc60000000f00 */
[----:B------:R-:W-:Y:S04]  /*374e0*/  STL [R1+0x2594], R224 ;  /* 0x002594e001007387 */ /* 0x000fe80000100800 */
[----:B------:R1:W-:Y:S02]  /*374f0*/  STL [R1+0x2588], R0 ;  /* 0x0025880001007387 */ /* 0x0003e40000100800 */
[----:B-1----:R-:W-:Y:S02]  /*37500*/  IMAD.MOV.U32 R0, RZ, RZ, R225 ;  /* 0x000000ffff007224 */ /* 0x002fe400078e00e1 */
[----:B------:R-:W2:Y:S04]  /*37510*/  LDL.LU.64 R224, [R1+0x1530] ;  /* 0x0015300001e07983 */ /* 0x000ea80000300a00 */
[----:B------:R1:W-:Y:S04]  /*37520*/  STL [R1+0x2590], R0 ;  /* 0x0025900001007387 */ /* 0x0003e80000100800 */
[----:B------:R1:W-:Y:S02]  /*37530*/  STL [R1+0x259c], R226 ;  /* 0x00259ce201007387 */ /* 0x0003e40000100800 */
[----:B-1----:R-:W-:-:S02]  /*37540*/  IMAD.MOV.U32 R0, RZ, RZ, R227 ;  /* 0x000000ffff007224 */ /* 0x002fc400078e00e3 */
[----:B------:R-:W-:Y:S04]  /*37550*/  STL [R1+0x25a4], R216 ;  /* 0x0025a4d801007387 */ /* 0x000fe80000100800 */
[----:B------:R1:W-:Y:S04]  /*37560*/  STL [R1+0x2598], R0 ;  /* 0x0025980001007387 */ /* 0x0003e80000100800 */
[----:B------:R-:W2:Y:S01]  /*37570*/  LDL.LU.64 R226, [R1+0x2638] ;  /* 0x0026380001e27983 */ /* 0x000ea20000300a00 */
[----:B-1----:R-:W-:-:S03]  /*37580*/  MOV R0, R217 ;  /* 0x000000d900007202 */ /* 0x002fc60000000f00 */
[----:B---3--:R-:W-:Y:S04]  /*37590*/  STL [R1+0x25ac], R28 ;  /* 0x0025ac1c01007387 */ /* 0x008fe80000100800 */
[----:B------:R1:W-:Y:S02]  /*375a0*/  STL [R1+0x25a0], R0 ;  /* 0x0025a00001007387 */ /* 0x0003e40000100800 */
[----:B-1----:R-:W-:Y:S02]  /*375b0*/  IMAD.MOV.U32 R0, RZ, RZ, R29 ;  /* 0x000000ffff007224 */ /* 0x002fe400078e001d */
[----:B------:R-:W3:Y:S04]  /*375c0*/  LDL.LU.64 R28, [R1+0x2640] ;  /* 0x00264000011c7983 */ /* 0x000ee80000300a00 */
        /* <DEDUP_REMOVED lines=17> */
[----:B------:R-:W-:Y:S04]  /*376e0*/  STL [R1+0x25d4], R218 ;  /* 0x0025d4da01007387 */ /* 0x000fe80000100800 */
[----:B------:R-:W5:Y:S01]  /*376f0*/  LDL.LU.64 R102, [R1+0x14f0] ;  /* 0x0014f00001667983 */ /* 0x000f620000300a00 */
[----:B-1----:R-:W-:-:S05]  /*37700*/  MOV R0, R219 ;  /* 0x000000db00007202 */ /* 0x002fca0000000f00 */
[----:B------:R1:W-:Y:S04]  /*37710*/  STL [R1+0x25d0], R0 ;  /* 0x0025d00001007387 */ /* 0x0003e80000100800 */
[----:B------:R-:W-:Y:S01]  /*37720*/  STL [R1+0x25dc], R220 ;  /* 0x0025dcdc01007387 */ /* 0x000fe20000100800 */
[----:B-1----:R-:W-:-:S03]  /*37730*/  IMAD.MOV.U32 R0, RZ, RZ, R221 ;  /* 0x000000ffff007224 */ /* 0x002fc600078e00dd */
[----:B------:R-:W5:Y:S04]  /*37740*/  LDL.LU.64 R212, [R1+0x14e8] ;  /* 0x0014e80001d47983 */ /* 0x000f680000300a00 */
[----:B------:R1:W-:Y:S04]  /*37750*/  STL [R1+0x25d8], R0 ;  /* 0x0025d80001007387 */ /* 0x0003e80000100800 */
[----:B--2---:R-:W-:Y:S04]  /*37760*/  STL [R1+0x25e4], R222 ;  /* 0x0025e4de01007387 */ /* 0x004fe80000100800 */
[----:B------:R-:W2:Y:S01]  /*37770*/  LDL.LU.64 R214, [R1+0x2dc8] ;  /* 0x002dc80001d67983 */ /* 0x000ea20000300a00 */
[----:B-1----:R-:W-:-:S03]  /*37780*/  IMAD.MOV.U32 R0, RZ, RZ, R223 ;  /* 0x000000ffff007224 */ /* 0x002fc600078e00df */
[----:B------:R-:W2:Y:S04]  /*37790*/  LDL.LU.64 R216, [R1+0x2dd0] ;  /* 0x002dd00001d87983 */ /* 0x000ea80000300a00 */
[----:B------:R1:W-:Y:S04]  /*377a0*/  STL [R1+0x25e0], R0 ;  /* 0x0025e00001007387 */ /* 0x0003e80000100800 */
[----:B------:R-:W-:Y:S01]  /*377b0*/  STL [R1+0x25ec], R224 ;  /* 0x0025ece001007387 */ /* 0x000fe20000100800 */
[----:B-1----:R-:W-:-:S03]  /*377c0*/  MOV R0, R225 ;  /* 0x000000e100007202 */ /* 0x002fc60000000f00 */
[----:B------:R-:W2:Y:S04]  /*377d0*/  LDL.LU.64 R218, [R1+0xb88] ;  /* 0x000b880001da7983 */ /* 0x000ea80000300a00 */
[----:B------:R-:W2:Y:S04]  /*377e0*/  LDL.LU.64 R220, [R1+0xb80] ;  /* 0x000b800001dc7983 */ /* 0x000ea80000300a00 */
[----:B------:R1:W-:Y:S02]  /*377f0*/  STL [R1+0x25e8], R0 ;  /* 0x0025e80001007387 */ /* 0x0003e40000100800 */
[----:B-1----:R-:W-:-:S02]  /*37800*/  IMAD.MOV.U32 R0, RZ, RZ, R227 ;  /* 0x000000ffff007224 */ /* 0x002fc400078e00e3 */
[----:B------:R-:W-:Y:S04]  /*37810*/  STL [R1+0x25f4], R226 ;  /* 0x0025f4e201007387 */ /* 0x000fe80000100800 */
[----:B------:R-:W2:Y:S04]  /*37820*/  LDL.LU.64 R222, [R1+0xb78] ;  /* 0x000b780001de7983 */ /* 0x000ea80000300a00 */
[----:B------:R-:W2:Y:S04]  /*37830*/  LDL.LU.64 R224, [R1+0xb70] ;  /* 0x000b700001e07983 */ /* 0x000ea80000300a00 */
[----:B------:R3:W-:Y:S02]  /*37840*/  STL [R1+0x25f0], R0 ;  /* 0x0025f00001007387 */ /* 0x0007e40000100800 */
[----:B---3--:R-:W-:-:S02]  /*37850*/  IMAD.MOV.U32 R0, RZ, RZ, R29 ;  /* 0x000000ffff007224 */ /* 0x008fc400078e001d */
[----:B------:R-:W-:Y:S04]  /*37860*/  STL [R1+0x25fc], R28 ;  /* 0x0025fc1c01007387 */ /* 0x000fe80000100800 */
[----:B------:R-:W3:Y:S04]  /*37870*/  LDL.LU.64 R226, [R1+0xb68] ;  /* 0x000b680001e27983 */ /* 0x000ee80000300a00 */
[----:B------:R1:W-:Y:S02]  /*37880*/  STL [R1+0x25f8], R0 ;  /* 0x0025f80001007387 */ /* 0x0003e40000100800 */
[----:B-1----:R-:W-:-:S02]  /*37890*/  MOV R0, R3 ;  /* 0x0000000300007202 */ /* 0x002fc40000000f00 */
[----:B------:R1:W-:Y:S04]  /*378a0*/  STL [R1+0x2604], R2 ;  /* 0x0026040201007387 */ /* 0x0003e80000100800 */
[----:B-1----:R-:W3:Y:S04]  /*378b0*/  LDL.LU.64 R2, [R1+0xb60] ;  /* 0x000b600001027983 */ /* 0x002ee80000300a00 */
[----:B------:R1:W-:Y:S04]  /*378c0*/  STL [R1+0x2600], R0 ;  /* 0x0026000001007387 */ /* 0x0003e80000100800 */
[----:B------:R-:W-:Y:S04]  /*378d0*/  STL [R1+0x260c], R30 ;  /* 0x00260c1e01007387 */ /* 0x000fe80000100800 */
[----:B------:R-:W3:Y:S01]  /*378e0*/  LDL.LU.64 R28, [R1+0x2dd8] ;  /* 0x002dd800011c7983 */ /* 0x000ee20000300a00 */
[----:B-1----:R-:W-:-:S05]  /*378f0*/  IMAD.MOV.U32 R0, RZ, RZ, R31 ;  /* 0x000000ffff007224 */ /* 0x002fca00078e001f */
[----:B------:R1:W-:Y:S04]  /*37900*/  STL [R1+0x2608], R0 ;  /* 0x0026080001007387 */ /* 0x0003e80000100800 */
[----:B----4-:R-:W-:Y:S01]  /*37910*/  STL [R1+0x2614], R232 ;  /* 0x002614e801007387 */ /* 0x010fe20000100800 */
[----:B-1----:R-:W-:-:S03]  /*37920*/  IMAD.MOV.U32 R0, RZ, RZ, R233 ;  /* 0x000000ffff007224 */ /* 0x002fc600078e00e9 */
[----:B------:R-:W4:Y:S04]  /*37930*/  LDL.LU.64 R30, [R1+0x2de0] ;  /* 0x002de000011e7983 */ /* 0x000f280000300a00 */
[----:B------:R5:W-:Y:S02]  /*37940*/  STL [R1+0x2610], R0 ;  /* 0x0026100001007387 */ /* 0x000be40000100800 */
[----:B-----5:R-:W-:Y:S02]  /*37950*/  MOV R0, R235 ;  /* 0x000000eb00007202 */ /* 0x020fe40000000f00 */
[----:B------:R1:W-:Y:S04]  /*37960*/  STL [R1+0x261c], R234 ;  /* 0x00261cea01007387 */ /* 0x0003e80000100800 */
[----:B------:R-:W5:Y:S04]  /*37970*/  LDL.LU.64 R232, [R1+0x14d0] ;  /* 0x0014d00001e87983 */ /* 0x000f680000300a00 */
[----:B------:R1:W-:Y:S04]  /*37980*/  STL [R1+0x2618], R0 ;  /* 0x0026180001007387 */ /* 0x0003e80000100800 */
[----:B------:R-:W-:Y:S04]  /*37990*/  STL [R1+0x2624], R102 ;  /* 0x0026246601007387 */ /* 0x000fe80000100800 */
[----:B-1----:R-:W5:Y:S01]  /*379a0*/  LDL.LU.64 R234, [R1+0x14b0] ;  /* 0x0014b00001ea7983 */ /* 0x002f620000300a00 */
[----:B------:R-:W-:-:S03]  /*379b0*/  IMAD.MOV.U32 R0, RZ, RZ, R103 ;  /* 0x000000ffff007224 */ /* 0x000fc600078e0067 */
[----:B------:R-:W-:Y:S04]  /*379c0*/  STL [R1+0x262c], R212 ;  /* 0x00262cd401007387 */ /* 0x000fe80000100800 */
[----:B------:R1:W-:Y:S02]  /*379d0*/  STL [R1+0x2620], R0 ;  /* 0x0026200001007387 */ /* 0x0003e40000100800 */
[----:B-1----:R-:W-:Y:S02]  /*379e0*/  IMAD.MOV.U32 R0, RZ, RZ, R213 ;  /* 0x000000ffff007224 */ /* 0x002fe400078e00d5 */
[----:B--2---:R-:W-:Y:S04]  /*379f0*/  STL [R1+0x2634], R214 ;  /* 0x002634d601007387 */ /* 0x004fe80000100800 */
        /* <DEDUP_REMOVED lines=9> */
[----:B------:R1:W-:Y:S04]  /*37a90*/  STL [R1+0x2640], R0 ;  /* 0x0026400001007387 */ /* 0x0003e80000100800 */
[----:B------:R-:W-:Y:S01]  /*37aa0*/  STL [R1+0x2654], R222 ;  /* 0x002654de01007387 */ /* 0x000fe20000100800 */
[----:B-1----:R-:W-:-:S05]  /*37ab0*/  MOV R0, R221 ;  /* 0x000000dd00007202 */ /* 0x002fca0000000f00 */
[----:B------:R1:W-:Y:S04]  /*37ac0*/  STL [R1+0x2648], R0 ;  /* 0x0026480001007387 */ /* 0x0003e80000100800 */
[----:B------:R-:W-:Y:S01]  /*37ad0*/  STL [R1+0x265c], R224 ;  /* 0x00265ce001007387 */ /* 0x000fe20000100800 */
[----:B-1----:R-:W-:-:S05]  /*37ae0*/  IMAD.MOV.U32 R0, RZ, RZ, R223 ;  /* 0x000000ffff007224 */ /* 0x002fca00078e00df */
[----:B------:R1:W-:Y:S01]  /*37af0*/  STL [R1+0x2650], R0 ;  /* 0x0026500001007387 */ /* 0x0003e20000100800 */
[----:B---3--:R-:W-:Y:S01]  /*37b00*/  MOV R8, R227 ;  /* 0x000000e300087202 */ /* 0x008fe20000000f00 */
[----:B-1----:R-:W-:Y:S02]  /*37b10*/  IMAD.MOV.U32 R0, RZ, RZ, R225 ;  /* 0x000000ffff007224 */ /* 0x002fe400078e00e1 */
[----:B------:R-:W-:Y:S04]  /*37b20*/  STL [R1+0x2664], R226 ;  /* 0x002664e201007387 */ /* 0x000fe80000100800 */
[----:B------:R-:W-:Y:S04]  /*37b30*/  STL [R1+0x2658], R0 ;  /* 0x0026580001007387 */ /* 0x000fe80000100800 */
[----:B------:R-:W-:Y:S04]  /*37b40*/  STL [R1+0x2660], R8 ;  /* 0x0026600801007387 */ /* 0x000fe80000100800 */
[----:B------:R-:W-:Y:S04]  /*37b50*/  STL [R1+0x266c], R2 ;  /* 0x00266c0201007387 */ /* 0x000fe80000100800 */
[----:B------:R1:W-:Y:S02]  /*37b60*/  STL [R1+0x2668], R3 ;  /* 0x0026680301007387 */ /* 0x0003e40000100800 */
[----:B-1----:R-:W-:-:S02]  /*37b70*/  IMAD.MOV.U32 R3, RZ, RZ, R29 ;  /* 0x000000ffff037224 */ /* 0x002fc400078e001d */
[----:B------:R-:W-:Y:S04]  /*37b80*/  STL [R1+0x2674], R28 ;  /* 0x0026741c01007387 */ /* 0x000fe80000100800 */
[----:B----4-:R-:W-:Y:S04]  /*37b90*/  STL [R1+0x267c], R30 ;  /* 0x00267c1e01007387 */ /* 0x010fe80000100800 */
[----:B------:R1:W-:Y:S02]  /*37ba0*/  STL [R1+0x2670], R3 ;  /* 0x0026700301007387 */ /* 0x0003e40000100800 */
[----:B-1----:R-:W-:-:S05]  /*37bb0*/  MOV R3, R31 ;  /* 0x0000001f00037202 */ /* 0x002fca0000000f00 */
[----:B------:R1:W-:Y:S04]  /*37bc0*/  STL [R1+0x2678], R3 ;  /* 0x0026780301007387 */ /* 0x0003e80000100800 */
[----:B-----5:R-:W-:Y:S01]  /*37bd0*/  STL [R1+0x2684], R232 ;  /* 0x002684e801007387 */ /* 0x020fe20000100800 */
[----:B-1----:R-:W-:-:S03]  /*37be0*/  IMAD.MOV.U32 R3, RZ, RZ, R233 ;  /* 0x000000ffff037224 */ /* 0x002fc600078e00e9 */
[----:B------:R-:W-:Y:S04]  /*37bf0*/  STL [R1+0x268c], R234 ;  /* 0x00268cea01007387 */ /* 0x000fe80000100800 */
[----:B------:R1:W-:Y:S04]  /*37c00*/  STL [R1+0x2680], R3 ;  /* 0x0026800301007387 */ /* 0x0003e80000100800 */
[----:B------:R-:W2:Y:S01]  /*37c10*/  LDL.LU.64 R8, [R1+0x14a8] ;  /* 0x0014a80001087983 */ /* 0x000ea20000300a00 */
[----:B------:R-:W3:Y:S01]  /*37c20*/  S2R R252, SR_TID.X ;  /* 0x0000000000fc7919 */ /* 0x000ee20000002100 */
[----:B-1----:R-:W-:-:S05]  /*37c30*/  IMAD.MOV.U32 R3, RZ, RZ, R235 ;  /* 0x000000ffff037224 */ /* 0x002fca00078e00eb */
[----:B------:R1:W-:Y:S01]  /*37c40*/  STL [R1+0x2688], R3 ;  /* 0x0026880301007387 */ /* 0x0003e20000100800 */
[C---:B---3--:R-:W-:Y:S01]  /*37c50*/  IMAD.SHL.U32 R0, R252.reuse, 0x2, RZ ;  /* 0x00000002fc007824 */ /* 0x048fe200078e00ff */
[----:B------:R-:W-:-:S04]  /*37c60*/  LOP3.LUT R2, R252, 0x3, RZ, 0xc0, !PT ;  /* 0x00000003fc027812 */ /* 0x000fc800078ec0ff */
[----:B------:R-:W-:Y:S01]  /*37c70*/  LOP3.LUT R0, R0, 0x40, RZ, 0xc0, !PT ;  /* 0x0000004000007812 */ /* 0x000fe200078ec0ff */
[----:B------:R-:W-:-:S03]  /*37c80*/  IMAD R2, R2, 0x820, RZ ;  /* 0x0000082002027824 */ /* 0x000fc600078e02ff */
[----:B------:R-:W-:-:S04]  /*37c90*/  LOP3.LUT R0, R0, 0x1c, R252, 0xf8, !PT ;  /* 0x0000001c00007812 */ /* 0x000fc800078ef8fc */
[----:B------:R-:W-:Y:S02]  /*37ca0*/  LOP3.LUT R0, R2, R0, RZ, 0x3c, !PT ;  /* 0x0000000002007212 */ /* 0x000fe400078e3cff */
[----:B-1----:R-:W3:Y:S04]  /*37cb0*/  LDL.LU.64 R2, [R1+0x14a0] ;  /* 0x0014a00001027983 */ /* 0x002ee80000300a00 */
[----:B--2---:R1:W-:Y:S04]  /*37cc0*/  STL.64 [R1+0x1780], R8 ;  /* 0x0017800801007387 */ /* 0x0043e80000100a00 */
[----:B-1----:R-:W2:Y:S04]  /*37cd0*/  LDL.LU.64 R8, [R1+0x1498] ;  /* 0x0014980001087983 */ /* 0x002ea80000300a00 */
[----:B---3--:R1:W-:Y:S04]  /*37ce0*/  STL.64 [R1+0x1778], R2 ;  /* 0x0017780201007387 */ /* 0x0083e80000100a00 */
        /* <DEDUP_REMOVED lines=871> */
[----:B---3--:R1:W-:Y:S02]  /*3b360*/  STL.64 [R1+0xb80], R2 ;  /* 0x000b800201007387 */ /* 0x0083e40000100a00 */
[----:B-1----:R-:W-:Y:S01]  /*3b370*/  MOV R2, R246 ;  /* 0x000000f600027202 */ /* 0x002fe20000000f00 */
[----:B------:R-:W-:Y:S01]  /*3b380*/  IMAD.MOV.U32 R3, RZ, RZ, R247 ;  /* 0x000000ffff037224 */ /* 0x000fe200078e00f7 */
[----:B--2---:R1:W-:Y:S04]  /*3b390*/  STL.64 [R1+0xb78], R8 ;  /* 0x000b780801007387 */ /* 0x0043e80000100a00 */
[----:B-1----:R-:W2:Y:S04]  /*3b3a0*/  LDL.LU.64 R8, [R1+0x32c8] ;  /* 0x0032c80001087983 */ /* 0x002ea80000300a00 */
[----:B------:R1:W-:Y:S04]  /*3b3b0*/  STL.64 [R1+0xb70], R2 ;  /* 0x000b700201007387 */ /* 0x0003e80000100a00 */
[----:B-1----:R-:W3:Y:S04]  /*3b3c0*/  LDL.LU.64 R2, [R1+0x30c0] ;  /* 0x0030c00001027983 */ /* 0x002ee80000300a00 */
[----:B--2---:R-:W-:Y:S04]  /*3b3d0*/  STL.64 [R1+0xb68], R8 ;  /* 0x000b680801007387 */ /* 0x004fe80000100a00 */
[----:B---3--:R1:W-:Y:S04]  /*3b3e0*/  STL.64 [R1+0xb60], R2 ;  /* 0x000b600201007387 */ /* 0x0083e80000100a00 */
[----:B------:R2:W-:Y:S01]  /*3b3f0*/  STL.64 [R1+0xb58], R4 ;  /* 0x000b580401007387 */ /* 0x0005e20000100a00 */
[----:B-1----:R-:W-:Y:S01]  /*3b400*/  IMAD.MOV.U32 R2, RZ, RZ, R6 ;  /* 0x000000ffff027224 */ /* 0x002fe200078e0006 */
[----:B------:R-:W-:-:S05]  /*3b410*/  MOV R3, R7 ;  /* 0x0000000700037202 */ /* 0x000fca0000000f00 */
[----:B------:R2:W-:Y:S04]  /*3b420*/  STL.64 [R1+0xb50], R2 ;  /* 0x000b500201007387 */ /* 0x0005e80000100a00 */
        /* <DEDUP_REMOVED lines=424> */
[----:B------:R-:W-:-:S02]  /*3ceb0*/  USHF.R.S32.HI UR10, URZ, 0x1f, UR7 ;  /* 0x0000001f3f0a7899 */ /* 0x000fc40008011407 */
[----:B------:R-:W-:Y:S02]  /*3cec0*/  USHF.R.S32.HI UR12, URZ, 0x1f, UR8 ;  /* 0x0000001f3f0c7899 */ /* 0x000fe40008011408 */
[----:B------:R-:W-:Y:S02]  /*3ced0*/  ULEA.HI UR10, UR10, UR7, URZ, 0x7 ;  /* 0x000000070a0a7291 */ /* 0x000fe4000f8f383f */
[----:B------:R-:W-:Y:S01]  /*3cee0*/  USHF.R.S32.HI UR13, URZ, 0x1f, UR9 ;  /* 0x0000001f3f0d7899 */ /* 0x000fe20008011409 */
[----:B------:R-:W-:Y:S01]  /*3cef0*/  CS2R R48, SRZ ;  /* 0x0000000000307805 */ /* 0x000fe2000001ff00 */
[----:B------:R-:W-:Y:S01]  /*3cf00*/  USHF.L.U32 UR16, UR8, 0x2, URZ ;  /* 0x0000000208107899 */ /* 0x000fe2000800063f */
        /* <DEDUP_REMOVED lines=12> */
[----:B------:R-:W-:Y:S01]  /*3cfd0*/  CS2R R66, SRZ ;  /* 0x0000000000427805 */ /* 0x000fe2000001ff00 */
[----:B------:R-:W-:Y:S01]  /*3cfe0*/  USHF.L.U64.HI UR7, UR8, 0x2, UR12 ;  /* 0x0000000208077899 */ /* 0x000fe2000801020c */
        /* <DEDUP_REMOVED lines=30> */
[----:B------:R-:W-:Y:S02]  /*3d1d0*/  USHF.L.U32 UR17, UR9, 0x2, URZ ;  /* 0x0000000209117899 */ /* 0x000fe4000800063f */
[----:B------:R-:W-:Y:S02]  /*3d1e0*/  USHF.L.U64.HI UR8, UR9, 0x2, UR13 ;  /* 0x0000000209087899 */ /* 0x000fe4000801020d */
[----:B------:R-:W-:Y:S01]  /*3d1f0*/  USHF.R.S32.HI UR9, URZ, 0x7, UR10 ;  /* 0x000000073f097899 */ /* 0x000fe2000801140a */
[----:B------:R-:W-:Y:S01]  /*3d200*/  UMOV UR4, URZ ;  /* 0x0000003f00047c82 */ /* 0x000fe20008000000 */
[----:B------:R-:W-:Y:S01]  /*3d210*/  UMOV UR11, 0x1 ;  /* 0x00000001000b7882 */ /* 0x000fe20000000000 */
[----:B--2---:R-:W-:-:S09]  /*3d220*/  UMOV UR10, 0xffffffff ;  /* 0xffffffff000a7882 */ /* 0x004fd20000000000 */
.L_x_1:
[----:B---3--:R-:W2:Y:S01]  /*3d230*/  LDL.LU.64 R112, [R1+0x6e0] ;  /* 0x0006e00001707983 */ /* 0x008ea20000300a00 */
[----:B------:R-:W-:-:S04]  /*3d240*/  DEPBAR.LE SB0, 0x2 ;  /* 0x000080800000791a */ /* 0x000fc80000000000 */
[----:B------:R-:W2:Y:S01]  /*3d250*/  LDL.LU.64 R114, [R1+0x6e8] ;  /* 0x0006e80001727983 */ /* 0x000ea20000300a00 */
[----:B------:R-:W1:Y:S03]  /*3d260*/  S2R R3, SR_TID.X ;  /* 0x0000000000037919 */ /* 0x000e660000002100 */
[----:B------:R-:W3:Y:S04]  /*3d270*/  LDL.LU.64 R132, [R1+0x6d0] ;  /* 0x0006d00001847983 */ /* 0x000ee80000300a00 */
[----:B------:R-:W3:Y:S04]  /*3d280*/  LDL.LU.64 R134, [R1+0x6d8] ;  /* 0x0006d80001867983 */ /* 0x000ee80000300a00 */
[----:B------:R-:W4:Y:S04]  /*3d290*/  LDL.LU.64 R128, [R1+0x7a0] ;  /* 0x0007a00001807983 */ /* 0x000f280000300a00 */
[----:B------:R-:W4:Y:S01]  /*3d2a0*/  LDL.LU.64 R130, [R1+0x7a8] ;  /* 0x0007a80001827983 */ /* 0x000f220000300a00 */
[----:B------:R-:W-:-:S03]  /*3d2b0*/  UIADD3 UR10, UR10, 0x1, URZ ;  /* 0x000000010a0a7890 */ /* 0x000fc6000fffe03f */
[----:B------:R-:W3:Y:S01]  /*3d2c0*/  LDL.LU.64 R108, [R1+0x880] ;  /* 0x00088000016c7983 */ /* 0x000ee20000300a00 */
[----:B------:R-:W-:-:S03]  /*3d2d0*/  UISETP.GT.AND UP0, UPT, UR10, 0x1, UPT ;  /* 0x000000010a00788c */ /* 0x000fc6000bf04270 */
[----:B------:R-:W3:Y:S01]  /*3d2e0*/  LDL.LU.64 R110, [R1+0x888] ;  /* 0x00088800016e7983 */ /* 0x000ee20000300a00 */
[----:B------:R-:W-:-:S03]  /*3d2f0*/  USEL UR10, UR10, URZ, !UP0 ;  /* 0x0000003f0a0a7287 */ /* 0x000fc6000c000000 */
[----:B------:R-:W3:Y:S01]  /*3d300*/  LDL.LU.64 R124, [R1+0x960] ;  /* 0x00096000017c7983 */ /* 0x000ee20000300a00 */
[----:B-1----:R-:W-:-:S03]  /*3d310*/  LOP3.LUT R2, R3, 0x7, RZ, 0xc0, !PT ;  /* 0x0000000703027812 */ /* 0x002fc600078ec0ff */
[----:B------:R-:W3:Y:S01]  /*3d320*/  LDL.LU.64 R126, [R1+0x968] ;  /* 0x00096800017e7983 */ /* 0x000ee20000300a00 */
[----:B------:R-:W-:-:S03]  /*3d330*/  IMAD.SHL.U32 R3, R3, 0x2, RZ ;  /* 0x0000000203037824 */ /* 0x000fc600078e00ff */
[----:B------:R-:W3:Y:S01]  /*3d340*/  LDL.LU.64 R120, [R1+0x980] ;  /* 0x0009800001787983 */ /* 0x000ee20000300a00 */
[----:B------:R-:W-:Y:S01]  /*3d350*/  IMAD R2, R2, 0x210, RZ ;  /* 0x0000021002027824 */ /* 0x000fe200078e02ff */
[----:B------:R-:W-:Y:S01]  /*3d360*/  ULEA UR12, UR10, UR5, 0x12 ;  /* 0x000000050a0c7291 */ /* 0x000fe2000f8e903f */
[----:B------:R-:W-:Y:S01]  /*3d370*/  BAR.SYNC.DEFER_BLOCKING 0x0 ;  /* 0x0000000000007b1d */ /* 0x000fe20000010000 */
[----:B------:R-:W-:Y:S02]  /*3d380*/  ULEA UR13, UR10, UR5, 0xf ;  /* 0x000000050a0d7291 */ /* 0x000fe4000f8e783f */
[----:B------:R-:W-:-:S03]  /*3d390*/  LOP3.LUT R2, R2, 0x30, R3, 0x78, !PT ;  /* 0x0000003002027812 */ /* 0x000fc600078e7803 */
[----:B------:R-:W3:Y:S01]  /*3d3a0*/  LDL.LU.64 R122, [R1+0x988] ;  /* 0x00098800017a7983 */ /* 0x000ee20000300a00 */
[----:B------:R-:W-:-:S03]  /*3d3b0*/  LOP3.LUT R3, R0, 0x20, RZ, 0x3c, !PT ;  /* 0x0000002000037812 */ /* 0x000fc600078e3cff */
[----:B------:R-:W3:Y:S04]  /*3d3c0*/  LDL.LU.64 R116, [R1+0x970] ;  /* 0x0009700001747983 */ /* 0x000ee80000300a00 */
[----:B------:R-:W3:Y:S04]  /*3d3d0*/  LDL.LU.64 R118, [R1+0x978] ;  /* 0x0009780001767983 */ /* 0x000ee80000300a00 */
[----:B------:R-:W-:Y:S04]  /*3d3e0*/  LDS R44, [R0+UR12] ;  /* 0x0000000c002c7984 */ /* 0x000fe80008000800 */
[----:B------:R-:W-:Y:S04]  /*3d3f0*/  LDS R46, [R0+UR12+0x2000] ;  /* 0x0020000c002e7984 */ /* 0x000fe80008000800 */
[----:B------:R-:W-:Y:S04]  /*3d400*/  LDS R45, [R3+UR12] ;  /* 0x0000000c032d7984 */ /* 0x000fe80008000800 */
[----:B------:R-:W-:Y:S04]  /*3d410*/  LDS R47, [R3+UR12+0x2000] ;  /* 0x0020000c032f7984 */ /* 0x000fe80008000800 */
[----:B------:R-:W-:Y:S04]  /*3d420*/  LDSM.16.M88.4 R16, [R2+UR13+0x80000] ;  /* 0x0800000d0210783b */ /* 0x000fe80008000200 */
[----:B------:R-:W1:Y:S04]  /*3d430*/  LDSM.16.M88.4 R24, [R2+UR13+0x83000] ;  /* 0x0830000d0218783b */ /* 0x000e680008000200 */
[----:B------:R-:W1:Y:S04]  /*3d440*/  LDSM.16.M88.4 R12, [R2+UR13+0x84000] ;  /* 0x0840000d020c783b */ /* 0x000e680008000200 */
[----:B------:R-:W1:Y:S04]  /*3d450*/  LDSM.16.M88.4 R8, [R2+UR13+0x85000] ;  /* 0x0850000d0208783b */ /* 0x000e680008000200 */
[----:B------:R-:W1:Y:S04]  /*3d460*/  LDSM.16.M88.4 R4, [R2+UR13+0x86000] ;  /* 0x0860000d0204783b */ /* 0x000e680008000200 */
[----:B------:R-:W1:Y:S04]  /*3d470*/  LDSM.16.M88.4 R228, [R2+UR13+0x87000] ;  /* 0x0870000d02e4783b */ /* 0x000e680008000200 */
[----:B------:R-:W4:Y:S04]  /*3d480*/  LDSM.16.M88.4 R32, [R2+UR13+0x82000] ;  /* 0x0820000d0220783b */ /* 0x000f280008000200 */
[----:B------:R-:W3:Y:S04]  /*3d490*/  LDSM.16.M88.4 R20, [R2+UR13+0x81000] ;  /* 0x0810000d0214783b */ /* 0x000ee80008000200 */
[----:B------:R-:W-:Y:S04]  /*3d4a0*/  LDS R40, [R0+UR12+0x80] ;  /* 0x0000800c00287984 */ /* 0x000fe80008000800 */
[----:B------:R-:W-:Y:S04]  /*3d4b0*/  LDS R42, [R0+UR12+0x2080] ;  /* 0x0020800c002a7984 */ /* 0x000fe80008000800 */
[----:B------:R-:W-:Y:S04]  /*3d4c0*/  LDS R41, [R3+UR12+0x80] ;  /* 0x0000800c03297984 */ /* 0x000fe80008000800 */
[----:B-1----:R-:W-:Y:S04]  /*3d4d0*/  STL [R1+0x5074], R26 ;  /* 0x0050741a01007387 */ /* 0x002fe80000100800 */
        /* <DEDUP_REMOVED lines=10> */
[----:B------:R-:W1:Y:S04]  /*3d580*/  LDS R43, [R3+UR12+0x2080] ;  /* 0x0020800c032b7984 */ /* 0x000e680008000800 */
[----:B------:R-:W-:Y:S04]  /*3d590*/  LDS R36, [R0+UR12+0x100] ;  /* 0x0001000c00247984 */ /* 0x000fe80008000800 */
[----:B------:R-:W-:Y:S04]  /*3d5a0*/  LDS R38, [R0+UR12+0x2100] ;  /* 0x0021000c00267984 */ /* 0x000fe80008000800 */
[----:B------:R-:W-:Y:S04]  /*3d5b0*/  LDS R37, [R3+UR12+0x100] ;  /* 0x0001000c03257984 */ /* 0x000fe80008000800 */
        /* <DEDUP_REMOVED lines=8> */
[----:B------:R-:W-:Y:S01]  /*3d640*/  LDS R211, [R3+UR12+0x2780] ;  /* 0x0027800c03d37984 */ /* 0x000fe20008000800 */
[----:B--2---:R-:W-:-:S15]  /*3d650*/  HMMA.1688.F32.TF32 R112, R44, R16, R112 ;  /* 0x000000102c70723c */ /* 0x004fde0000081070 */
[----:B------:R-:W-:-:S09]  /*3d660*/  NOP ;  /* 0x0000000000007918 */ /* 0x000fd20000000000 */
[----:B------:R-:W-:Y:S01]  /*3d670*/  IMAD.MOV.U32 R247, RZ, RZ, R112 ;  /* 0x000000fffff77224 */ /* 0x000fe200078e0070 */
[----:B------:R-:W-:Y:S01]  /*3d680*/  MOV R246, R113 ;  /* 0x0000007100f67202 */ /* 0x000fe20000000f00 */
[----:B------:R-:W-:Y:S01]  /*3d690*/  IMAD.MOV.U32 R245, RZ, RZ, R114 ;  /* 0x000000fffff57224 */ /* 0x000fe200078e0072 */
[----:B------:R-:W2:Y:S01]  /*3d6a0*/  LDL.LU.64 R112, [R1+0x990] ;  /* 0x0009900001707983 */ /* 0x000ea20000300a00 */
[----:B------:R-:W-:-:S03]  /*3d6b0*/  IMAD.MOV.U32 R244, RZ, RZ, R115 ;  /* 0x000000fffff47224 */ /* 0x000fc600078e0073 */
[----:B------:R-:W2:Y:S01]  /*3d6c0*/  LDL.LU.64 R114, [R1+0x998] ;  /* 0x0009980001727983 */ /* 0x000ea20000300a00 */
[C---:B----4-:R-:W-:Y:S06]  /*3d6d0*/  HMMA.1688.F32.TF32 R128, R44.reuse, R32, R128 ;  /* 0x000000202c80723c */ /* 0x050fec0000081080 */
[C---:B---3--:R-:W-:Y:S06]  /*3d6e0*/  HMMA.1688.F32.TF32 R132, R44.reuse, R20, R132 ;  /* 0x000000142c84723c */ /* 0x048fec0000081084 */
[----:B------:R-:W-:-:S12]  /*3d6f0*/  HMMA.1688.F32.TF32 R124, R44, R12, R124 ;  /* 0x0000000c2c7c723c */ /* 0x000fd8000008107c */
[----:B------:R-:W-:Y:S01]  /*3d700*/  IMAD.MOV.U32 R239, RZ, RZ, R128 ;  /* 0x000000ffffef7224 */ /* 0x000fe200078e0080 */
[----:B------:R-:W-:Y:S01]  /*3d710*/  MOV R237, R130 ;  /* 0x0000008200ed7202 */ /* 0x000fe20000000f00 */
[----:B------:R-:W-:Y:S02]  /*3d720*/  IMAD.MOV.U32 R238, RZ, RZ, R129 ;  /* 0x000000ffffee7224 */ /* 0x000fe400078e0081 */
[----:B------:R-:W-:Y:S02]  /*3d730*/  IMAD.MOV.U32 R236, RZ, RZ, R131 ;  /* 0x000000ffffec7224 */ /* 0x000fe400078e0083 */
[C---:B------:R-:W-:Y:S01]  /*3d740*/  HMMA.1688.F32.TF32 R128, R44.reuse, R24, R108 ;  /* 0x000000182c80723c */ /* 0x040fe2000008106c */
[----:B------:R-:W1:Y:S04]  /*3d750*/  LDL.LU.64 R108, [R1+0x690] ;  /* 0x00069000016c7983 */ /* 0x000e680000300a00 */
[----:B------:R-:W1:Y:S01]  /*3d760*/  LDL.LU.64 R110, [R1+0x698] ;  /* 0x00069800016e7983 */ /* 0x000e620000300a00 */
[----:B------:R-:W-:Y:S01]  /*3d770*/  HMMA.1688.F32.TF32 R120, R44, R8, R120 ;  /* 0x000000082c78723c */ /* 0x000fe20000081078 */
[----:B------:R-:W-:Y:S01]  /*3d780*/  MOV R243, R132 ;  /* 0x0000008400f37202 */ /* 0x000fe20000000f00 */
[----:B------:R-:W-:Y:S01]  /*3d790*/  IMAD.MOV.U32 R242, RZ, RZ, R133 ;  /* 0x000000fffff27224 */ /* 0x000fe200078e0085 */
[----:B------:R-:W-:Y:S01]  /*3d7a0*/  MOV R240, R135 ;  /* 0x0000008700f07202 */ /* 0x000fe20000000f00 */
[----:B------:R-:W-:-:S13]  /*3d7b0*/  IMAD.MOV.U32 R241, RZ, RZ, R134 ;  /* 0x000000fffff17224 */ /* 0x000fda00078e0086 */
[----:B------:R3:W-:Y:S04]  /*3d7c0*/  STL.64 [R1+0x1a0], R128 ;  /* 0x0001a08001007387 */ /* 0x0007e80000100a00 */
[----:B------:R4:W-:Y:S04]  /*3d7d0*/  STL.64 [R1+0x1a8], R130 ;  /* 0x0001a88201007387 */ /* 0x0009e80000100a00 */
[----:B------:R-:W2:Y:S04]  /*3d7e0*/  LDL.LU.64 R136, [R1+0x680] ;  /* 0x0006800001887983 */ /* 0x000ea80000300a00 */
[----:B------:R-:W2:Y:S04]  /*3d7f0*/  LDL.LU.64 R138, [R1+0x688] ;  /* 0x00068800018a7983 */ /* 0x000ea80000300a00 */
[----:B------:R-:W-:Y:S04]  /*3d800*/  STL.64 [R1+0x160], R124 ;  /* 0x0001607c01007387 */ /* 0x000fe80000100a00 */
[----:B------:R-:W-:Y:S04]  /*3d810*/  STL.64 [R1+0x168], R126 ;  /* 0x0001687e01007387 */ /* 0x000fe80000100a00 */
[----:B------:R-:W2:Y:S04]  /*3d820*/  LDL.LU.64 R132, [R1+0x790] ;  /* 0x0007900001847983 */ /* 0x000ea80000300a00 */
[----:B------:R-:W2:Y:S04]  /*3d830*/  LDL.LU.64 R134, [R1+0x798] ;  /* 0x0007980001867983 */ /* 0x000ea80000300a00 */
[----:B------:R4:W-:Y:S04]  /*3d840*/  STL.64 [R1+0x150], R120 ;  /* 0x0001507801007387 */ /* 0x0009e80000100a00 */
[----:B------:R4:W-:Y:S04]  /*3d850*/  STL.64 [R1+0x158], R122 ;  /* 0x0001587a01007387 */ /* 0x0009e80000100a00 */
[----:B---3--:R-:W3:Y:S04]  /*3d860*/  LDL.LU.64 R128, [R1+0x870] ;  /* 0x0008700001807983 */ /* 0x008ee80000300a00 */
[----:B----4-:R-:W3:Y:S04]  /*3d870*/  LDL.LU.64 R130, [R1+0x878] ;  /* 0x0008780001827983 */ /* 0x010ee80000300a00 */
[----:B------:R-:W4:Y:S04]  /*3d880*/  LDL.LU.64 R120, [R1+0x890] ;  /* 0x0008900001787983 */ /* 0x000f280000300a00 */
[----:B------:R-:W4:Y:S01]  /*3d890*/  LDL.LU.64 R122, [R1+0x898] ;  /* 0x00089800017a7983 */ /* 0x000f220000300a00 */
[----:B------:R-:W-:Y:S03]  /*3d8a0*/  HMMA.1688.F32.TF32 R124, R44, R4, R116 ;  /* 0x000000042c7c723c */ /* 0x000fe60000081074 */
[----:B------:R-:W4:Y:S04]  /*3d8b0*/  LDL.LU.64 R116, [R1+0x860] ;  /* 0x0008600001747983 */ /* 0x000f280000300a00 */
[----:B------:R-:W4:-:S15]  /*3d8c0*/  LDL.LU.64 R118, [R1+0x868] ;  /* 0x0008680001767983 */ /* 0x000f1e0000300a00 */
[----:B------:R-:W-:-:S01]  /*3d8d0*/  NOP ;  /* 0x0000000000007918 */ /* 0x000fc20000000000 */
[----:B------:R-:W-:Y:S04]  /*3d8e0*/  STL.64 [R1+0x140], R124 ;  /* 0x0001407c01007387 */ /* 0x000fe80000100a00 */
[----:B------:R-:W-:Y:S01]  /*3d8f0*/  STL.64 [R1+0x148], R126 ;  /* 0x0001487e01007387 */ /* 0x000fe20000100a00 */
[----:B--2---:R-:W-:Y:S03]  /*3d900*/  HMMA.1688.F32.TF32 R44, R44, R228, R112 ;  /* 0x000000e42c2c723c */ /* 0x004fe60000081070 */
[----:B------:R-:W2:Y:S04]  /*3d910*/  LDL.LU.64 R112, [R1+0x850] ;  /* 0x0008500001707983 */ /* 0x000ea80000300a00 */
[----:B------:R-:W2:-:S15]  /*3d920*/  LDL.LU.64 R114, [R1+0x858] ;  /* 0x0008580001727983 */ /* 0x000e9e0000300a00 */
[----:B------:R-:W-:-:S01]  /*3d930*/  NOP ;  /* 0x0000000000007918 */ /* 0x000fc20000000000 */
[----:B------:R1:W-:Y:S04]  /*3d940*/  STL.64 [R1+0x130], R44 ;  /* 0x0001302c01007387 */ /* 0x0003e80000100a00 */
[----:B------:R1:W-:Y:S04]  /*3d950*/  STL.64 [R1+0x138], R46 ;  /* 0x0001382e01007387 */ /* 0x0003e80000100a00 */
[----:B-1----:R-:W2:Y:S04]  /*3d960*/  LDL.LU.64 R44, [R1+0x640] ;  /* 0x00064000012c7983 */ /* 0x002ea80000300a00 */
[----:B------:R-:W2:Y:S01]  /*3d970*/  LDL.LU.64 R46, [R1+0x648] ;  /* 0x00064800012e7983 */ /* 0x000ea20000300a00 */
[C---:B------:R-:W-:Y:S06]  /*3d980*/  HMMA.1688.F32.TF32 R108, R40.reuse, R16, R108 ;  /* 0x00000010286c723c */ /* 0x040fec000008106c */
[----:B------:R-:W-:-:S15]  /*3d990*/  HMMA.1688.F32.TF32 R148, R40, R20, R136 ;  /* 0x000000142894723c */ /* 0x000fde0000081088 */
[----:B------:R-:W-:-:S02]  /*3d9a0*/  NOP ;  /* 0x0000000000007918 */ /* 0x000fc40000000000 */
[----:B------:R1:W-:Y:S01]  /*3d9b0*/  STL.64 [R1+0x120], R108 ;  /* 0x0001206c01007387 */ /* 0x0003e20000100a00 */
[C---:B------:R-:W-:Y:S03]  /*3d9c0*/  HMMA.1688.F32.TF32 R136, R40.reuse, R32, R132 ;  /* 0x000000202888723c */ /* 0x040fe60000081084 */
[----:B------:R3:W-:Y:S04]  /*3d9d0*/  STL.64 [R1+0x128], R110 ;  /* 0x0001286e01007387 */ /* 0x0007e80000100a00 */
[----:B------:R-:W2:Y:S04]  /*3d9e0*/  LDL.LU.64 R124, [R1+0x630] ;  /* 0x00063000017c7983 */ /* 0x000ea80000300a00 */
[----:B------:R-:W2:Y:S04]  /*3d9f0*/  LDL.LU.64 R126, [R1+0x638] ;  /* 0x00063800017e7983 */ /* 0x000ea80000300a00 */
[----:B-1----:R-:W2:Y:S01]  /*3da00*/  LDL.LU.64 R108, [R1+0x620] ;  /* 0x00062000016c7983 */ /* 0x002ea20000300a00 */
[C---:B---3--:R-:W-:Y:S03]  /*3da10*/  HMMA.1688.F32.TF32 R132, R40.reuse, R24, R128 ;  /* 0x000000182884723c */ /* 0x048fe60000081080 */
[----:B------:R-:W3:Y:S03]  /*3da20*/  LDL.LU.64 R110, [R1+0x628] ;  /* 0x00062800016e7983 */ /* 0x000ee60000300a00 */
[C---:B----4-:R-:W-:Y:S01]  /*3da30*/  HMMA.1688.F32.TF32 R128, R40.reuse, R12, R120 ;  /* 0x0000000c2880723c */ /* 0x050fe20000081078 */
[----:B------:R-:W-:Y:S04]  /*3da40*/  STL.64 [R1+0x110], R148 ;  /* 0x0001109401007387 */ /* 0x000fe80000100a00 */
[----:B------:R-:W-:Y:S04]  /*3da50*/  STL.64 [R1+0x118], R150 ;  /* 0x0001189601007387 */ /* 0x000fe80000100a00 */
[----:B------:R-:W-:Y:S04]  /*3da60*/  STL.64 [R1+0x100], R136 ;  /* 0x0001008801007387 */ /* 0x000fe80000100a00 */
[----:B------:R-:W-:Y:S04]  /*3da70*/  STL.64 [R1+0x108], R138 ;  /* 0x0001088a01007387 */ /* 0x000fe80000100a00 */
[----:B------:R-:W4:Y:S04]  /*3da80*/  LDL.LU.64 R120, [R1+0x610] ;  /* 0x0006100001787983 */ /* 0x000f280000300a00 */
[----:B------:R-:W-:Y:S04]  /*3da90*/  STL.64 [R1+0xf0], R132 ;  /* 0x0000f08401007387 */ /* 0x000fe80000100a00 */
[----:B------:R-:W-:Y:S04]  /*3daa0*/  STL.64 [R1+0xf8], R134 ;  /* 0x0000f88601007387 */ /* 0x000fe80000100a00 */
[----:B------:R-:W4:Y:S04]  /*3dab0*/  LDL.LU.64 R122, [R1+0x618] ;  /* 0x00061800017a7983 */ /* 0x000f280000300a00 */
[----:B------:R-:W-:Y:S04]  /*3dac0*/  STL.64 [R1+0xe0], R128 ;  /* 0x0000e08001007387 */ /* 0x000fe80000100a00 */
[----:B------:R1:W-:Y:S02]  /*3dad0*/  STL.64 [R1+0xe8], R130 ;  /* 0x0000e88201007387 */ /* 0x0003e40000100a00 */
[----:B-1----:R-:W-:Y:S02]  /*3dae0*/  HMMA.1688.F32.TF32 R128, R40, R8, R116 ;  /* 0x000000082880723c */ /* 0x002fe40000081074 */
[----:B------:R-:W4:Y:S04]  /*3daf0*/  LDL.LU.64 R116, [R1+0x600] ;  /* 0x0006000001747983 */ /* 0x000f280000300a00 */
[----:B------:R-:W4:-:S15]  /*3db00*/  LDL.LU.64 R118, [R1+0x608] ;  /* 0x0006080001767983 */ /* 0x000f1e0000300a00 */
[----:B------:R-:W-:-:S02]  /*3db10*/  NOP ;  /* 0x0000000000007918 */ /* 0x000fc40000000000 */
[----:B------:R-:W-:Y:S04]  /*3db20*/  STL.64 [R1+0xd0], R128 ;  /* 0x0000d08001007387 */ /* 0x000fe80000100a00 */
[----:B------:R2:W-:Y:S02]  /*3db30*/  STL.64 [R1+0xd8], R130 ;  /* 0x0000d88201007387 */ /* 0x0005e40000100a00 */
[----:B--2---:R-:W-:Y:S02]  /*3db40*/  HMMA.1688.F32.TF32 R128, R40, R4, R112 ;  /* 0x000000042880723c */ /* 0x004fe40000081070 */
[----:B------:R-:W2:Y:S04]  /*3db50*/  LDL.LU.64 R112, [R1+0x60] ;  /* 0x0000600001707983 */ /* 0x000ea80000300a00 */
[----:B------:R-:W2:-:S15]  /*3db60*/  LDL.LU.64 R114, [R1+0x68] ;  /* 0x0000680001727983 */ /* 0x000e9e0000300a00 */
[----:B------:R-:W-:-:S02]  /*3db70*/  NOP ;  /* 0x0000000000007918 */ /* 0x000fc40000000000 */
[----:B------:R-:W-:Y:S04]  /*3db80*/  STL.64 [R1+0xc0], R128 ;  /* 0x0000c08001007387 */ /* 0x000fe80000100a00 */
[----:B------:R-:W-:Y:S01]  /*3db90*/  STL.64 [R1+0xc8], R130 ;  /* 0x0000c88201007387 */ /* 0x000fe20000100a00 */
[----:B------:R-:W-:Y:S03]  /*3dba0*/  HMMA.1688.F32.TF32 R40, R40, R228, R44 ;  /* 0x000000e42828723c */ /* 0x000fe6000008102c */
[----:B------:R-:W2:Y:S04]  /*3dbb0*/  LDL.LU.64 R44, [R1+0x50] ;  /* 0x00005000012c7983 */ /* 0x000ea80000300a00 */
[----:B------:R-:W2:-:S15]  /*3dbc0*/  LDL.LU.64 R46, [R1+0x58] ;  /* 0x00005800012e7983 */ /* 0x000e9e0000300a00 */
[----:B------:R-:W-:-:S01]  /*3dbd0*/  NOP ;  /* 0x0000000000007918 */ /* 0x000fc20000000000 */
[----:B------:R-:W-:Y:S04]  /*3dbe0*/  STL.64 [R1+0xb0], R40 ;  /* 0x0000b02801007387 */ /* 0x000fe80000100a00 */
[----:B------:R3:W-:Y:S01]  /*3dbf0*/  STL.64 [R1+0xb8], R42 ;  /* 0x0000b82a01007387 */ /* 0x0007e20000100a00 */
[C---:B------:R-:W-:Y:S06]  /*3dc00*/  HMMA.1688.F32.TF32 R124, R36.reuse, R16, R124 ;  /* 0x00000010247c723c */ /* 0x040fec000008107c */
[----:B---3--:R-:W-:-:S15]  /*3dc10*/  HMMA.1688.F32.TF32 R40, R36, R20, R108 ;  /* 0x000000142428723c */ /* 0x008fde000008106c */
[----:B------:R-:W-:-:S02]  /*3dc20*/  NOP ;  /* 0x0000000000007918 */ /* 0x000fc40000000000 */
[----:B------:R-:W-:Y:S04]  /*3dc30*/  STL.64 [R1+0xa0], R124 ;  /* 0x0000a07c01007387 */ /* 0x000fe80000100a00 */
[----:B------:R-:W-:Y:S04]  /*3dc40*/  STL.64 [R1+0xa8], R126 ;  /* 0x0000a87e01007387 */ /* 0x000fe80000100a00 */
[----:B------:R-:W3:Y:S01]  /*3dc50*/  LDL.LU.64 R108, [R1+0x40] ;  /* 0x00004000016c7983 */ /* 0x000ee20000300a00 */
[----:B----4-:R-:W-:Y:S01]  /*3dc60*/  HMMA.1688.F32.TF32 R120, R36, R32, R120 ;  /* 0x000000202478723c */ /* 0x010fe20000081078 */
[----:B------:R-:W-:Y:S01]  /*3dc70*/  IMAD.MOV.U32 R230, RZ, RZ, R40 ;  /* 0x000000ffffe67224 */ /* 0x000fe200078e0028 */
[----:B------:R-:W-:Y:S01]  /*3dc80*/  MOV R231, R41 ;  /* 0x0000002900e77202 */ /* 0x000fe20000000f00 */
[----:B------:R-:W-:Y:S01]  /*3dc90*/  IMAD.MOV.U32 R6, RZ, RZ, R42 ;  /* 0x000000ffff067224 */ /* 0x000fe200078e002a */
[----:B------:R-:W3:Y:S01]  /*3dca0*/  LDL.LU.64 R110, [R1+0x48] ;  /* 0x00004800016e7983 */ /* 0x000ee20000300a00 */
[----:B------:R-:W-:-:S05]  /*3dcb0*/  IMAD.MOV.U32 R7, RZ, RZ, R43 ;  /* 0x000000ffff077224 */ /* 0x000fca00078e002b */
[----:B------:R-:W-:Y:S04]  /*3dcc0*/  STL [R1+0x5094], R7 ;  /* 0x0050940701007387 */ /* 0x000fe80000100800 */
[----:B------:R-:W-:Y:S04]  /*3dcd0*/  STL [R1+0x5090], R6 ;  /* 0x0050900601007387 */ /* 0x000fe80000100800 */
[----:B------:R-:W-:Y:S01]  /*3dce0*/  STL [R1+0x508c], R231 ;  /* 0x00508ce701007387 */ /* 0x000fe20000100800 */
[----:B------:R-:W-:Y:S03]  /*3dcf0*/  HMMA.1688.F32.TF32 R40, R36, R24, R116 ;  /* 0x000000182428723c */ /* 0x000fe60000081074 */
[----:B------:R1:W-:Y:S04]  /*3dd00*/  STL [R1+0x5088], R230 ;  /* 0x005088e601007387 */ /* 0x0003e80000100800 */
[----:B------:R-:W-:Y:S04]  /*3dd10*/  STL.64 [R1+0x80], R120 ;  /* 0x0000807801007387 */ /* 0x000fe80000100a00 */
[----:B------:R-:W-:Y:S04]  /*3dd20*/  STL.64 [R1+0x88], R122 ;  /* 0x0000887a01007387 */ /* 0x000fe80000100a00 */
[----:B------:R-:W4:Y:S04]  /*3dd30*/  LDL.LU.64 R116, [R1+0x30] ;  /* 0x0000300001747983 */ /* 0x000f280000300a00 */
[----:B------:R-:W4:Y:S05]  /*3dd40*/  LDL.LU.64 R118, [R1+0x38] ;  /* 0x0000380001767983 */ /* 0x000f2a0000300a00 */
[----:B-1----:R-:W-:Y:S01]  /*3dd50*/  MOV R230, R43 ;  /* 0x0000002b00e67202 */ /* 0x002fe20000000f00 */
[----:B------:R-:W-:Y:S01]  /*3dd60*/  IMAD.MOV.U32 R231, RZ, RZ, R42 ;  /* 0x000000ffffe77224 */ /* 0x000fe200078e002a */
[----:B------:R-:W-:Y:S01]  /*3dd70*/  MOV R7, R40 ;  /* 0x0000002800077202 */ /* 0x000fe20000000f00 */
[----:B------:R-:W-:-:S02]  /*3dd80*/  IMAD.MOV.U32 R6, RZ, RZ, R41 ;  /* 0x000000ffff067224 */ /* 0x000fc400078e0029 */
[----:B------:R-:W-:Y:S04]  /*3dd90*/  STL [R1+0x50a4], R230 ;  /* 0x0050a4e601007387 */ /* 0x000fe80000100800 */
[----:B------:R-:W-:Y:S04]  /*3dda0*/  STL [R1+0x50a0], R231 ;  /* 0x0050a0e701007387 */ /* 0x000fe80000100800 */
[----:B------:R-:W-:Y:S04]  /*3ddb0*/  STL [R1+0x509c], R7 ;  /* 0x00509c0701007387 */ /* 0x000fe80000100800 */
[----:B------:R-:W-:Y:S01]  /*3ddc0*/  STL [R1+0x5098], R6 ;  /* 0x0050980601007387 */ /* 0x000fe20000100800 */
[----:B--2---:R-:W-:-:S15]  /*3ddd0*/  HMMA.1688.F32.TF32 R112, R36, R12, R112 ;  /* 0x0000000c2470723c */ /* 0x004fde0000081070 */
[----:B------:R-:W-:-:S08]  /*3dde0*/  NOP ;  /* 0x0000000000007918 */ /* 0x000fd00000000000 */
[----:B------:R1:W-:Y:S04]  /*3ddf0*/  STL.64 [R1+0x60], R112 ;  /* 0x0000607001007387 */ /* 0x0003e80000100a00 */
[----:B------:R2:W-:Y:S01]  /*3de00*/  STL.64 [R1+0x68], R114 ;  /* 0x0000687201007387 */ /* 0x0005e20000100a00 */
[----:B------:R-:W-:Y:S03]  /*3de10*/  HMMA.1688.F32.TF32 R40, R36, R8, R44 ;  /* 0x000000082428723c */ /* 0x000fe6000008102c */
[----:B------:R-:W4:Y:S04]  /*3de20*/  LDL.LU.64 R44, [R1+0x20] ;  /* 0x00002000012c7983 */ /* 0x000f280000300a00 */
[----:B------:R-:W4:-:S15]  /*3de30*/  LDL.LU.64 R46, [R1+0x28] ;  /* 0x00002800012e7983 */ /* 0x000f1e0000300a00 */
[----:B------:R-:W-:-:S02]  /*3de40*/  NOP ;  /* 0x0000000000007918 */ /* 0x000fc40000000000 */
[----:B------:R-:W-:Y:S01]  /*3de50*/  IMAD.MOV.U32 R26, RZ, RZ, R40 ;  /* 0x000000ffff1a7224 */ /* 0x000fe200078e0028 */
[----:B------:R-:W-:Y:S01]  /*3de60*/  MOV R10, R42 ;  /* 0x0000002a000a7202 */ /* 0x000fe20000000f00 */
[----:B------:R-:W-:Y:S02]  /*3de70*/  IMAD.MOV.U32 R27, RZ, RZ, R41 ;  /* 0x000000ffff1b7224 */ /* 0x000fe400078e0029 */
[----:B------:R-:W-:Y:S01]  /*3de80*/  IMAD.MOV.U32 R14, RZ, RZ, R43 ;  /* 0x000000ffff0e7224 */ /* 0x000fe200078e002b */
[----:B------:R-:W4:Y:S04]  /*3de90*/  LDL.LU.64 R40, [R1+0x10] ;  /* 0x0000100001287983 */ /* 0x000f280000300a00 */
[----:B------:R-:W4:Y:S04]  /*3dea0*/  LDL.LU.64 R42, [R1+0x18] ;  /* 0x00001800012a7983 */ /* 0x000f280000300a00 */
[----:B------:R4:W-:Y:S04]  /*3deb0*/  STL [R1+0x50b4], R14 ;  /* 0x0050b40e01007387 */ /* 0x0009e80000100800 */
[----:B------:R4:W-:Y:S04]  /*3dec0*/  STL [R1+0x50b0], R10 ;  /* 0x0050b00a01007387 */ /* 0x0009e80000100800 */
[----:B------:R-:W-:Y:S04]  /*3ded0*/  STL [R1+0x50ac], R27 ;  /* 0x0050ac1b01007387 */ /* 0x000fe80000100800 */
[----:B------:R4:W-:Y:S04]  /*3dee0*/  STL [R1+0x50a8], R26 ;  /* 0x0050a81a01007387 */ /* 0x0009e80000100800 */
[----:B-1----:R-:W4:Y:S04]  /*3def0*/  LDL.LU.64 R112, [R1] ;  /* 0x0000000001707983 */ /* 0x002f280000300a00 */
[----:B--2---:R-:W2:Y:S01]  /*3df00*/  LDL.LU.64 R114, [R1+0x8] ;  /* 0x0000080001727983 */ /* 0x004ea20000300a00 */
[C---:B---3--:R-:W-:Y:S06]  /*3df10*/  HMMA.1688.F32.TF32 R108, R36.reuse, R4, R108 ;  /* 0x00000004246c723c */ /* 0x048fec000008106c */
[----:B----4-:R-:W-:-:S15]  /*3df20*/  HMMA.1688.F32.TF32 R36, R36, R228, R116 ;  /* 0x000000e42424723c */ /* 0x010fde0000081074 */
[----:B------:R-:W-:-:S03]  /*3df30*/  NOP ;  /* 0x0000000000007918 */ /* 0x000fc60000000000 */
[----:B------:R-:W-:Y:S01]  /*3df40*/  IMAD.MOV.U32 R6, RZ, RZ, R111 ;  /* 0x000000ffff067224 */ /* 0x000fe200078e006f */
[----:B------:R-:W-:Y:S01]  /*3df50*/  MOV R231, R109 ;  /* 0x0000006d00e77202 */ /* 0x000fe20000000f00 */
[----:B------:R-:W-:Y:S01]  /*3df60*/  IMAD.MOV.U32 R7, RZ, RZ, R110 ;  /* 0x000000ffff077224 */ /* 0x000fe200078e006e */
[----:B------:R-:W-:Y:S01]  /*3df70*/  LDS R116, [R0+UR12+0x300] ;  /* 0x0003000c00747984 */ /* 0x000fe20008000800 */
[----:B------:R-:W-:-:S03]  /*3df80*/  IMAD.MOV.U32 R230, RZ, RZ, R108 ;  /* 0x000000ffffe67224 */ /* 0x000fc600078e006c */
[----:B------:R-:W3:Y:S04]  /*3df90*/  LDL.LU.64 R108, [R1+0x540] ;  /* 0x00054000016c7983 */ /* 0x000ee80000300a00 */
[----:B------:R-:W3:Y:S04]  /*3dfa0*/  LDL.LU.64 R110, [R1+0x548] ;  /* 0x00054800016e7983 */ /* 0x000ee80000300a00 */
[----:B------:R-:W-:Y:S04]  /*3dfb0*/  LDS R118, [R0+UR12+0x2300] ;  /* 0x0023000c00767984 */ /* 0x000fe80008000800 */
[----:B------:R-:W-:Y:S01]  /*3dfc0*/  LDS R117, [R3+UR12+0x300] ;  /* 0x0003000c03757984 */ /* 0x000fe20008000800 */
[----:B------:R-:W-:Y:S01]  /*3dfd0*/  MOV R14, R36 ;  /* 0x00000024000e7202 */ /* 0x000fe20000000f00 */
[----:B------:R-:W-:Y:S01]  /*3dfe0*/  IMAD.MOV.U32 R10, RZ, RZ, R37 ;  /* 0x000000ffff0a7224 */ /* 0x000fe200078e0025 */
[----:B------:R-:W-:Y:S01]  /*3dff0*/  MOV R26, R39 ;  /* 0x00000027001a7202 */ /* 0x000fe20000000f00 */
[----:B------:R-:W-:Y:S01]  /*3e000*/  IMAD.MOV.U32 R27, RZ, RZ, R38 ;  /* 0x000000ffff1b7224 */ /* 0x000fe200078e0026 */
[----:B------:R1:W-:Y:S04]  /*3e010*/  STL [R1+0x50c4], R6 ;  /* 0x0050c40601007387 */ /* 0x0003e80000100800 */
[----:B------:R-:W-:Y:S04]  /*3e020*/  STL [R1+0x50c0], R7 ;  /* 0x0050c00701007387 */ /* 0x000fe80000100800 */
[----:B------:R4:W-:Y:S04]  /*3e030*/  STL [R1+0x50bc], R230 ;  /* 0x0050bce601007387 */ /* 0x0009e80000100800 */
[----:B------:R4:W-:Y:S04]  /*3e040*/  STL [R1+0x50b8], R231 ;  /* 0x0050b8e701007387 */ /* 0x0009e80000100800 */
[----:B------:R2:W-:Y:S04]  /*3e050*/  STL [R1+0x50d4], R26 ;  /* 0x0050d41a01007387 */ /* 0x0005e80000100800 */
[----:B------:R2:W-:Y:S04]  /*3e060*/  STL [R1+0x50d0], R27 ;  /* 0x0050d01b01007387 */ /* 0x0005e80000100800 */
[----:B------:R-:W-:Y:S04]  /*3e070*/  STL [R1+0x50cc], R14 ;  /* 0x0050cc0e01007387 */ /* 0x000fe80000100800 */
[----:B------:R2:W-:Y:S04]  /*3e080*/  STL [R1+0x50c8], R10 ;  /* 0x0050c80a01007387 */ /* 0x0005e80000100800 */
[----:B------:R-:W-:Y:S01]  /*3e090*/  LDS R119, [R3+UR12+0x2300] ;  /* 0x0023000c03777984 */ /* 0x000fe20008000800 */
[----:B------:R-:W-:-:S15]  /*3e0a0*/  HMMA.1688.F32.TF32 R36, R104, R16, R44 ;  /* 0x000000106824723c */ /* 0x000fde000008102c */
[----:B------:R-:W-:-:S09]  /*3e0b0*/  NOP ;  /* 0x0000000000007918 */ /* 0x000fd20000000000 */
[----:B-1----:R-:W-:Y:S01]  /*3e0c0*/  IMAD.MOV.U32 R6, RZ, RZ, R36 ;  /* 0x000000ffff067224 */ /* 0x002fe200078e0024 */
[----:B----4-:R-:W-:Y:S01]  /*3e0d0*/  MOV R230, R38 ;  /* 0x0000002600e67202 */ /* 0x010fe20000000f00 */
[----:B------:R-:W-:Y:S02]  /*3e0e0*/  IMAD.MOV.U32 R7, RZ, RZ, R37 ;  /* 0x000000ffff077224 */ /* 0x000fe400078e0025 */
[----:B------:R-:W-:Y:S02]  /*3e0f0*/  IMAD.MOV.U32 R231, RZ, RZ, R39 ;  /* 0x000000ffffe77224 */ /* 0x000fe400078e0027 */
[----:B------:R-:W-:-:S15]  /*3e100*/  HMMA.1688.F32.TF32 R36, R104, R20, R40 ;  /* 0x000000146824723c */ /* 0x000fde0000081028 */
[----:B------:R-:W-:-:S09]  /*3e110*/  NOP ;  /* 0x0000000000007918 */ /* 0x000fd20000000000 */
[----:B------:R-:W-:Y:S01]  /*3e120*/  IMAD.MOV.U32 R15, RZ, RZ, R36 ;  /* 0x000000ffff0f7224 */ /* 0x000fe200078e0024 */
[----:B------:R-:W-:Y:S01]  /*3e130*/  MOV R11, R37 ;  /* 0x00000025000b7202 */ /* 0x000fe20000000f00 */
[----:B------:R-:W-:Y:S01]  /*3e140*/  IMAD.MOV.U32 R252, RZ, RZ, R38 ;  /* 0x000000fffffc7224 */ /* 0x000fe200078e0026 */
[----:B------:R-:W4:Y:S01]  /*3e150*/  LDL.LU.64 R36, [R1+0x530] ;  /* 0x0005300001247983 */ /* 0x000f220000300a00 */
[----:B------:R-:W-:-:S03]  /*3e160*/  IMAD.MOV.U32 R2, RZ, RZ, R39 ;  /* 0x000000ffff027224 */ /* 0x000fc600078e0027 */
        /* <DEDUP_REMOVED lines=23> */
[C---:B---3--:R-:W-:Y:S03]  /*3e2e0*/  HMMA.1688.F32.TF32 R248, R104.reuse, R24, R108 ;  /* 0x0000001868f8723c */ /* 0x048fe6000008106c */
[----:B------:R-:W-:Y:S04]  /*3e2f0*/  LDS R108, [R0+UR12+0x200] ;  /* 0x0002000c006c7984 */ /* 0x000fe80008000800 */
[----:B------:R-:W-:Y:S04]  /*3e300*/  LDS R110, [R0+UR12+0x2200] ;  /* 0x0022000c006e7984 */ /* 0x000fe80008000800 */
[----:B------:R-:W-:Y:S04]  /*3e310*/  LDS R109, [R3+UR12+0x200] ;  /* 0x0002000c036d7984 */ /* 0x000fe80008000800 */
[----:B------:R-:W1:Y:S01]  /*3e320*/  LDS R111, [R3+UR12+0x2200] ;  /* 0x0022000c036f7984 */ /* 0x000e620008000800 */
[----:B--2---:R-:W-:Y:S07]  /*3e330*/  HMMA.1688.F32.TF32 R112, R104, R32, R112 ;  /* 0x000000206870723c */ /* 0x004fee0000081070 */
[----:B------:R-:W-:Y:S04]  /*3e340*/  STL.64 [R1+0x5048], R250 ;  /* 0x005048fa01007387 */ /* 0x000fe80000100a00 */
[----:B------:R-:W-:-:S13]  /*3e350*/  STL.64 [R1+0x5040], R248 ;  /* 0x005040f801007387 */ /* 0x000fda0000100a00 */
[----:B------:R-:W-:Y:S01]  /*3e360*/  MOV R26, R112 ;  /* 0x00000070001a7202 */ /* 0x000fe20000000f00 */
[----:B------:R-:W-:Y:S01]  /*3e370*/  IMAD.MOV.U32 R27, RZ, RZ, R113 ;  /* 0x000000ffff1b7224 */ /* 0x000fe200078e0071 */
[----:B------:R-:W-:Y:S01]  /*3e380*/  MOV R10, R115 ;  /* 0x00000073000a7202 */ /* 0x000fe20000000f00 */
[----:B------:R-:W-:Y:S01]  /*3e390*/  IMAD.MOV.U32 R14, RZ, RZ, R114 ;  /* 0x000000ffff0e7224 */ /* 0x000fe200078e0072 */
[----:B------:R-:W-:Y:S04]  /*3e3a0*/  LDS R112, [R0+UR12+0x280] ;  /* 0x0002800c00707984 */ /* 0x000fe80008000800 */
[----:B------:R-:W-:Y:S04]  /*3e3b0*/  LDS R114, [R0+UR12+0x2280] ;  /* 0x0022800c00727984 */ /* 0x000fe80008000800 */
[----:B------:R-:W-:Y:S04]  /*3e3c0*/  LDS R113, [R3+UR12+0x280] ;  /* 0x0002800c03717984 */ /* 0x000fe80008000800 */
[----:B------:R-:W2:Y:S01]  /*3e3d0*/  LDS R115, [R3+UR12+0x2280] ;  /* 0x0022800c03737984 */ /* 0x000ea20008000800 */
[----:B----4-:R-:W-:Y:S06]  /*3e3e0*/  HMMA.1688.F32.TF32 R36, R104, R12, R36 ;  /* 0x0000000c6824723c */ /* 0x010fec0000081024 */
[----:B-1----:R-:W-:-:S15]  /*3e3f0*/  HMMA.1688.F32.TF32 R160, R108, R16, R160 ;  /* 0x000000106ca0723c */ /* 0x002fde00000810a0 */
[----:B------:R-:W-:-:S02]  /*3e400*/  NOP ;  /* 0x0000000000007918 */ /* 0x000fc40000000000 */
[----:B------:R-:W-:Y:S04]  /*3e410*/  STL.64 [R1+0x5058], R38 ;  /* 0x0050582601007387 */ /* 0x000fe80000100a00 */
[----:B------:R1:W-:Y:S01]  /*3e420*/  STL.64 [R1+0x5050], R36 ;  /* 0x0050502401007387 */ /* 0x0003e20000100a00 */
[C---:B------:R-:W-:Y:S06]  /*3e430*/  HMMA.1688.F32.TF32 R156, R108.reuse, R20, R156 ;  /* 0x000000146c9c723c */ /* 0x040fec000008109c */
[C---:B-1----:R-:W-:Y:S01]  /*3e440*/  HMMA.1688.F32.TF32 R36, R108.reuse, R32, R152 ;  /* 0x000000206c24723c */ /* 0x042fe20000081098 */
[----:B------:R-:W-:Y:S05]  /*3e450*/  STL.64 [R1+0x460], R160 ;  /* 0x000460a001007387 */ /* 0x000fea0000100a00 */
[C---:B------:R-:W-:Y:S01]  /*3e460*/  HMMA.1688.F32.TF32 R148, R108.reuse, R24, R148 ;  /* 0x000000186c94723c */ /* 0x040fe20000081094 */
[----:B------:R-:W-:Y:S10]  /*3e470*/  STL.64 [R1+0x468], R162 ;  /* 0x000468a201007387 */ /* 0x000ff40000100a00 */
[----:B------:R-:W-:Y:S01]  /*3e480*/  STL.64 [R1+0x450], R156 ;  /* 0x0004509c01007387 */ /* 0x000fe20000100a00 */
[C---:B------:R-:W-:Y:S03]  /*3e490*/  HMMA.1688.F32.TF32 R136, R108.reuse, R12, R136 ;  /* 0x0000000c6c88723c */ /* 0x040fe60000081088 */
[----:B------:R-:W-:Y:S04]  /*3e4a0*/  STL.64 [R1+0x458], R158 ;  /* 0x0004589e01007387 */ /* 0x000fe80000100a00 */
[----:B------:R-:W-:Y:S04]  /*3e4b0*/  STL.64 [R1+0x440], R36 ;  /* 0x0004402401007387 */ /* 0x000fe80000100a00 */
[----:B------:R1:W-:Y:S02]  /*3e4c0*/  STL.64 [R1+0x448], R38 ;  /* 0x0004482601007387 */ /* 0x0003e40000100a00 */
[C---:B-1----:R-:W-:Y:S02]  /*3e4d0*/  HMMA.1688.F32.TF32 R36, R108.reuse, R8, R132 ;  /* 0x000000086c24723c */ /* 0x042fe40000081084 */
[----:B------:R-:W-:Y:S04]  /*3e4e0*/  STL.64 [R1+0x430], R148 ;  /* 0x0004309401007387 */ /* 0x000fe80000100a00 */
[----:B------:R-:W-:Y:S01]  /*3e4f0*/  STL.64 [R1+0x438], R150 ;  /* 0x0004389601007387 */ /* 0x000fe20000100a00 */
[C---:B------:R-:W-:Y:S03]  /*3e500*/  HMMA.1688.F32.TF32 R128, R108.reuse, R4, R128 ;  /* 0x000000046c80723c */ /* 0x040fe60000081080 */
[----:B------:R-:W-:Y:S03]  /*3e510*/  STL.64 [R1+0x420], R136 ;  /* 0x0004208801007387 */ /* 0x000fe60000100a00 */
[----:B------:R-:W-:Y:S01]  /*3e520*/  HMMA.1688.F32.TF32 R108, R108, R228, R124 ;  /* 0x000000e46c6c723c */ /* 0x000fe2000008107c */
[----:B------:R-:W-:Y:S09]  /*3e530*/  STL.64 [R1+0x428], R138 ;  /* 0x0004288a01007387 */ /* 0x000ff20000100a00 */
[----:B------:R-:W-:Y:S04]  /*3e540*/  STL.64 [R1+0x410], R36 ;  /* 0x0004102401007387 */ /* 0x000fe80000100a00 */
[----:B------:R2:W-:Y:S02]  /*3e550*/  STL.64 [R1+0x418], R38 ;  /* 0x0004182601007387 */ /* 0x0005e40000100a00 */
[----:B--2---:R-:W-:Y:S02]  /*3e560*/  HMMA.1688.F32.TF32 R36, R112, R16, R120 ;  /* 0x000000107024723c */ /* 0x004fe40000081078 */
[----:B------:R1:W-:Y:S04]  /*3e570*/  STL.64 [R1+0x400], R128 ;  /* 0x0004008001007387 */ /* 0x0003e80000100a00 */
[----:B------:R2:W-:Y:S04]  /*3e580*/  STL.64 [R1+0x408], R130 ;  /* 0x0004088201007387 */ /* 0x0005e80000100a00 */
[----:B------:R-:W3:Y:S04]  /*3e590*/  LDL.LU.64 R184, [R1+0x700] ;  /* 0x0007000001b87983 */ /* 0x000ee80000300a00 */
[----:B------:R4:W-:Y:S04]  /*3e5a0*/  STL.64 [R1+0x370], R108 ;  /* 0x0003706c01007387 */ /* 0x0009e80000100a00 */
[----:B------:R4:W-:Y:S04]  /*3e5b0*/  STL.64 [R1+0x378], R110 ;  /* 0x0003786e01007387 */ /* 0x0009e80000100a00 */
[----:B------:R-:W3:Y:S04]  /*3e5c0*/  LDL.LU.64 R186, [R1+0x708] ;  /* 0x0007080001ba7983 */ /* 0x000ee80000300a00 */
[----:B------:R4:W-:Y:S04]  /*3e5d0*/  STL.64 [R1+0x360], R36 ;  /* 0x0003602401007387 */ /* 0x0009e80000100a00 */
[----:B------:R4:W-:Y:S04]  /*3e5e0*/  STL.64 [R1+0x368], R38 ;  /* 0x0003682601007387 */ /* 0x0009e80000100a00 */
[----:B------:R-:W3:Y:S04]  /*3e5f0*/  LDL.LU.64 R180, [R1+0x7b0] ;  /* 0x0007b00001b47983 */ /* 0x000ee80000300a00 */
        /* <DEDUP_REMOVED lines=21> */
[----:B-1----:R-:W3:Y:S04]  /*3e750*/  LDL.LU.64 R128, [R1+0x4a0] ;  /* 0x0004a00001807983 */ /* 0x002ee80000300a00 */
[----:B--2---:R-:W2:Y:S04]  /*3e760*/  LDL.LU.64 R130, [R1+0x4a8] ;  /* 0x0004a80001827983 */ /* 0x004ea80000300a00 */
[----:B------:R-:W2:Y:S04]  /*3e770*/  LDL.LU.64 R124, [R1+0x490] ;  /* 0x00049000017c7983 */ /* 0x000ea80000300a00 */
[----:B------:R-:W2:Y:S04]  /*3e780*/  LDL.LU.64 R126, [R1+0x498] ;  /* 0x00049800017e7983 */ /* 0x000ea80000300a00 */
[----:B------:R-:W2:Y:S04]  /*3e790*/  LDL.LU.64 R120, [R1+0x480] ;  /* 0x0004800001787983 */ /* 0x000ea80000300a00 */
[----:B------:R-:W2:Y:S04]  /*3e7a0*/  LDL.LU.64 R122, [R1+0x488] ;  /* 0x00048800017a7983 */ /* 0x000ea80000300a00 */
[----:B----4-:R-:W4:Y:S04]  /*3e7b0*/  LDL.LU.64 R108, [R1+0x470] ;  /* 0x00047000016c7983 */ /* 0x010f280000300a00 */
[----:B------:R-:W4:Y:S04]  /*3e7c0*/  LDL.LU.64 R110, [R1+0x478] ;  /* 0x00047800016e7983 */ /* 0x000f280000300a00 */
[----:B------:R-:W4:Y:S04]  /*3e7d0*/  LDL.LU.64 R36, [R1+0x3f0] ;  /* 0x0003f00001247983 */ /* 0x000f280000300a00 */
[----:B------:R-:W4:Y:S01]  /*3e7e0*/  LDL.LU.64 R38, [R1+0x3f8] ;  /* 0x0003f80001267983 */ /* 0x000f220000300a00 */
[C---:B------:R-:W-:Y:S06]  /*3e7f0*/  HMMA.1688.F32.TF32 R40, R104.reuse, R8, R40 ;  /* 0x000000086828723c */ /* 0x040fec0000081028 */
[C---:B------:R-:W-:Y:S06]  /*3e800*/  HMMA.1688.F32.TF32 R44, R104.reuse, R4, R44 ;  /* 0x00000004682c723c */ /* 0x040fec000008102c */
[----:B-----5:R-:W-:Y:S01]  /*3e810*/  HMMA.1688.F32.TF32 R48, R104, R228, R48 ;  /* 0x000000e46830723c */ /* 0x020fe20000081030 */
[----:B------:R-:W-:Y:S04]  /*3e820*/  LDS R104, [R0+UR12+0x380] ;  /* 0x0003800c00687984 */ /* 0x000fe80008000800 */
[----:B------:R-:W-:Y:S04]  /*3e830*/  LDS R106, [R0+UR12+0x2380] ;  /* 0x0023800c006a7984 */ /* 0x000fe80008000800 */
[----:B------:R-:W-:Y:S04]  /*3e840*/  LDS R105, [R3+UR12+0x380] ;  /* 0x0003800c03697984 */ /* 0x000fe80008000800 */
[----:B------:R-:W4:Y:S01]  /*3e850*/  LDS R107, [R3+UR12+0x2380] ;  /* 0x0023800c036b7984 */ /* 0x000f220008000800 */
[C---:B---3--:R-:W-:Y:S06]  /*3e860*/  HMMA.1688.F32.TF32 R184, R112.reuse, R20, R184 ;  /* 0x0000001470b8723c */ /* 0x048fec00000810b8 */
[C---:B------:R-:W-:Y:S06]  /*3e870*/  HMMA.1688.F32.TF32 R180, R112.reuse, R32, R180 ;  /* 0x0000002070b4723c */ /* 0x040fec00000810b4 */
[C---:B------:R-:W-:Y:S06]  /*3e880*/  HMMA.1688.F32.TF32 R176, R112.reuse, R24, R176 ;  /* 0x0000001870b0723c */ /* 0x040fec00000810b0 */
[C---:B------:R-:W-:Y:S06]  /*3e890*/  HMMA.1688.F32.TF32 R172, R112.reuse, R12, R172 ;  /* 0x0000000c70ac723c */ /* 0x040fec00000810ac */
[C---:B------:R-:W-:Y:S06]  /*3e8a0*/  HMMA.1688.F32.TF32 R168, R112.reuse, R8, R168 ;  /* 0x0000000870a8723c */ /* 0x040fec00000810a8 */
[C---:B------:R-:W-:Y:S06]  /*3e8b0*/  HMMA.1688.F32.TF32 R164, R112.reuse, R4, R164 ;  /* 0x0000000470a4723c */ /* 0x040fec00000810a4 */
[----:B------:R-:W-:Y:S06]  /*3e8c0*/  HMMA.1688.F32.TF32 R160, R112, R228, R160 ;  /* 0x000000e470a0723c */ /* 0x000fec00000810a0 */
[C---:B------:R-:W-:Y:S01]  /*3e8d0*/  HMMA.1688.F32.TF32 R112, R116.reuse, R16, R156 ;  /* 0x000000107470723c */ /* 0x040fe2000008109c */
[----:B------:R-:W-:Y:S04]  /*3e8e0*/  STL.64 [R1+0x350], R184 ;  /* 0x000350b801007387 */ /* 0x000fe80000100a00 */
[----:B------:R-:W-:Y:S04]  /*3e8f0*/  STL.64 [R1+0x358], R186 ;  /* 0x000358ba01007387 */ /* 0x000fe80000100a00 */
[----:B------:R-:W-:Y:S04]  /*3e900*/  STL.64 [R1+0x340], R180 ;  /* 0x000340b401007387 */ /* 0x000fe80000100a00 */
[----:B------:R-:W-:Y:S04]  /*3e910*/  STL.64 [R1+0x348], R182 ;  /* 0x000348b601007387 */ /* 0x000fe80000100a00 */
[----:B------:R-:W-:Y:S04]  /*3e920*/  STL.64 [R1+0x330], R176 ;  /* 0x000330b001007387 */ /* 0x000fe80000100a00 */
[----:B------:R-:W-:Y:S04]  /*3e930*/  STL.64 [R1+0x338], R178 ;  /* 0x000338b201007387 */ /* 0x000fe80000100a00 */
[----:B------:R-:W-:Y:S04]  /*3e940*/  STL.64 [R1+0x320], R172 ;  /* 0x000320ac01007387 */ /* 0x000fe80000100a00 */
[----:B------:R-:W-:Y:S04]  /*3e950*/  STL.64 [R1+0x328], R174 ;  /* 0x000328ae01007387 */ /* 0x000fe80000100a00 */
[----:B------:R-:W-:Y:S01]  /*3e960*/  STL.64 [R1+0x310], R168 ;  /* 0x000310a801007387 */ /* 0x000fe20000100a00 */
[C---:B------:R-:W-:Y:S03]  /*3e970*/  HMMA.1688.F32.TF32 R152, R116.reuse, R20, R152 ;  /* 0x000000147498723c */ /* 0x040fe60000081098 */
[----:B------:R-:W-:Y:S04]  /*3e980*/  STL.64 [R1+0x318], R170 ;  /* 0x000318aa01007387 */ /* 0x000fe80000100a00 */
[----:B------:R-:W-:Y:S01]  /*3e990*/  STL.64 [R1+0x300], R164 ;  /* 0x000300a401007387 */ /* 0x000fe20000100a00 */
[C---:B------:R-:W-:Y:S03]  /*3e9a0*/  HMMA.1688.F32.TF32 R148, R116.reuse, R32, R148 ;  /* 0x000000207494723c */ /* 0x040fe60000081094 */
[----:B------:R-:W-:Y:S04]  /*3e9b0*/  STL.64 [R1+0x308], R166 ;  /* 0x000308a601007387 */ /* 0x000fe80000100a00 */
[----:B------:R-:W-:Y:S04]  /*3e9c0*/  STL.64 [R1+0x270], R160 ;  /* 0x000270a001007387 */ /* 0x000fe80000100a00 */
[----:B------:R-:W-:Y:S04]  /*3e9d0*/  STL.64 [R1+0x278], R162 ;  /* 0x000278a201007387 */ /* 0x000fe80000100a00 */
[----:B------:R-:W-:Y:S04]  /*3e9e0*/  STL.64 [R1+0x260], R112 ;  /* 0x0002607001007387 */ /* 0x000fe80000100a00 */
[----:B------:R1:W-:Y:S01]  /*3e9f0*/  STL.64 [R1+0x268], R114 ;  /* 0x0002687201007387 */ /* 0x0003e20000100a00 */
[C---:B------:R-:W-:Y:S03]  /*3ea00*/  HMMA.1688.F32.TF32 R132, R116.reuse, R12, R132 ;  /* 0x0000000c7484723c */ /* 0x040fe60000081084 */
[----:B------:R-:W-:Y:S03]  /*3ea10*/  LDS R168, [R0+UR12+0x700] ;  /* 0x0007000c00a87984 */ /* 0x000fe60008000800 */
[C---:B--2---:R-:W-:Y:S01]  /*3ea20*/  HMMA.1688.F32.TF32 R128, R116.reuse, R8, R128 ;  /* 0x000000087480723c */ /* 0x044fe20000081080 */
[----:B------:R-:W-:Y:S04]  /*3ea30*/  LDS R170, [R0+UR12+0x2700] ;  /* 0x0027000c00aa7984 */ /* 0x000fe80008000800 */
[----:B------:R-:W-:Y:S01]  /*3ea40*/  LDS R169, [R3+UR12+0x700] ;  /* 0x0007000c03a97984 */ /* 0x000fe20008000800 */
[C---:B-1----:R-:W-:Y:S03]  /*3ea50*/  HMMA.1688.F32.TF32 R112, R116.reuse, R24, R136 ;  /* 0x000000187470723c */ /* 0x042fe60000081088 */
[----:B------:R-:W-:Y:S04]  /*3ea60*/  STL.64 [R1+0x250], R152 ;  /* 0x0002509801007387 */ /* 0x000fe80000100a00 */
[----:B------:R-:W-:Y:S04]  /*3ea70*/  STL.64 [R1+0x258], R154 ;  /* 0x0002589a01007387 */ /* 0x000fe80000100a00 */
[----:B------:R-:W-:Y:S04]  /*3ea80*/  STL.64 [R1+0x240], R148 ;  /* 0x0002409401007387 */ /* 0x000fe80000100a00 */
[----:B------:R-:W-:Y:S01]  /*3ea90*/  STL.64 [R1+0x248], R150 ;  /* 0x0002489601007387 */ /* 0x000fe20000100a00 */
[C---:B------:R-:W-:Y:S03]  /*3eaa0*/  HMMA.1688.F32.TF32 R120, R116.reuse, R228, R120 ;  /* 0x000000e47478723c */ /* 0x040fe60000081078 */
[----:B------:R-:W-:Y:S04]  /*3eab0*/  LDS R171, [R3+UR12+0x2700] ;  /* 0x0027000c03ab7984 */ /* 0x000fe80008000800 */
[----:B------:R-:W-:Y:S04]  /*3eac0*/  STL.64 [R1+0x230], R112 ;  /* 0x0002307001007387 */ /* 0x000fe80000100a00 */
[----:B------:R1:W-:Y:S02]  /*3ead0*/  STL.64 [R1+0x238], R114 ;  /* 0x0002387201007387 */ /* 0x0003e40000100a00 */
[----:B-1----:R-:W-:Y:S02]  /*3eae0*/  HMMA.1688.F32.TF32 R112, R116, R4, R124 ;  /* 0x000000047470723c */ /* 0x002fe4000008107c */
[----:B------:R-:W-:Y:S04]  /*3eaf0*/  STL.64 [R1+0x220], R132 ;  /* 0x0002208401007387 */ /* 0x000fe80000100a00 */
[----:B------:R-:W-:Y:S01]  /*3eb00*/  STL.64 [R1+0x228], R134 ;  /* 0x0002288601007387 */ /* 0x000fe20000100a00 */
[C---:B----4-:R-:W-:Y:S03]  /*3eb10*/  HMMA.1688.F32.TF32 R116, R104.reuse, R16, R108 ;  /* 0x000000106874723c */ /* 0x050fe6000008106c */
[----:B------:R-:W-:Y:S04]  /*3eb20*/  STL.64 [R1+0x210], R128 ;  /* 0x0002108001007387 */ /* 0x000fe80000100a00 */
[----:B------:R-:W-:Y:S01]  /*3eb30*/  STL.64 [R1+0x218], R130 ;  /* 0x0002188201007387 */ /* 0x000fe20000100a00 */
[C---:B------:R-:W-:Y:S08]  /*3eb40*/  HMMA.1688.F32.TF32 R108, R104.reuse, R32, R140 ;  /* 0x00000020686c723c */ /* 0x040ff0000008108c */
[----:B------:R-:W-:Y:S04]  /*3eb50*/  STL.64 [R1+0x200], R112 ;  /* 0x0002007001007387 */ /* 0x000fe80000100a00 */
[----:B------:R1:W-:Y:S02]  /*3eb60*/  STL.64 [R1+0x208], R114 ;  /* 0x0002087201007387 */ /* 0x0003e40000100a00 */
[C---:B-1----:R-:W-:Y:S06]  /*3eb70*/  HMMA.1688.F32.TF32 R112, R104.reuse, R20, R36 ;  /* 0x000000146870723c */ /* 0x042fec0000081024 */
[C---:B------:R-:W-:Y:S01]  /*3eb80*/  HMMA.1688.F32.TF32 R36, R104.reuse, R24, R144 ;  /* 0x000000186824723c */ /* 0x040fe20000081090 */
[----:B------:R1:W-:Y:S04]  /*3eb90*/  STL.64 [R1+0x1e0], R120 ;  /* 0x0001e07801007387 */ /* 0x0003e80000100a00 */
[----:B------:R2:W-:Y:S04]  /*3eba0*/  STL.64 [R1+0x1e8], R122 ;  /* 0x0001e87a01007387 */ /* 0x0005e80000100a00 */
[----:B------:R-:W-:Y:S04]  /*3ebb0*/  STL.64 [R1+0x1d0], R116 ;  /* 0x0001d07401007387 */ /* 0x000fe80000100a00 */
[----:B------:R-:W-:Y:S04]  /*3ebc0*/  STL.64 [R1+0x1d8], R118 ;  /* 0x0001d87601007387 */ /* 0x000fe80000100a00 */
[----:B------:R-:W-:Y:S04]  /*3ebd0*/  STL.64 [R1+0x190], R112 ;  /* 0x0001907001007387 */ /* 0x000fe80000100a00 */
[----:B------:R-:W-:Y:S04]  /*3ebe0*/  STL.64 [R1+0x198], R114 ;  /* 0x0001987201007387 */ /* 0x000fe80000100a00 */
[----:B------:R-:W3:Y:S04]  /*3ebf0*/  LDL.LU.64 R136, [R1+0x3e0] ;  /* 0x0003e00001887983 */ /* 0x000ee80000300a00 */
[----:B------:R-:W-:Y:S04]  /*3ec00*/  STL.64 [R1+0x180], R108 ;  /* 0x0001806c01007387 */ /* 0x000fe80000100a00 */
[----:B------:R-:W-:Y:S04]  /*3ec10*/  STL.64 [R1+0x188], R110 ;  /* 0x0001886e01007387 */ /* 0x000fe80000100a00 */
        /* <DEDUP_REMOVED lines=11> */
[----:B----4-:R-:W4:Y:S04]  /*3ecd0*/  LDL.LU.64 R36, [R1+0x910] ;  /* 0x0009100001247983 */ /* 0x010f280000300a00 */
[----:B------:R-:W4:Y:S04]  /*3ece0*/  LDL.LU.64 R38, [R1+0x918] ;  /* 0x0009180001267983 */ /* 0x000f280000300a00 */
[----:B------:R-:W-:Y:S04]  /*3ecf0*/  LDS R108, [R0+UR12+0x400] ;  /* 0x0004000c006c7984 */ /* 0x000fe80008000800 */
[----:B------:R-:W-:Y:S04]  /*3ed00*/  LDS R110, [R0+UR12+0x2400] ;  /* 0x0024000c006e7984 */ /* 0x000fe80008000800 */
[----:B------:R-:W-:Y:S04]  /*3ed10*/  LDS R109, [R3+UR12+0x400] ;  /* 0x0004000c036d7984 */ /* 0x000fe80008000800 */
[----:B------:R-:W3:Y:S01]  /*3ed20*/  LDS R111, [R3+UR12+0x2400] ;  /* 0x0024000c036f7984 */ /* 0x000ee20008000800 */
[C---:B------:R-:W-:Y:S03]  /*3ed30*/  HMMA.1688.F32.TF32 R52, R104.reuse, R12, R52 ;  /* 0x0000000c6834723c */ /* 0x040fe60000081034 */
[----:B------:R-:W-:Y:S03]  /*3ed40*/  LDS R112, [R0+UR12+0x480] ;  /* 0x0004800c00707984 */ /* 0x000fe60008000800 */
[C---:B------:R-:W-:Y:S01]  /*3ed50*/  HMMA.1688.F32.TF32 R56, R104.reuse, R8, R56 ;  /* 0x000000086838723c */ /* 0x040fe20000081038 */
[----:B------:R-:W-:Y:S04]  /*3ed60*/  LDS R114, [R0+UR12+0x2480] ;  /* 0x0024800c00727984 */ /* 0x000fe80008000800 */
[----:B------:R-:W-:Y:S01]  /*3ed70*/  LDS R113, [R3+UR12+0x480] ;  /* 0x0004800c03717984 */ /* 0x000fe20008000800 */
[C---:B------:R-:W-:Y:S03]  /*3ed80*/  HMMA.1688.F32.TF32 R60, R104.reuse, R4, R60 ;  /* 0x00000004683c723c */ /* 0x040fe6000008103c */
[----:B------:R-:W1:Y:S03]  /*3ed90*/  LDS R115, [R3+UR12+0x2480] ;  /* 0x0024800c03737984 */ /* 0x000e660008000800 */
[----:B------:R-:W-:Y:S01]  /*3eda0*/  HMMA.1688.F32.TF32 R64, R104, R228, R64 ;  /* 0x000000e46840723c */ /* 0x000fe20000081040 */
[----:B------:R-:W-:Y:S04]  /*3edb0*/  LDS R116, [R0+UR12+0x500] ;  /* 0x0005000c00747984 */ /* 0x000fe80008000800 */
[----:B------:R-:W-:Y:S04]  /*3edc0*/  STL.64 [R1+0x4fb8], R54 ;  /* 0x004fb83601007387 */ /* 0x000fe80000100a00 */
[----:B------:R-:W-:Y:S04]  /*3edd0*/  STL.64 [R1+0x4fb0], R52 ;  /* 0x004fb03401007387 */ /* 0x000fe80000100a00 */
[----:B------:R-:W-:Y:S04]  /*3ede0*/  STL.64 [R1+0x4fc8], R58 ;  /* 0x004fc83a01007387 */ /* 0x000fe80000100a00 */
[----:B------:R3:W-:Y:S04]  /*3edf0*/  STL.64 [R1+0x4fc0], R56 ;  /* 0x004fc03801007387 */ /* 0x0007e80000100a00 */
[----:B------:R-:W-:Y:S04]  /*3ee00*/  STL.64 [R1+0x4fd8], R62 ;  /* 0x004fd83e01007387 */ /* 0x000fe80000100a00 */
[----:B------:R1:W-:Y:S04]  /*3ee10*/  STL.64 [R1+0x4fd0], R60 ;  /* 0x004fd03c01007387 */ /* 0x0003e80000100a00 */
[----:B------:R-:W-:Y:S04]  /*3ee20*/  STL.64 [R1+0x4fe8], R66 ;  /* 0x004fe84201007387 */ /* 0x000fe80000100a00 */
[----:B------:R-:W-:Y:S04]  /*3ee30*/  STL.64 [R1+0x4fe0], R64 ;  /* 0x004fe04001007387 */ /* 0x000fe80000100a00 */
[----:B------:R-:W-:Y:S04]  /*3ee40*/  LDS R118, [R0+UR12+0x2500] ;  /* 0x0025000c00767984 */ /* 0x000fe80008000800 */
[----:B------:R-:W-:Y:S04]  /*3ee50*/  LDS R117, [R3+UR12+0x500] ;  /* 0x0005000c03757984 */ /* 0x000fe80008000800 */
[----:B------:R-:W2:Y:S04]  /*3ee60*/  LDS R119, [R3+UR12+0x2500] ;  /* 0x0025000c03777984 */ /* 0x000ea80008000800 */
[----:B------:R-:W-:Y:S04]  /*3ee70*/  LDS R104, [R0+UR12+0x580] ;  /* 0x0005800c00687984 */ /* 0x000fe80008000800 */
[----:B------:R-:W-:Y:S04]  /*3ee80*/  LDS R106, [R0+UR12+0x2580] ;  /* 0x0025800c006a7984 */ /* 0x000fe80008000800 */
[----:B------:R-:W-:Y:S04]  /*3ee90*/  LDS R105, [R3+UR12+0x580] ;  /* 0x0005800c03697984 */ /* 0x000fe80008000800 */
[----:B------:R-:W2:Y:S01]  /*3eea0*/  LDS R107, [R3+UR12+0x2580] ;  /* 0x0025800c036b7984 */ /* 0x000ea20008000800 */
[C---:B---3--:R-:W-:Y:S06]  /*3eeb0*/  HMMA.1688.F32.TF32 R56, R108.reuse, R16, R136 ;  /* 0x000000106c38723c */ /* 0x048fec0000081088 */
[----:B------:R-:W-:-:S15]  /*3eec0*/  HMMA.1688.F32.TF32 R52, R108, R20, R132 ;  /* 0x000000146c34723c */ /* 0x000fde0000081084 */
[----:B------:R-:W-:-:S02]  /*3eed0*/  NOP ;  /* 0x0000000000007918 */ /* 0x000fc40000000000 */
[----:B------:R-:W-:Y:S01]  /*3eee0*/  STL.64 [R1+0x4d0], R56 ;  /* 0x0004d03801007387 */ /* 0x000fe20000100a00 */
[C---:B-1----:R-:W-:Y:S03]  /*3eef0*/  HMMA.1688.F32.TF32 R60, R108.reuse, R32, R128 ;  /* 0x000000206c3c723c */ /* 0x042fe60000081080 */
[----:B------:R1:W-:Y:S03]  /*3ef00*/  STL.64 [R1+0x4d8], R58 ;  /* 0x0004d83a01007387 */ /* 0x0003e60000100a00 */
[C---:B-1----:R-:W-:Y:S01]  /*3ef10*/  HMMA.1688.F32.TF32 R56, R108.reuse, R24, R124 ;  /* 0x000000186c38723c */ /* 0x042fe2000008107c */
[----:B------:R-:W-:Y:S04]  /*3ef20*/  STL.64 [R1+0x4c0], R52 ;  /* 0x0004c03401007387 */ /* 0x000fe80000100a00 */
[----:B------:R2:W-:Y:S01]  /*3ef30*/  STL.64 [R1+0x4c8], R54 ;  /* 0x0004c83601007387 */ /* 0x0005e20000100a00 */
[C---:B----4-:R-:W-:Y:S06]  /*3ef40*/  HMMA.1688.F32.TF32 R36, R108.reuse, R8, R36 ;  /* 0x000000086c24723c */ /* 0x050fec0000081024 */
[C---:B--2---:R-:W-:Y:S05]  /*3ef50*/  HMMA.1688.F32.TF32 R52, R108.reuse, R12, R120 ;  /* 0x0000000c6c34723c */ /* 0x044fea0000081078 */
[----:B------:R1:W-:Y:S04]  /*3ef60*/  STL.64 [R1+0x4b0], R60 ;  /* 0x0004b03c01007387 */ /* 0x0003e80000100a00 */
[----:B------:R2:W-:Y:S04]  /*3ef70*/  STL.64 [R1+0x4b8], R62 ;  /* 0x0004b83e01007387 */ /* 0x0005e80000100a00 */
[----:B------:R3:W-:Y:S04]  /*3ef80*/  STL.64 [R1+0x4a0], R56 ;  /* 0x0004a03801007387 */ /* 0x0007e80000100a00 */
[----:B------:R4:W-:Y:S04]  /*3ef90*/  STL.64 [R1+0x4a8], R58 ;  /* 0x0004a83a01007387 */ /* 0x0009e80000100a00 */
[----:B------:R-:W4:Y:S04]  /*3efa0*/  LDL.LU.64 R164, [R1+0x900] ;  /* 0x0009000001a47983 */ /* 0x000f280000300a00 */
[----:B------:R4:W-:Y:S04]  /*3efb0*/  STL.64 [R1+0x490], R52 ;  /* 0x0004903401007387 */ /* 0x0009e80000100a00 */
[----:B------:R4:W-:Y:S04]  /*3efc0*/  STL.64 [R1+0x498], R54 ;  /* 0x0004983601007387 */ /* 0x0009e80000100a00 */
[----:B------:R-:W4:Y:S04]  /*3efd0*/  LDL.LU.64 R166, [R1+0x908] ;  /* 0x0009080001a67983 */ /* 0x000f280000300a00 */
[----:B------:R4:W-:Y:S04]  /*3efe0*/  STL.64 [R1+0x480], R36 ;  /* 0x0004802401007387 */ /* 0x0009e80000100a00 */
        /* <DEDUP_REMOVED lines=25> */
[----:B-1----:R-:W4:Y:S04]  /*3f180*/  LDL.LU.64 R60, [R1+0x2b0] ;  /* 0x0002b000013c7983 */ /* 0x002f280000300a00 */
[----:B--2---:R-:W2:Y:S04]  /*3f190*/  LDL.LU.64 R62, [R1+0x2b8] ;  /* 0x0002b800013e7983 */ /* 0x004ea80000300a00 */
[----:B---3--:R-:W3:Y:S04]  /*3f1a0*/  LDL.LU.64 R56, [R1+0x2a0] ;  /* 0x0002a00001387983 */ /* 0x008ee80000300a00 */
[----:B----4-:R-:W3:Y:S04]  /*3f1b0*/  LDL.LU.64 R58, [R1+0x2a8] ;  /* 0x0002a800013a7983 */ /* 0x010ee80000300a00 */
[----:B------:R-:W4:Y:S04]  /*3f1c0*/  LDL.LU.64 R52, [R1+0x290] ;  /* 0x0002900001347983 */ /* 0x000f280000300a00 */
[----:B------:R-:W4:Y:S04]  /*3f1d0*/  LDL.LU.64 R54, [R1+0x298] ;  /* 0x0002980001367983 */ /* 0x000f280000300a00 */
[----:B------:R-:W4:Y:S04]  /*3f1e0*/  LDL.LU.64 R36, [R1+0x280] ;  /* 0x0002800001247983 */ /* 0x000f280000300a00 */
[----:B------:R-:W4:Y:S01]  /*3f1f0*/  LDL.LU.64 R38, [R1+0x288] ;  /* 0x0002880001267983 */ /* 0x000f220000300a00 */
[C---:B------:R-:W-:Y:S06]  /*3f200*/  HMMA.1688.F32.TF32 R164, R108.reuse, R4, R164 ;  /* 0x000000046ca4723c */ /* 0x040fec00000810a4 */
[----:B------:R-:W-:Y:S06]  /*3f210*/  HMMA.1688.F32.TF32 R160, R108, R228, R160 ;  /* 0x000000e46ca0723c */ /* 0x000fec00000810a0 */
[C---:B------:R-:W-:Y:S11]  /*3f220*/  HMMA.1688.F32.TF32 R108, R112.reuse, R16, R156 ;  /* 0x00000010706c723c */ /* 0x040ff6000008109c */
[----:B------:R-:W-:Y:S04]  /*3f230*/  STL.64 [R1+0x470], R164 ;  /* 0x000470a401007387 */ /* 0x000fe80000100a00 */
[----:B------:R-:W-:Y:S01]  /*3f240*/  STL.64 [R1+0x478], R166 ;  /* 0x000478a601007387 */ /* 0x000fe20000100a00 */
[C---:B------:R-:W-:Y:S03]  /*3f250*/  HMMA.1688.F32.TF32 R152, R112.reuse, R20, R152 ;  /* 0x000000147098723c */ /* 0x040fe60000081098 */
[----:B------:R-:W-:Y:S03]  /*3f260*/  STL.64 [R1+0x3f0], R160 ;  /* 0x0003f0a001007387 */ /* 0x000fe60000100a00 */
[C---:B------:R-:W-:Y:S01]  /*3f270*/  HMMA.1688.F32.TF32 R148, R112.reuse, R32, R148 ;  /* 0x000000207094723c */ /* 0x040fe20000081094 */
[----:B------:R-:W-:Y:S04]  /*3f280*/  STL.64 [R1+0x3f8], R162 ;  /* 0x0003f8a201007387 */ /* 0x000fe80000100a00 */
[----:B------:R-:W-:Y:S04]  /*3f290*/  STL.64 [R1+0x3e0], R108 ;  /* 0x0003e06c01007387 */ /* 0x000fe80000100a00 */
[----:B------:R1:W-:Y:S02]  /*3f2a0*/  STL.64 [R1+0x3e8], R110 ;  /* 0x0003e86e01007387 */ /* 0x0003e40000100a00 */
[C---:B-1----:R-:W-:Y:S06]  /*3f2b0*/  HMMA.1688.F32.TF32 R108, R112.reuse, R24, R144 ;  /* 0x00000018706c723c */ /* 0x042fec0000081090 */
[----:B------:R-:W-:Y:S04]  /*3f2c0*/  STL.64 [R1+0x3d0], R152 ;  /* 0x0003d09801007387 */ /* 0x000fe80000100a00 */
[----:B------:R-:W-:Y:S01]  /*3f2d0*/  STL.64 [R1+0x3d8], R154 ;  /* 0x0003d89a01007387 */ /* 0x000fe20000100a00 */
[C---:B------:R-:W-:Y:S03]  /*3f2e0*/  HMMA.1688.F32.TF32 R140, R112.reuse, R12, R140 ;  /* 0x0000000c708c723c */ /* 0x040fe6000008108c */
[----:B------:R-:W-:Y:S03]  /*3f2f0*/  STL.64 [R1+0x3c0], R148 ;  /* 0x0003c09401007387 */ /* 0x000fe60000100a00 */
[C---:B------:R-:W-:Y:S01]  /*3f300*/  HMMA.1688.F32.TF32 R136, R112.reuse, R8, R136 ;  /* 0x000000087088723c */ /* 0x040fe20000081088 */
[----:B------:R-:W-:Y:S05]  /*3f310*/  STL.64 [R1+0x3c8], R150 ;  /* 0x0003c89601007387 */ /* 0x000fea0000100a00 */
[----:B------:R-:W-:Y:S04]  /*3f320*/  STL.64 [R1+0x3b0], R108 ;  /* 0x0003b06c01007387 */ /* 0x000fe80000100a00 */
[----:B------:R1:W-:Y:S02]  /*3f330*/  STL.64 [R1+0x3b8], R110 ;  /* 0x0003b86e01007387 */ /* 0x0003e40000100a00 */
[C---:B-1----:R-:W-:Y:S05]  /*3f340*/  HMMA.1688.F32.TF32 R108, R112.reuse, R4, R132 ;  /* 0x00000004706c723c */ /* 0x042fea0000081084 */
[----:B------:R-:W-:Y:S04]  /*3f350*/  STL.64 [R1+0x3a0], R140 ;  /* 0x0003a08c01007387 */ /* 0x000fe80000100a00 */
[----:B------:R-:W-:Y:S01]  /*3f360*/  STL.64 [R1+0x3a8], R142 ;  /* 0x0003a88e01007387 */ /* 0x000fe20000100a00 */
[----:B------:R-:W-:Y:S03]  /*3f370*/  HMMA.1688.F32.TF32 R128, R112, R228, R128 ;  /* 0x000000e47080723c */ /* 0x000fe60000081080 */
[----:B------:R-:W-:Y:S03]  /*3f380*/  STL.64 [R1+0x390], R136 ;  /* 0x0003908801007387 */ /* 0x000fe60000100a00 */
[C---:B------:R-:W-:Y:S01]  /*3f390*/  HMMA.1688.F32.TF32 R112, R116.reuse, R16, R124 ;  /* 0x000000107470723c */ /* 0x040fe2000008107c */
[----:B------:R-:W-:Y:S04]  /*3f3a0*/  STL.64 [R1+0x398], R138 ;  /* 0x0003988a01007387 */ /* 0x000fe80000100a00 */
[----:B------:R-:W-:Y:S01]  /*3f3b0*/  LDS R136, [R0+UR12+0x680] ;  /* 0x0006800c00887984 */ /* 0x000fe20008000800 */
[C---:B------:R-:W-:Y:S03]  /*3f3c0*/  HMMA.1688.F32.TF32 R64, R116.reuse, R32, R64 ;  /* 0x000000207440723c */ /* 0x040fe60000081040 */
[----:B------:R-:W-:Y:S04]  /*3f3d0*/  LDS R138, [R0+UR12+0x2680] ;  /* 0x0026800c008a7984 */ /* 0x000fe80008000800 */
[----:B------:R-:W-:Y:S04]  /*3f3e0*/  STL.64 [R1+0x380], R108 ;  /* 0x0003806c01007387 */ /* 0x000fe80000100a00 */
[----:B------:R1:W-:Y:S01]  /*3f3f0*/  STL.64 [R1+0x388], R110 ;  /* 0x0003886e01007387 */ /* 0x0003e20000100a00 */
[C---:B--2---:R-:W-:Y:S03]  /*3f400*/  HMMA.1688.F32.TF32 R60, R116.reuse, R24, R60 ;  /* 0x00000018743c723c */ /* 0x044fe6000008103c */
[----:B------:R-:W-:Y:S03]  /*3f410*/  LDS R137, [R3+UR12+0x680] ;  /* 0x0006800c03897984 */ /* 0x000fe60008000800 */
[C---:B---3--:R-:W-:Y:S01]  /*3f420*/  HMMA.1688.F32.TF32 R56, R116.reuse, R12, R56 ;  /* 0x0000000c7438723c */ /* 0x048fe20000081038 */
[----:B------:R-:W-:Y:S05]  /*3f430*/  LDS R139, [R3+UR12+0x2680] ;  /* 0x0026800c038b7984 */ /* 0x000fea0008000800 */
[C---:B-1----:R-:W-:Y:S06]  /*3f440*/  HMMA.1688.F32.TF32 R108, R116.reuse, R20, R120 ;  /* 0x00000014746c723c */ /* 0x042fec0000081078 */
[C---:B----4-:R-:W-:Y:S06]  /*3f450*/  HMMA.1688.F32.TF32 R52, R116.reuse, R8, R52 ;  /* 0x000000087434723c */ /* 0x050fec0000081034 */
[C---:B------:R-:W-:Y:S01]  /*3f460*/  HMMA.1688.F32.TF32 R36, R116.reuse, R4, R36 ;  /* 0x000000047424723c */ /* 0x040fe20000081024 */
[----:B------:R-:W-:Y:S04]  /*3f470*/  STL.64 [R1+0x2f0], R128 ;  /* 0x0002f08001007387 */ /* 0x000fe80000100a00 */
[----:B------:R-:W-:Y:S04]  /*3f480*/  STL.64 [R1+0x2f8], R130 ;  /* 0x0002f88201007387 */ /* 0x000fe80000100a00 */
[----:B------:R-:W-:Y:S04]  /*3f490*/  STL.64 [R1+0x2e0], R112 ;  /* 0x0002e07001007387 */ /* 0x000fe80000100a00 */
[----:B------:R-:W-:Y:S04]  /*3f4a0*/  STL.64 [R1+0x2e8], R114 ;  /* 0x0002e87201007387 */ /* 0x000fe80000100a00 */
[----:B------:R-:W-:Y:S04]  /*3f4b0*/  STL.64 [R1+0x2d0], R108 ;  /* 0x0002d06c01007387 */ /* 0x000fe80000100a00 */
[----:B------:R-:W-:Y:S04]  /*3f4c0*/  STL.64 [R1+0x2d8], R110 ;  /* 0x0002d86e01007387 */ /* 0x000fe80000100a00 */
[----:B------:R1:W-:Y:S04]  /*3f4d0*/  STL.64 [R1+0x2c0], R64 ;  /* 0x0002c04001007387 */ /* 0x0003e80000100a00 */
[----:B------:R2:W-:Y:S04]  /*3f4e0*/  STL.64 [R1+0x2c8], R66 ;  /* 0x0002c84201007387 */ /* 0x0005e80000100a00 */
[----:B------:R3:W-:Y:S04]  /*3f4f0*/  STL.64 [R1+0x2b0], R60 ;  /* 0x0002b03c01007387 */ /* 0x0007e80000100a00 */
[----:B------:R4:W-:Y:S04]  /*3f500*/  STL.64 [R1+0x2b8], R62 ;  /* 0x0002b83e01007387 */ /* 0x0009e80000100a00 */
[----:B------:R4:W-:Y:S04]  /*3f510*/  STL.64 [R1+0x2a0], R56 ;  /* 0x0002a03801007387 */ /* 0x0009e80000100a00 */
[----:B------:R4:W-:Y:S04]  /*3f520*/  STL.64 [R1+0x2a8], R58 ;  /* 0x0002a83a01007387 */ /* 0x0009e80000100a00 */
[----:B-1----:R-:W4:Y:S04]  /*3f530*/  LDL.LU.64 R64, [R1+0x6b0] ;  /* 0x0006b00001407983 */ /* 0x002f280000300a00 */
[----:B------:R1:W-:Y:S04]  /*3f540*/  STL.64 [R1+0x290], R52 ;  /* 0x0002903401007387 */ /* 0x0003e80000100a00 */
[----:B------:R1:W-:Y:S04]  /*3f550*/  STL.64 [R1+0x298], R54 ;  /* 0x0002983601007387 */ /* 0x0003e80000100a00 */
[----:B--2---:R-:W2:Y:S04]  /*3f560*/  LDL.LU.64 R66, [R1+0x6b8] ;  /* 0x0006b80001427983 */ /* 0x004ea80000300a00 */
[----:B------:R1:W-:Y:S04]  /*3f570*/  STL.64 [R1+0x280], R36 ;  /* 0x0002802401007387 */ /* 0x0003e80000100a00 */
[----:B------:R1:W-:Y:S04]  /*3f580*/  STL.64 [R1+0x288], R38 ;  /* 0x0002882601007387 */ /* 0x0003e80000100a00 */
[----:B---3--:R-:W3:Y:S04]  /*3f590*/  LDL.LU.64 R60, [R1+0x760] ;  /* 0x00076000013c7983 */ /* 0x008ee80000300a00 */
[----:B----4-:R-:W3:Y:S04]  /*3f5a0*/  LDL.LU.64 R62, [R1+0x768] ;  /* 0x00076800013e7983 */ /* 0x010ee80000300a00 */
[----:B------:R-:W4:Y:S04]  /*3f5b0*/  LDL.LU.64 R56, [R1+0x820] ;  /* 0x0008200001387983 */ /* 0x000f280000300a00 */
[----:B------:R-:W4:Y:S04]  /*3f5c0*/  LDL.LU.64 R58, [R1+0x828] ;  /* 0x00082800013a7983 */ /* 0x000f280000300a00 */
[----:B-1----:R-:W4:Y:S04]  /*3f5d0*/  LDL.LU.64 R52, [R1+0x8f0] ;  /* 0x0008f00001347983 */ /* 0x002f280000300a00 */
[----:B------:R-:W4:Y:S04]  /*3f5e0*/  LDL.LU.64 R54, [R1+0x8f8] ;  /* 0x0008f80001367983 */ /* 0x000f280000300a00 */
[----:B------:R-:W4:Y:S04]  /*3f5f0*/  LDL.LU.64 R36, [R1+0x8d0] ;  /* 0x0008d00001247983 */ /* 0x000f280000300a00 */
[----:B------:R-:W4:Y:S01]  /*3f600*/  LDL.LU.64 R38, [R1+0x8d8] ;  /* 0x0008d80001267983 */ /* 0x000f220000300a00 */
[----:B------:R-:W-:Y:S03]  /*3f610*/  HMMA.1688.F32.TF32 R68, R116, R228, R68 ;  /* 0x000000e47444723c */ /* 0x000fe60000081044 */
[----:B------:R-:W-:Y:S04]  /*3f620*/  LDS R116, [R0+UR12+0x600] ;  /* 0x0006000c00747984 */ /* 0x000fe80008000800 */
[----:B------:R-:W-:Y:S04]  /*3f630*/  LDS R118, [R0+UR12+0x2600] ;  /* 0x0026000c00767984 */ /* 0x000fe80008000800 */
[----:B------:R-:W-:Y:S04]  /*3f640*/  LDS R117, [R3+UR12+0x600] ;  /* 0x0006000c03757984 */ /* 0x000fe80008000800 */
[----:B------:R-:W2:Y:S01]  /*3f650*/  LDS R119, [R3+UR12+0x2600] ;  /* 0x0026000c03777984 */ /* 0x000ea20008000800 */
[C---:B------:R-:W-:Y:S06]  /*3f660*/  HMMA.1688.F32.TF32 R72, R104.reuse, R16, R72 ;  /* 0x000000106848723c */ /* 0x040fec0000081048 */
[C---:B------:R-:W-:Y:S06]  /*3f670*/  HMMA.1688.F32.TF32 R76, R104.reuse, R20, R76 ;  /* 0x00000014684c723c */ /* 0x040fec000008104c */
[C---:B------:R-:W-:Y:S06]  /*3f680*/  HMMA.1688.F32.TF32 R80, R104.reuse, R32, R80 ;  /* 0x000000206850723c */ /* 0x040fec0000081050 */
[C---:B------:R-:W-:Y:S06]  /*3f690*/  HMMA.1688.F32.TF32 R84, R104.reuse, R24, R84 ;  /* 0x000000186854723c */ /* 0x040fec0000081054 */
[C---:B------:R-:W-:Y:S06]  /*3f6a0*/  HMMA.1688.F32.TF32 R88, R104.reuse, R12, R88 ;  /* 0x0000000c6858723c */ /* 0x040fec0000081058 */
[C---:B------:R-:W-:Y:S06]  /*3f6b0*/  HMMA.1688.F32.TF32 R92, R104.reuse, R8, R92 ;  /* 0x00000008685c723c */ /* 0x040fec000008105c */
[C---:B------:R-:W-:Y:S06]  /*3f6c0*/  HMMA.1688.F32.TF32 R96, R104.reuse, R4, R96 ;  /* 0x000000046860723c */ /* 0x040fec0000081060 */
[----:B------:R-:W-:Y:S01]  /*3f6d0*/  HMMA.1688.F32.TF32 R100, R104, R228, R100 ;  /* 0x000000e46864723c */ /* 0x000fe20000081064 */
        /* <DEDUP_REMOVED lines=18> */
[C---:B--2---:R-:W-:Y:S06]  /*3f800*/  HMMA.1688.F32.TF32 R204, R116.reuse, R16, R64 ;  /* 0x0000001074cc723c */ /* 0x044fec0000081040 */
[C---:B---3--:R-:W-:Y:S06]  /*3f810*/  HMMA.1688.F32.TF32 R104, R116.reuse, R20, R60 ;  /* 0x000000147468723c */ /* 0x048fec000008103c */
[C---:B----4-:R-:W-:Y:S06]  /*3f820*/  HMMA.1688.F32.TF32 R180, R116.reuse, R32, R56 ;  /* 0x0000002074b4723c */ /* 0x050fec0000081038 */
[C---:B------:R-:W-:Y:S05]  /*3f830*/  HMMA.1688.F32.TF32 R108, R116.reuse, R24, R52 ;  /* 0x00000018746c723c */ /* 0x040fea0000081034 */
[----:B------:R-:W-:Y:S04]  /*3f840*/  STL.64 [R1+0x4f78], R206 ;  /* 0x004f78ce01007387 */ /* 0x000fe80000100a00 */
[----:B------:R-:W-:Y:S04]  /*3f850*/  STL.64 [R1+0x4f70], R204 ;  /* 0x004f70cc01007387 */ /* 0x000fe80000100a00 */
[----:B------:R-:W-:Y:S04]  /*3f860*/  STL.64 [R1+0x4f88], R106 ;  /* 0x004f886a01007387 */ /* 0x000fe80000100a00 */
[----:B------:R-:W-:Y:S04]  /*3f870*/  STL.64 [R1+0x4f80], R104 ;  /* 0x004f806801007387 */ /* 0x000fe80000100a00 */
[----:B------:R-:W-:Y:S04]  /*3f880*/  STL.64 [R1+0x4f98], R182 ;  /* 0x004f98b601007387 */ /* 0x000fe80000100a00 */
[----:B------:R-:W-:Y:S04]  /*3f890*/  STL.64 [R1+0x4f90], R180 ;  /* 0x004f90b401007387 */ /* 0x000fe80000100a00 */
[----:B------:R-:W-:Y:S04]  /*3f8a0*/  STL.64 [R1+0x4fa8], R110 ;  /* 0x004fa86e01007387 */ /* 0x000fe80000100a00 */
[----:B------:R1:W-:Y:S04]  /*3f8b0*/  STL.64 [R1+0x4fa0], R108 ;  /* 0x004fa06c01007387 */ /* 0x0003e80000100a00 */
[----:B------:R-:W2:Y:S04]  /*3f8c0*/  LDL.LU.64 R112, [R1+0x8c0] ;  /* 0x0008c00001707983 */ /* 0x000ea80000300a00 */
[----:B------:R-:W2:Y:S04]  /*3f8d0*/  LDL.LU.64 R114, [R1+0x8c8] ;  /* 0x0008c80001727983 */ /* 0x000ea80000300a00 */
[----:B------:R-:W3:Y:S04]  /*3f8e0*/  LDL.LU.64 R132, [R1+0x8b0] ;  /* 0x0008b00001847983 */ /* 0x000ee80000300a00 */
[----:B------:R-:W3:Y:S04]  /*3f8f0*/  LDL.LU.64 R134, [R1+0x8b8] ;  /* 0x0008b80001867983 */ /* 0x000ee80000300a00 */
[----:B------:R-:W4:Y:S04]  /*3f900*/  LDL.LU.64 R128, [R1+0x750] ;  /* 0x0007500001807983 */ /* 0x000f280000300a00 */
[----:B------:R-:W4:Y:S04]  /*3f910*/  LDL.LU.64 R130, [R1+0x758] ;  /* 0x0007580001827983 */ /* 0x000f280000300a00 */
[----:B------:R-:W4:Y:S04]  /*3f920*/  LDL.LU.64 R124, [R1+0x660] ;  /* 0x00066000017c7983 */ /* 0x000f280000300a00 */
[----:B------:R-:W4:Y:S04]  /*3f930*/  LDL.LU.64 R126, [R1+0x668] ;  /* 0x00066800017e7983 */ /* 0x000f280000300a00 */
[----:B------:R-:W4:Y:S04]  /*3f940*/  LDL.LU.64 R120, [R1+0x740] ;  /* 0x0007400001787983 */ /* 0x000f280000300a00 */
[----:B------:R-:W4:Y:S04]  /*3f950*/  LDL.LU.64 R122, [R1+0x748] ;  /* 0x00074800017a7983 */ /* 0x000f280000300a00 */
[----:B-1----:R-:W4:Y:S04]  /*3f960*/  LDL.LU.64 R108, [R1+0x730] ;  /* 0x00073000016c7983 */ /* 0x002f280000300a00 */
        /* <DEDUP_REMOVED lines=25> */
[----:B------:R-:W-:Y:S03]  /*3fb00*/  HMMA.1688.F32.TF32 R188, R116, R12, R36 ;  /* 0x0000000c74bc723c */ /* 0x000fe60000081024 */
[----:B------:R-:W4:Y:S04]  /*3fb10*/  LDL.LU.64 R56, [R1+0x500] ;  /* 0x0005000001387983 */ /* 0x000f280000300a00 */
[----:B------:R-:W4:Y:S04]  /*3fb20*/  LDL.LU.64 R58, [R1+0x508] ;  /* 0x00050800013a7983 */ /* 0x000f280000300a00 */
[----:B------:R-:W4:Y:S04]  /*3fb30*/  LDL.LU.64 R52, [R1+0x4f0] ;  /* 0x0004f00001347983 */ /* 0x000f280000300a00 */
[----:B------:R-:W4:Y:S04]  /*3fb40*/  LDL.LU.64 R54, [R1+0x4f8] ;  /* 0x0004f80001367983 */ /* 0x000f280000300a00 */
[----:B------:R-:W4:Y:S04]  /*3fb50*/  LDL.LU.64 R36, [R1+0x4e0] ;  /* 0x0004e00001247983 */ /* 0x000f280000300a00 */
[----:B------:R-:W4:Y:S01]  /*3fb60*/  LDL.LU.64 R38, [R1+0x4e8] ;  /* 0x0004e80001267983 */ /* 0x000f220000300a00 */
[C---:B------:R-:W-:Y:S06]  /*3fb70*/  HMMA.1688.F32.TF32 R212, R208.reuse, R32, R212 ;  /* 0x00000020d0d4723c */ /* 0x040fec00000810d4 */
[C---:B------:R-:W-:Y:S06]  /*3fb80*/  HMMA.1688.F32.TF32 R216, R208.reuse, R24, R216 ;  /* 0x00000018d0d8723c */ /* 0x040fec00000810d8 */
[C---:B------:R-:W-:Y:S06]  /*3fb90*/  HMMA.1688.F32.TF32 R220, R208.reuse, R12, R220 ;  /* 0x0000000cd0dc723c */ /* 0x040fec00000810dc */
[C---:B------:R-:W-:Y:S06]  /*3fba0*/  HMMA.1688.F32.TF32 R224, R208.reuse, R8, R224 ;  /* 0x00000008d0e0723c */ /* 0x040fec00000810e0 */
[----:B------:R-:W-:Y:S01]  /*3fbb0*/  HMMA.1688.F32.TF32 R28, R208, R4, R28 ;  /* 0x00000004d01c723c */ /* 0x000fe2000008101c */
[----:B------:R-:W-:Y:S04]  /*3fbc0*/  STL.64 [R1+0x4ff8], R190 ;  /* 0x004ff8be01007387 */ /* 0x000fe80000100a00 */
[----:B------:R-:W-:Y:S01]  /*3fbd0*/  STL.64 [R1+0x4ff0], R188 ;  /* 0x004ff0bc01007387 */ /* 0x000fe20000100a00 */
[C---:B--2---:R-:W-:Y:S06]  /*3fbe0*/  HMMA.1688.F32.TF32 R112, R116.reuse, R8, R112 ;  /* 0x000000087470723c */ /* 0x044fec0000081070 */
[C---:B---3--:R-:W-:Y:S06]  /*3fbf0*/  HMMA.1688.F32.TF32 R192, R116.reuse, R4, R132 ;  /* 0x0000000474c0723c */ /* 0x048fec0000081084 */
[----:B----4-:R-:W-:Y:S06]  /*3fc00*/  HMMA.1688.F32.TF32 R116, R116, R228, R128 ;  /* 0x000000e47474723c */ /* 0x010fec0000081080 */
        /* <DEDUP_REMOVED lines=9> */
[----:B------:R-:W-:Y:S04]  /*3fca0*/  STL [R1+0x4ed8], R214 ;  /* 0x004ed8d601007387 */ /* 0x000fe80000100800 */
[----:B------:R-:W-:Y:S01]  /*3fcb0*/  STL [R1+0x4ed4], R215 ;  /* 0x004ed4d701007387 */ /* 0x000fe20000100800 */
[C---:B------:R-:W-:Y:S06]  /*3fcc0*/  HMMA.1688.F32.TF32 R128, R136.reuse, R8, R96 ;  /* 0x000000088880723c */ /* 0x040fec0000081060 */
[----:B------:R-:W-:Y:S06]  /*3fcd0*/  HMMA.1688.F32.TF32 R132, R136, R4, R92 ;  /* 0x000000048884723c */ /* 0x000fec000008105c */
[C---:B------:R-:W-:Y:S06]  /*3fce0*/  HMMA.1688.F32.TF32 R172, R208.reuse, R16, R52 ;  /* 0x00000010d0ac723c */ /* 0x040fec0000081034 */
[C---:B------:R-:W-:Y:S06]  /*3fcf0*/  HMMA.1688.F32.TF32 R176, R208.reuse, R20, R36 ;  /* 0x00000014d0b0723c */ /* 0x040fec0000081024 */
[----:B------:R-:W-:Y:S01]  /*3fd00*/  HMMA.1688.F32.TF32 R208, R208, R228, R232 ;  /* 0x000000e4d0d0723c */ /* 0x000fe200000810e8 */
[----:B------:R-:W-:Y:S04]  /*3fd10*/  LDS R232, [R0+UR12+0x4000] ;  /* 0x0040000c00e87984 */ /* 0x000fe80008000800 */
[----:B------:R-:W-:Y:S04]  /*3fd20*/  LDS R234, [R0+UR12+0x6000] ;  /* 0x0060000c00ea7984 */ /* 0x000fe80008000800 */
[----:B------:R-:W-:Y:S04]  /*3fd30*/  LDS R233, [R3+UR12+0x4000] ;  /* 0x0040000c03e97984 */ /* 0x000fe80008000800 */
[----:B------:R-:W1:Y:S01]  /*3fd40*/  LDS R235, [R3+UR12+0x6000] ;  /* 0x0060000c03eb7984 */ /* 0x000e620008000800 */
[----:B------:R-:W-:Y:S01]  /*3fd50*/  IMAD.MOV.U32 R52, RZ, RZ, R247 ;  /* 0x000000ffff347224 */ /* 0x000fe200078e00f7 */
[----:B------:R-:W-:Y:S01]  /*3fd60*/  MOV R54, R245 ;  /* 0x000000f500367202 */ /* 0x000fe20000000f00 */
[----:B------:R-:W-:-:S02]  /*3fd70*/  IMAD.MOV.U32 R53, RZ, RZ, R246 ;  /* 0x000000ffff357224 */ /* 0x000fc400078e00f6 */
[----:B------:R-:W-:Y:S01]  /*3fd80*/  IMAD.MOV.U32 R55, RZ, RZ, R244 ;  /* 0x000000ffff377224 */ /* 0x000fe200078e00f4 */
[C---:B------:R-:W-:Y:S06]  /*3fd90*/  HMMA.1688.F32.TF32 R160, R168.reuse, R8, R64 ;  /* 0x00000008a8a0723c */ /* 0x040fec0000081040 */
[C---:B------:R-:W-:Y:S06]  /*3fda0*/  HMMA.1688.F32.TF32 R164, R168.reuse, R4, R60 ;  /* 0x00000004a8a4723c */ /* 0x040fec000008103c */
[C---:B------:R-:W-:Y:S06]  /*3fdb0*/  HMMA.1688.F32.TF32 R156, R168.reuse, R12, R68 ;  /* 0x0000000ca89c723c */ /* 0x040fec0000081044 */
[C---:B------:R-:W-:Y:S06]  /*3fdc0*/  HMMA.1688.F32.TF32 R148, R168.reuse, R32, R76 ;  /* 0x00000020a894723c */ /* 0x040fec000008104c */
[C---:B------:R-:W-:Y:S01]  /*3fdd0*/  HMMA.1688.F32.TF32 R144, R168.reuse, R20, R80 ;  /* 0x00000014a890723c */ /* 0x040fe20000081050 */
[----:B------:R-:W-:Y:S01]  /*3fde0*/  IMAD.MOV.U32 R36, RZ, RZ, R243 ;  /* 0x000000ffff247224 */ /* 0x000fe200078e00f3 */
[----:B------:R-:W-:Y:S01]  /*3fdf0*/  MOV R37, R242 ;  /* 0x000000f200257202 */ /* 0x000fe20000000f00 */
[----:B------:R-:W-:Y:S01]  /*3fe00*/  IMAD.MOV.U32 R38, RZ, RZ, R241 ;  /* 0x000000ffff267224 */ /* 0x000fe200078e00f1 */
[----:B------:R-:W-:Y:S01]  /*3fe10*/  MOV R248, R239 ;  /* 0x000000ef00f87202 */ /* 0x000fe20000000f00 */
[----:B------:R-:W-:Y:S01]  /*3fe20*/  IMAD.MOV.U32 R39, RZ, RZ, R240 ;  /* 0x000000ffff277224 */ /* 0x000fe200078e00f0 */
[----:B------:R-:W-:Y:S01]  /*3fe30*/  HMMA.1688.F32.TF32 R140, R168, R16, R84 ;  /* 0x00000010a88c723c */ /* 0x000fe20000081054 */
[----:B------:R-:W-:Y:S01]  /*3fe40*/  IMAD.MOV.U32 R249, RZ, RZ, R238 ;  /* 0x000000fffff97224 */ /* 0x000fe200078e00ee */
[----:B------:R-:W-:Y:S01]  /*3fe50*/  MOV R251, R236 ;  /* 0x000000ec00fb7202 */ /* 0x000fe20000000f00 */
[----:B------:R-:W-:Y:S01]  /*3fe60*/  IMAD.MOV.U32 R250, RZ, RZ, R237 ;  /* 0x000000fffffa7224 */ /* 0x000fe200078e00ed */
[----:B------:R-:W-:Y:S02]  /*3fe70*/  LDS R244, [R0+UR12+0x4180] ;  /* 0x0041800c00f47984 */ /* 0x000fe40008000800 */
[C---:B-1----:R-:W-:Y:S01]  /*3fe80*/  HMMA.1688.F32.TF32 R52, R232.reuse, R18, R52 ;  /* 0x00000012e834723c */ /* 0x042fe20000081034 */
[----:B------:R-:W-:Y:S01]  /*3fe90*/  IMAD.MOV.U32 R60, RZ, RZ, R6 ;  /* 0x000000ffff3c7224 */ /* 0x000fe200078e0006 */
[----:B------:R-:W-:Y:S01]  /*3fea0*/  MOV R61, R7 ;  /* 0x00000007003d7202 */ /* 0x000fe20000000f00 */
[----:B------:R-:W-:Y:S01]  /*3feb0*/  IMAD.MOV.U32 R62, RZ, RZ, R230 ;  /* 0x000000ffff3e7224 */ /* 0x000fe200078e00e6 */
[----:B------:R-:W-:Y:S01]  /*3fec0*/  LDS R236, [R0+UR12+0x4080] ;  /* 0x0040800c00ec7984 */ /* 0x000fe20008000800 */
[----:B------:R-:W-:Y:S01]  /*3fed0*/  IMAD.MOV.U32 R63, RZ, RZ, R231 ;  /* 0x000000ffff3f7224 */ /* 0x000fe200078e00e7 */
[----:B------:R-:W-:Y:S02]  /*3fee0*/  HMMA.1688.F32.TF32 R36, R232, R22, R36 ;  /* 0x00000016e824723c */ /* 0x000fe40000081024 */
[----:B------:R-:W-:Y:S04]  /*3fef0*/  LDS R238, [R0+UR12+0x6080] ;  /* 0x0060800c00ee7984 */ /* 0x000fe80008000800 */
[C---:B------:R-:W-:Y:S01]  /*3ff00*/  HMMA.1688.F32.TF32 R184, R136.reuse, R12, R100 ;  /* 0x0000000c88b8723c */ /* 0x040fe20000081064 */
[----:B------:R-:W-:Y:S04]  /*3ff10*/  LDS R237, [R3+UR12+0x4080] ;  /* 0x0040800c03ed7984 */ /* 0x000fe80008000800 */
[----:B------:R-:W1:Y:S01]  /*3ff20*/  LDS R239, [R3+UR12+0x6080] ;  /* 0x0060800c03ef7984 */ /* 0x000e620008000800 */
[C---:B------:R-:W-:Y:S03]  /*3ff30*/  HMMA.1688.F32.TF32 R124, R136.reuse, R24, R104 ;  /* 0x00000018887c723c */ /* 0x040fe60000081068 */
[----:B------:R-:W-:Y:S03]  /*3ff40*/  LDS R240, [R0+UR12+0x4100] ;  /* 0x0041000c00f07984 */ /* 0x000fe60008000800 */
[----:B------:R-:W-:Y:S01]  /*3ff50*/  IMAD.MOV.U32 R9, RZ, RZ, R52 ;  /* 0x000000ffff097224 */ /* 0x000fe200078e0034 */
[----:B------:R-:W-:Y:S01]  /*3ff60*/  MOV R5, R54 ;  /* 0x0000003600057202 */ /* 0x000fe20000000f00 */
[----:B------:R-:W-:Y:S01]  /*3ff70*/  IMAD.MOV.U32 R8, RZ, RZ, R53 ;  /* 0x000000ffff087224 */ /* 0x000fe200078e0035 */
[----:B------:R-:W-:Y:S01]  /*3ff80*/  HMMA.1688.F32.TF32 R200, R136, R32, R108 ;  /* 0x0000002088c8723c */ /* 0x000fe2000008106c */
[----:B------:R-:W-:Y:S01]  /*3ff90*/  IMAD.MOV.U32 R52, RZ, RZ, R26 ;  /* 0x000000ffff347224 */ /* 0x000fe200078e001a */
[----:B------:R-:W-:Y:S01]  /*3ffa0*/  MOV R54, R14 ;  /* 0x0000000e00367202 */ /* 0x000fe20000000f00 */
[----:B------:R-:W2:Y:S01]  /*3ffb0*/  LDL.LU R26, [R1+0x50d4] ;  /* 0x0050d400011a7983 */ /* 0x000ea20000300800 */
[----:B------:R-:W-:-:S02]  /*3ffc0*/  IMAD.MOV.U32 R53, RZ, RZ, R27 ;  /* 0x000000ffff357224 */ /* 0x000fc400078e001b */
[----:B------:R-:W-:Y:S01]  /*3ffd0*/  IMAD.MOV.U32 R4, RZ, RZ, R55 ;  /* 0x000000ffff047224 */ /* 0x000fe200078e0037 */
[----:B------:R-:W3:Y:S01]  /*3ffe0*/  LDL.LU R27, [R1+0x50d0] ;  /* 0x0050d000011b7983 */ /* 0x000ee20000300800 */
[----:B------:R-:W-:-:S03]  /*3fff0*/  IMAD.MOV.U32 R55, RZ, RZ, R10 ;  /* 0x000000ffff377224 */ /* 0x000fc600078e000a */
[----:B------:R-:W4:Y:S04]  /*40000*/  LDL.LU R14, [R1+0x50cc] ;  /* 0x0050cc00010e7983 */ /* 0x000f280000300800 */
[----:B------:R-:W4:Y:S04]  /*40010*/  LDL.LU R10, [R1+0x50c8] ;  /* 0x0050c800010a7983 */ /* 0x000f280000300800 */
[----:B------:R-:W4:Y:S04]  /*40020*/  LDL.LU R6, [R1+0x50c4] ;  /* 0x0050c40001067983 */ /* 0x000f280000300800 */
[----:B------:R-:W4:Y:S04]  /*40030*/  LDL.LU R7, [R1+0x50c0] ;  /* 0x0050c00001077983 */ /* 0x000f280000300800 */
[----:B------:R-:W4:Y:S04]  /*40040*/  LDL.LU R230, [R1+0x50bc] ;  /* 0x0050bc0001e67983 */ /* 0x000f280000300800 */
[----:B------:R-:W4:Y:S01]  /*40050*/  LDL.LU R231, [R1+0x50b8] ;  /* 0x0050b80001e77983 */ /* 0x000f220000300800 */
[----:B------:R-:W-:Y:S03]  /*40060*/  HMMA.1688.F32.TF32 R152, R168, R24, R72 ;  /* 0x00000018a898723c */ /* 0x000fe60000081048 */
[----:B------:R-:W-:Y:S03]  /*40070*/  LDS R242, [R0+UR12+0x6100] ;  /* 0x0061000c00f27984 */ /* 0x000fe60008000800 */
[----:B------:R-:W-:Y:S01]  /*40080*/  HMMA.1688.F32.TF32 R120, R136, R20, R120 ;  /* 0x000000148878723c */ /* 0x000fe20000081078 */
[----:B------:R-:W-:Y:S04]  /*40090*/  LDS R241, [R3+UR12+0x4100] ;  /* 0x0041000c03f17984 */ /* 0x000fe80008000800 */
[----:B------:R-:W1:Y:S04]  /*400a0*/  LDS R243, [R3+UR12+0x6100] ;  /* 0x0061000c03f37984 */ /* 0x000e680008000800 */
[----:B------:R-:W-:Y:S04]  /*400b0*/  LDS R246, [R0+UR12+0x6180] ;  /* 0x0061800c00f67984 */ /* 0x000fe80008000800 */
[----:B------:R-:W-:Y:S04]  /*400c0*/  LDS R245, [R3+UR12+0x4180] ;  /* 0x0041800c03f57984 */ /* 0x000fe80008000800 */
[----:B------:R-:W1:Y:S01]  /*400d0*/  LDS R247, [R3+UR12+0x6180] ;  /* 0x0061800c03f77984 */ /* 0x000e620008000800 */
[----:B--2---:R-:W-:Y:S01]  /*400e0*/  MOV R67, R26 ;  /* 0x0000001a00437202 */ /* 0x004fe20000000f00 */
[----:B---3--:R-:W-:Y:S01]  /*400f0*/  IMAD.MOV.U32 R66, RZ, RZ, R27 ;  /* 0x000000ffff427224 */ /* 0x008fe200078e001b */
[----:B----4-:R-:W-:-:S02]  /*40100*/  MOV R64, R14 ;  /* 0x0000000e00407202 */ /* 0x010fc40000000f00 */
[----:B------:R-:W2:Y:S01]  /*40110*/  LDL.LU R14, [R1+0x50b4] ;  /* 0x0050b400010e7983 */ /* 0x000ea20000300800 */
[----:B------:R-:W-:-:S03]  /*40120*/  IMAD.MOV.U32 R65, RZ, RZ, R10 ;  /* 0x000000ffff417224 */ /* 0x000fc600078e000a */
[----:B------:R-:W3:Y:S04]  /*40130*/  LDL.LU R10, [R1+0x50b0] ;  /* 0x0050b000010a7983 */ /* 0x000ee80000300800 */
[----:B------:R-:W4:Y:S01]  /*40140*/  LDL.LU R27, [R1+0x50ac] ;  /* 0x0050ac00011b7983 */ /* 0x000f220000300800 */
[----:B------:R-:W-:Y:S01]  /*40150*/  IMAD.MOV.U32 R71, RZ, RZ, R6 ;  /* 0x000000ffff477224 */ /* 0x000fe200078e0006 */
[----:B------:R-:W-:Y:S02]  /*40160*/  MOV R70, R7 ;  /* 0x0000000700467202 */ /* 0x000fe40000000f00 */
[----:B------:R-:W2:Y:S01]  /*40170*/  LDL.LU R26, [R1+0x50a8] ;  /* 0x0050a800011a7983 */ /* 0x000ea20000300800 */
[----:B------:R-:W-:-:S03]  /*40180*/  IMAD.MOV.U32 R68, RZ, RZ, R230 ;  /* 0x000000ffff447224 */ /* 0x000fc600078e00e6 */
[----:B------:R-:W3:Y:S01]  /*40190*/  LDL.LU R230, [R1+0x50a4] ;  /* 0x0050a40001e67983 */ /* 0x000ee20000300800 */
[----:B------:R-:W-:-:S03]  /*401a0*/  IMAD.MOV.U32 R69, RZ, RZ, R231 ;  /* 0x000000ffff457224 */ /* 0x000fc600078e00e7 */
[----:B------:R-:W4:Y:S04]  /*401b0*/  LDL.LU R231, [R1+0x50a0] ;  /* 0x0050a00001e77983 */ /* 0x000f280000300800 */
[----:B------:R-:W2:Y:S04]  /*401c0*/  LDL.LU R7, [R1+0x509c] ;  /* 0x00509c0001077983 */ /* 0x000ea80000300800 */
[----:B------:R-:W2:Y:S04]  /*401d0*/  LDL.LU R6, [R1+0x5098] ;  /* 0x0050980001067983 */ /* 0x000ea80000300800 */
[----:B------:R-:W2:Y:S04]  /*401e0*/  LDL.LU R76, [R1+0x60] ;  /* 0x00006000014c7983 */ /* 0x000ea80000300800 */
[----:B------:R-:W2:Y:S04]  /*401f0*/  LDL.LU R77, [R1+0x64] ;  /* 0x00006400014d7983 */ /* 0x000ea80000300800 */
[----:B------:R-:W2:Y:S04]  /*40200*/  LDL.LU R78, [R1+0x68] ;  /* 0x00006800014e7983 */ /* 0x000ea80000300800 */
[----:B------:R-:W2:Y:S01]  /*40210*/  LDL.LU R79, [R1+0x6c] ;  /* 0x00006c00014f7983 */ /* 0x000ea20000300800 */
[----:B------:R-:W-:Y:S01]  /*40220*/  IMAD.MOV.U32 R17, RZ, RZ, R36 ;  /* 0x000000ffff117224 */ /* 0x000fe200078e0024 */
[----:B------:R-:W-:Y:S01]  /*40230*/  MOV R16, R37 ;  /* 0x0000002500107202 */ /* 0x000fe20000000f00 */
[----:B------:R-:W-:-:S02]  /*40240*/  IMAD.MOV.U32 R13, RZ, RZ, R38 ;  /* 0x000000ffff0d7224 */ /* 0x000fc400078e0026 */
[----:B------:R-:W-:Y:S02]  /*40250*/  IMAD.MOV.U32 R12, RZ, RZ, R39 ;  /* 0x000000ffff0c7224 */ /* 0x000fe400078e0027 */
[----:B------:R-:W-:Y:S01]  /*40260*/  HMMA.1688.F32.TF32 R36, R232, R34, R248 ;  /* 0x00000022e824723c */ /* 0x000fe200000810f8 */
[----:B---3--:R-:W-:Y:S02]  /*40270*/  IMAD.MOV.U32 R83, RZ, RZ, R230 ;  /* 0x000000ffff537224 */ /* 0x008fe400078e00e6 */
[----:B----4-:R-:W-:Y:S02]  /*40280*/  IMAD.MOV.U32 R82, RZ, RZ, R231 ;  /* 0x000000ffff527224 */ /* 0x010fe400078e00e7 */
[----:B--2---:R-:W-:Y:S02]  /*40290*/  IMAD.MOV.U32 R80, RZ, RZ, R7 ;  /* 0x000000ffff507224 */ /* 0x004fe400078e0007 */
[----:B------:R-:W2:Y:S01]  /*402a0*/  LDL.LU R7, [R1+0x5094] ;  /* 0x0050940001077983 */ /* 0x000ea20000300800 */
[----:B------:R-:W-:-:S03]  /*402b0*/  MOV R81, R6 ;  /* 0x0000000600517202 */ /* 0x000fc60000000f00 */
[----:B------:R-:W3:Y:S04]  /*402c0*/  LDL.LU R6, [R1+0x5090] ;  /* 0x0050900001067983 */ /* 0x000ee80000300800 */
[----:B------:R-:W4:Y:S04]  /*402d0*/  LDL.LU R231, [R1+0x508c] ;  /* 0x00508c0001e77983 */ /* 0x000f280000300800 */
        /* <DEDUP_REMOVED lines=25> */
[----:B------:R-:W1:Y:S04]  /*40470*/  LDL.LU R108, [R1+0x100] ;  /* 0x00010000016c7983 */ /* 0x000e680000300800 */
[----:B------:R-:W1:Y:S04]  /*40480*/  LDL.LU R109, [R1+0x104] ;  /* 0x00010400016d7983 */ /* 0x000e680000300800 */
[----:B------:R-:W1:Y:S04]  /*40490*/  LDL.LU R110, [R1+0x108] ;  /* 0x00010800016e7983 */ /* 0x000e680000300800 */
[----:B------:R-:W1:Y:S04]  /*404a0*/  LDL.LU R111, [R1+0x10c] ;  /* 0x00010c00016f7983 */ /* 0x000e680000300800 */
[----:B------:R-:W4:Y:S04]  /*404b0*/  LDL.LU R112, [R1+0x120] ;  /* 0x0001200001707983 */ /* 0x000f280000300800 */
[----:B------:R-:W4:Y:S04]  /*404c0*/  LDL.LU R113, [R1+0x124] ;  /* 0x0001240001717983 */ /* 0x000f280000300800 */
[----:B------:R-:W4:Y:S04]  /*404d0*/  LDL.LU R114, [R1+0x128] ;  /* 0x0001280001727983 */ /* 0x000f280000300800 */
[----:B------:R-:W4:Y:S01]  /*404e0*/  LDL.LU R115, [R1+0x12c] ;  /* 0x00012c0001737983 */ /* 0x000f220000300800 */
[----:B------:R-:W-:-:S03]  /*404f0*/  MOV R25, R36 ;  /* 0x0000002400197202 */ /* 0x000fc60000000f00 */
[----:B------:R-:W4:Y:S01]  /*40500*/  LDL.LU R192, [R1+0x130] ;  /* 0x0001300001c07983 */ /* 0x000f220000300800 */
[----:B------:R-:W-:-:S03]  /*40510*/  IMAD.MOV.U32 R24, RZ, RZ, R37 ;  /* 0x000000ffff187224 */ /* 0x000fc600078e0025 */
[----:B------:R-:W4:Y:S01]  /*40520*/  LDL.LU R193, [R1+0x134] ;  /* 0x0001340001c17983 */ /* 0x000f220000300800 */
[----:B------:R-:W-:-:S03]  /*40530*/  IMAD.MOV.U32 R21, RZ, RZ, R38 ;  /* 0x000000ffff157224 */ /* 0x000fc600078e0026 */
[----:B------:R-:W4:Y:S01]  /*40540*/  LDL.LU R194, [R1+0x138] ;  /* 0x0001380001c27983 */ /* 0x000f220000300800 */
[----:B------:R-:W-:-:S03]  /*40550*/  MOV R20, R39 ;  /* 0x0000002700147202 */ /* 0x000fc60000000f00 */
        /* <DEDUP_REMOVED lines=19> */
[----:B------:R-:W4:Y:S01]  /*40690*/  LDL.LU R190, [R1+0x118] ;  /* 0x0001180001be7983 */ /* 0x000f220000300800 */
[-C--:B------:R-:W-:Y:S03]  /*406a0*/  HMMA.1688.F32.TF32 R136, R136, R228.reuse, R88 ;  /* 0x000000e48888723c */ /* 0x080fe60000081058 */
[----:B------:R-:W4:Y:S04]  /*406b0*/  LDL.LU R191, [R1+0x11c] ;  /* 0x00011c0001bf7983 */ /* 0x000f280000300800 */
[----:B------:R-:W4:Y:S04]  /*406c0*/  LDL.LU R204, [R1+0xd0] ;  /* 0x0000d00001cc7983 */ /* 0x000f280000300800 */
[----:B------:R-:W4:Y:S04]  /*406d0*/  LDL.LU R205, [R1+0xd4] ;  /* 0x0000d40001cd7983 */ /* 0x000f280000300800 */
[----:B------:R-:W4:Y:S04]  /*406e0*/  LDL.LU R206, [R1+0xd8] ;  /* 0x0000d80001ce7983 */ /* 0x000f280000300800 */
[----:B------:R-:W4:Y:S01]  /*406f0*/  LDL.LU R207, [R1+0xdc] ;  /* 0x0000dc0001cf7983 */ /* 0x000f220000300800 */
[----:B------:R-:W-:Y:S01]  /*40700*/  IMAD.MOV.U32 R72, RZ, RZ, R26 ;  /* 0x000000ffff487224 */ /* 0x000fe200078e001a */
[----:B------:R-:W-:Y:S01]  /*40710*/  MOV R74, R10 ;  /* 0x0000000a004a7202 */ /* 0x000fe20000000f00 */
[----:B------:R-:W-:Y:S01]  /*40720*/  IMAD.MOV.U32 R73, RZ, RZ, R27 ;  /* 0x000000ffff497224 */ /* 0x000fe200078e001b */
[----:B------:R-:W-:Y:S01]  /*40730*/  HMMA.1688.F32.TF32 R168, R168, R228, R56 ;  /* 0x000000e4a8a8723c */ /* 0x000fe20000081038 */
[----:B------:R-:W-:-:S06]  /*40740*/  IMAD.MOV.U32 R75, RZ, RZ, R14 ;  /* 0x000000ffff4b7224 */ /* 0x000fcc00078e000e */
[----:B------:R-:W-:Y:S01]  /*40750*/  IMAD.MOV.U32 R56, RZ, RZ, R15 ;  /* 0x000000ffff387224 */ /* 0x000fe200078e000f */
[----:B--2---:R-:W-:Y:S01]  /*40760*/  MOV R91, R7 ;  /* 0x00000007005b7202 */ /* 0x004fe20000000f00 */
[----:B---3--:R-:W-:Y:S02]  /*40770*/  IMAD.MOV.U32 R90, RZ, RZ, R6 ;  /* 0x000000ffff5a7224 */ /* 0x008fe400078e0006 */
[----:B----4-:R-:W-:Y:S01]  /*40780*/  IMAD.MOV.U32 R89, RZ, RZ, R231 ;  /* 0x000000ffff597224 */ /* 0x010fe200078e00e7 */
[----:B------:R-:W-:Y:S02]  /*40790*/  MOV R88, R230 ;  /* 0x000000e600587202 */ /* 0x000fe40000000f00 */
[----:B------:R-:W2:Y:S04]  /*407a0*/  LDL.LU R230, [R1+0x5084] ;  /* 0x0050840001e67983 */ /* 0x000ea80000300800 */
[----:B------:R-:W2:Y:S04]  /*407b0*/  LDL.LU R231, [R1+0x5080] ;  /* 0x0050800001e77983 */ /* 0x000ea80000300800 */
[----:B------:R-:W3:Y:S04]  /*407c0*/  LDL.LU R6, [R1+0x507c] ;  /* 0x00507c0001067983 */ /* 0x000ee80000300800 */
[----:B------:R-:W3:Y:S04]  /*407d0*/  LDL.LU R7, [R1+0x5078] ;  /* 0x0050780001077983 */ /* 0x000ee80000300800 */
[----:B------:R-:W4:Y:S04]  /*407e0*/  LDL.LU R26, [R1+0x5074] ;  /* 0x00507400011a7983 */ /* 0x000f280000300800 */
[----:B------:R-:W4:Y:S04]  /*407f0*/  LDL.LU R27, [R1+0x5070] ;  /* 0x00507000011b7983 */ /* 0x000f280000300800 */
[----:B------:R-:W2:Y:S04]  /*40800*/  LDL.LU R10, [R1+0x506c] ;  /* 0x00506c00010a7983 */ /* 0x000ea80000300800 */
[----:B------:R-:W3:Y:S04]  /*40810*/  LDL.LU R14, [R1+0x5068] ;  /* 0x00506800010e7983 */ /* 0x000ee80000300800 */
[----:B------:R-:W3:Y:S01]  /*40820*/  LDL.LU R15, [R1+0x5064] ;  /* 0x00506400010f7983 */ /* 0x000ee20000300800 */
[----:B------:R-:W-:-:S03]  /*40830*/  MOV R57, R11 ;  /* 0x0000000b00397202 */ /* 0x000fc60000000f00 */
[----:B------:R-:W2:Y:S01]  /*40840*/  LDL.LU R11, [R1+0x5060] ;  /* 0x00506000010b7983 */ /* 0x000ea20000300800 */
[----:B------:R-:W-:Y:S02]  /*40850*/  IMAD.MOV.U32 R58, RZ, RZ, R252 ;  /* 0x000000ffff3a7224 */ /* 0x000fe400078e00fc */
[----:B------:R-:W-:Y:S01]  /*40860*/  IMAD.MOV.U32 R59, RZ, RZ, R2 ;  /* 0x000000ffff3b7224 */ /* 0x000fe200078e0002 */
[C---:B----4-:R-:W-:Y:S06]  /*40870*/  HMMA.1688.F32.TF32 R36, R232.reuse, R26, R36 ;  /* 0x0000001ae824723c */ /* 0x050fec0000081024 */
[----:B---3--:R-:W-:-:S15]  /*40880*/  HMMA.1688.F32.TF32 R248, R232, R14, R248 ;  /* 0x0000000ee8f8723c */ /* 0x008fde00000810f8 */
[----:B------:R-:W-:-:S03]  /*40890*/  NOP ;  /* 0x0000000000007918 */ /* 0x000fc60000000000 */
[----:B------:R-:W-:Y:S01]  /*408a0*/  IMAD.MOV.U32 R33, RZ, RZ, R38 ;  /* 0x000000ffff217224 */ /* 0x000fe200078e0026 */
[----:B------:R-:W-:Y:S01]  /*408b0*/  MOV R32, R39 ;  /* 0x0000002700207202 */ /* 0x000fe20000000f00 */
[----:B------:R-:W-:Y:S01]  /*408c0*/  IMAD.MOV.U32 R228, RZ, RZ, R37 ;  /* 0x000000ffffe47224 */ /* 0x000fe200078e0025 */
[----:B------:R-:W-:Y:S01]  /*408d0*/  MOV R229, R36 ;  /* 0x0000002400e57202 */ /* 0x000fe20000000f00 */
[----:B------:R-:W3:Y:S04]  /*408e0*/  LDL.LU.64 R38, [R1+0x5058] ;  /* 0x0050580001267983 */ /* 0x000ee80000300a00 */
[----:B------:R-:W3:Y:S01]  /*408f0*/  LDL.LU.64 R36, [R1+0x5050] ;  /* 0x0050500001247983 */ /* 0x000ee20000300a00 */
[----:B------:R-:W-:Y:S01]  /*40900*/  MOV R2, R250 ;  /* 0x000000fa00027202 */ /* 0x000fe20000000f00 */
[----:B------:R-:W-:-:S02]  /*40910*/  IMAD.MOV.U32 R252, RZ, RZ, R251 ;  /* 0x000000fffffc7224 */ /* 0x000fc400078e00fb */
[----:B------:R-:W-:Y:S01]  /*40920*/  IMAD.MOV.U32 R214, RZ, RZ, R248 ;  /* 0x000000ffffd67224 */ /* 0x000fe200078e00f8 */
[----:B------:R-:W4:Y:S01]  /*40930*/  LDL.LU.64 R250, [R1+0x5048] ;  /* 0x0050480001fa7983 */ /* 0x000f220000300a00 */
[----:B------:R-:W-:-:S03]  /*40940*/  IMAD.MOV.U32 R215, RZ, RZ, R249 ;  /* 0x000000ffffd77224 */ /* 0x000fc600078e00f9 */
[----:B------:R-:W4:Y:S01]  /*40950*/  LDL.LU.64 R248, [R1+0x5040] ;  /* 0x0050400001f87983 */ /* 0x000f220000300a00 */
[C---:B--2---:R-:W-:Y:S06]  /*40960*/  HMMA.1688.F32.TF32 R196, R232.reuse, R10, R196 ;  /* 0x0000000ae8c4723c */ /* 0x044fec00000810c4 */
[----:B------:R-:W-:Y:S06]  /*40970*/  HMMA.1688.F32.TF32 R192, R232, R230, R192 ;  /* 0x000000e6e8c0723c */ /* 0x000fec00000810c0 */
[----:B-1----:R-:W-:Y:S11]  /*40980*/  HMMA.1688.F32.TF32 R108, R236, R34, R108 ;  /* 0x00000022ec6c723c */ /* 0x002ff6000008106c */
[----:B------:R-:W-:Y:S04]  /*40990*/  STL.64 [R1+0x8e0], R196 ;  /* 0x0008e0c401007387 */ /* 0x000fe80000100a00 */
[----:B------:R1:W-:Y:S02]  /*409a0*/  STL.64 [R1+0x8e8], R198 ;  /* 0x0008e8c601007387 */ /* 0x0003e40000100a00 */
[----:B-1----:R-:W-:Y:S02]  /*409b0*/  HMMA.1688.F32.TF32 R196, R232, R6, R116 ;  /* 0x00000006e8c4723c */ /* 0x002fe40000081074 */
[----:B------:R-:W-:Y:S04]  /*409c0*/  LDS R232, [R0+UR12+0x4380] ;  /* 0x0043800c00e87984 */ /* 0x000fe80008000800 */
[----:B------:R-:W-:Y:S01]  /*409d0*/  LDS R234, [R0+UR12+0x6380] ;  /* 0x0063800c00ea7984 */ /* 0x000fe20008000800 */
[C---:B------:R-:W-:Y:S03]  /*409e0*/  HMMA.1688.F32.TF32 R116, R236.reuse, R18, R112 ;  /* 0x00000012ec74723c */ /* 0x040fe60000081070 */
[----:B------:R-:W-:Y:S03]  /*409f0*/  LDS R233, [R3+UR12+0x4380] ;  /* 0x0043800c03e97984 */ /* 0x000fe60008000800 */
[C---:B------:R-:W-:Y:S01]  /*40a00*/  HMMA.1688.F32.TF32 R112, R236.reuse, R22, R188 ;  /* 0x00000016ec70723c */ /* 0x040fe200000810bc */
[----:B------:R-:W-:Y:S09]  /*40a10*/  LDS R235, [R3+UR12+0x6380] ;  /* 0x0063800c03eb7984 */ /* 0x000ff20008000800 */
[----:B------:R-:W-:Y:S04]  /*40a20*/  STL.64 [R1+0x8d0], R196 ;  /* 0x0008d0c401007387 */ /* 0x000fe80000100a00 */
[----:B------:R-:W-:Y:S04]  /*40a30*/  STL.64 [R1+0x8d8], R198 ;  /* 0x0008d8c601007387 */ /* 0x000fe80000100a00 */
[----:B------:R-:W-:Y:S04]  /*40a40*/  STL.64 [R1+0x770], R192 ;  /* 0x000770c001007387 */ /* 0x000fe80000100a00 */
[----:B------:R-:W-:Y:S04]  /*40a50*/  STL.64 [R1+0x778], R194 ;  /* 0x000778c201007387 */ /* 0x000fe80000100a00 */
[----:B------:R-:W-:Y:S04]  /*40a60*/  STL.64 [R1+0x760], R116 ;  /* 0x0007607401007387 */ /* 0x000fe80000100a00 */
[----:B------:R1:W-:Y:S04]  /*40a70*/  STL.64 [R1+0x768], R118 ;  /* 0x0007687601007387 */ /* 0x0003e80000100a00 */
[----:B------:R-:W-:Y:S04]  /*40a80*/  STL.64 [R1+0x750], R112 ;  /* 0x0007507001007387 */ /* 0x000fe80000100a00 */
[----:B------:R2:W-:Y:S01]  /*40a90*/  STL.64 [R1+0x758], R114 ;  /* 0x0007587201007387 */ /* 0x0005e20000100a00 */
[C---:B-1----:R-:W-:Y:S03]  /*40aa0*/  HMMA.1688.F32.TF32 R116, R236.reuse, R26, R180 ;  /* 0x0000001aec74723c */ /* 0x042fe600000810b4 */
[----:B------:R-:W-:Y:S04]  /*40ab0*/  STL.64 [R1+0x740], R108 ;  /* 0x0007406c01007387 */ /* 0x000fe80000100a00 */
[----:B------:R1:W-:Y:S01]  /*40ac0*/  STL.64 [R1+0x748], R110 ;  /* 0x0007486e01007387 */ /* 0x0003e20000100a00 */
[C---:B--2---:R-:W-:Y:S06]  /*40ad0*/  HMMA.1688.F32.TF32 R112, R236.reuse, R14, R104 ;  /* 0x0000000eec70723c */ /* 0x044fec0000081068 */
[C---:B------:R-:W-:Y:S06]  /*40ae0*/  HMMA.1688.F32.TF32 R104, R236.reuse, R6, R100 ;  /* 0x00000006ec68723c */ /* 0x040fec0000081064 */
[C---:B-1----:R-:W-:Y:S06]  /*40af0*/  HMMA.1688.F32.TF32 R108, R236.reuse, R10, R204 ;  /* 0x0000000aec6c723c */ /* 0x042fec00000810cc */
[----:B------:R-:W-:Y:S06]  /*40b00*/  HMMA.1688.F32.TF32 R100, R236, R230, R96 ;  /* 0x000000e6ec64723c */ /* 0x000fec0000081060 */
[C---:B------:R-:W-:Y:S06]  /*40b10*/  HMMA.1688.F32.TF32 R96, R240.reuse, R18, R92 ;  /* 0x00000012f060723c */ /* 0x040fec000008105c */
[C---:B------:R-:W-:Y:S06]  /*40b20*/  HMMA.1688.F32.TF32 R92, R240.reuse, R22, R88 ;  /* 0x00000016f05c723c */ /* 0x040fec0000081058 */
[C---:B------:R-:W-:Y:S06]  /*40b30*/  HMMA.1688.F32.TF32 R88, R240.reuse, R34, R84 ;  /* 0x00000022f058723c */ /* 0x040fec0000081054 */
[C---:B------:R-:W-:Y:S01]  /*40b40*/  HMMA.1688.F32.TF32 R84, R240.reuse, R26, R80 ;  /* 0x0000001af054723c */ /* 0x040fe20000081050 */
[----:B------:R-:W-:Y:S05]  /*40b50*/  STL.64 [R1+0x730], R116 ;  /* 0x0007307401007387 */ /* 0x000fea0000100a00 */
[C---:B------:R-:W-:Y:S01]  /*40b60*/  HMMA.1688.F32.TF32 R80, R240.reuse, R14, R76 ;  /* 0x0000000ef050723c */ /* 0x040fe2000008104c */
[----:B------:R-:W-:Y:S05]  /*40b70*/  STL.64 [R1+0x738], R118 ;  /* 0x0007387601007387 */ /* 0x000fea0000100a00 */
[C---:B------:R-:W-:Y:S01]  /*40b80*/  HMMA.1688.F32.TF32 R76, R240.reuse, R10, R72 ;  /* 0x0000000af04c723c */ /* 0x040fe20000081048 */
[----:B------:R-:W-:Y:S05]  /*40b90*/  STL.64 [R1+0x720], R112 ;  /* 0x0007207001007387 */ /* 0x000fea0000100a00 */
[C---:B------:R-:W-:Y:S01]  /*40ba0*/  HMMA.1688.F32.TF32 R72, R240.reuse, R6, R68 ;  /* 0x00000006f048723c */ /* 0x040fe20000081044 */
[----:B------:R-:W-:Y:S05]  /*40bb0*/  STL.64 [R1+0x728], R114 ;  /* 0x0007287201007387 */ /* 0x000fea0000100a00 */
[----:B------:R-:W-:Y:S01]  /*40bc0*/  HMMA.1688.F32.TF32 R68, R240, R230, R64 ;  /* 0x000000e6f044723c */ /* 0x000fe20000081040 */
[----:B------:R-:W-:Y:S05]  /*40bd0*/  STL.64 [R1+0x710], R108 ;  /* 0x0007106c01007387 */ /* 0x000fea0000100a00 */
[C---:B------:R-:W-:Y:S01]  /*40be0*/  HMMA.1688.F32.TF32 R64, R244.reuse, R18, R60 ;  /* 0x00000012f440723c */ /* 0x040fe2000008103c */
[----:B------:R-:W-:Y:S04]  /*40bf0*/  STL.64 [R1+0x718], R110 ;  /* 0x0007186e01007387 */ /* 0x000fe80000100a00 */
[----:B------:R-:W-:Y:S01]  /*40c00*/  STL.64 [R1+0x700], R104 ;  /* 0x0007006801007387 */ /* 0x000fe20000100a00 */
[C---:B------:R-:W-:Y:S03]  /*40c10*/  HMMA.1688.F32.TF32 R60, R244.reuse, R22, R56 ;  /* 0x00000016f43c723c */ /* 0x040fe60000081038 */
[----:B------:R-:W-:Y:S03]  /*40c20*/  STL.64 [R1+0x708], R106 ;  /* 0x0007086a01007387 */ /* 0x000fe60000100a00 */
        /* <DEDUP_REMOVED lines=22> */
[C---:B---3--:R-:W-:Y:S06]  /*40d90*/  HMMA.1688.F32.TF32 R36, R244.reuse, R14, R36 ;  /* 0x0000000ef424723c */ /* 0x048fec0000081024 */
[C---:B----4-:R-:W-:Y:S01]  /*40da0*/  HMMA.1688.F32.TF32 R56, R244.reuse, R26, R248 ;  /* 0x0000001af438723c */ /* 0x050fe200000810f8 */
[----:B------:R-:W-:Y:S04]  /*40db0*/  STL.64 [R1+0x4e8], R62 ;  /* 0x0004e83e01007387 */ /* 0x000fe80000100a00 */
[----:B------:R-:W-:Y:S04]  /*40dc0*/  STL.64 [R1+0x1f0], R52 ;  /* 0x0001f03401007387 */ /* 0x000fe80000100a00 */
[----:B------:R1:W-:Y:S02]  /*40dd0*/  STL.64 [R1+0x1f8], R54 ;  /* 0x0001f83601007387 */ /* 0x0003e40000100a00 */
[----:B-1----:R-:W-:-:S12]  /*40de0*/  HMMA.1688.F32.TF32 R52, R244, R10, R40 ;  /* 0x0000000af434723c */ /* 0x002fd80000081028 */
[----:B------:R-:W-:Y:S04]  /*40df0*/  STL.64 [R1+0x1c0], R56 ;  /* 0x0001c03801007387 */ /* 0x000fe80000100a00 */
[----:B------:R-:W-:Y:S01]  /*40e00*/  STL.64 [R1+0x1c8], R58 ;  /* 0x0001c83a01007387 */ /* 0x000fe20000100a00 */
[C---:B------:R-:W-:Y:S03]  /*40e10*/  HMMA.1688.F32.TF32 R40, R244.reuse, R6, R44 ;  /* 0x00000006f428723c */ /* 0x040fe6000008102c */
[----:B------:R-:W-:Y:S04]  /*40e20*/  STL.64 [R1+0x1b0], R36 ;  /* 0x0001b02401007387 */ /* 0x000fe80000100a00 */
[----:B------:R1:W-:Y:S04]  /*40e30*/  STL.64 [R1+0x1b8], R38 ;  /* 0x0001b82601007387 */ /* 0x0003e80000100a00 */
[----:B------:R-:W-:Y:S04]  /*40e40*/  LDS R44, [R0+UR12+0x4300] ;  /* 0x0043000c002c7984 */ /* 0x000fe80008000800 */
[----:B------:R-:W-:Y:S01]  /*40e50*/  LDS R46, [R0+UR12+0x6300] ;  /* 0x0063000c002e7984 */ /* 0x000fe20008000800 */
[----:B-1----:R-:W-:Y:S03]  /*40e60*/  HMMA.1688.F32.TF32 R36, R244, R230, R48 ;  /* 0x000000e6f424723c */ /* 0x002fe60000081030 */
[----:B------:R1:W-:Y:S04]  /*40e70*/  STL.64 [R1+0x1a0], R52 ;  /* 0x0001a03401007387 */ /* 0x0003e80000100a00 */
[----:B------:R2:W-:Y:S04]  /*40e80*/  STL.64 [R1+0x1a8], R54 ;  /* 0x0001a83601007387 */ /* 0x0005e80000100a00 */
[----:B------:R-:W3:Y:S04]  /*40e90*/  LDL.LU R68, [R1+0x170] ;  /* 0x0001700001447983 */ /* 0x000ee80000300800 */
[----:B------:R-:W-:Y:S04]  /*40ea0*/  STL.64 [R1+0x160], R40 ;  /* 0x0001602801007387 */ /* 0x000fe80000100a00 */
[----:B------:R-:W-:Y:S04]  /*40eb0*/  STL.64 [R1+0x168], R42 ;  /* 0x0001682a01007387 */ /* 0x000fe80000100a00 */
[----:B------:R-:W-:Y:S04]  /*40ec0*/  LDS R40, [R0+UR12+0x4280] ;  /* 0x0042800c00287984 */ /* 0x000fe80008000800 */
[----:B------:R-:W-:Y:S04]  /*40ed0*/  STL.64 [R1+0x70], R36 ;  /* 0x0000702401007387 */ /* 0x000fe80000100a00 */
[----:B------:R-:W-:Y:S04]  /*40ee0*/  STL.64 [R1+0x78], R38 ;  /* 0x0000782601007387 */ /* 0x000fe80000100a00 */
[----:B------:R-:W3:Y:S04]  /*40ef0*/  LDL.LU R69, [R1+0x174] ;  /* 0x0001740001457983 */ /* 0x000ee80000300800 */
[----:B------:R-:W3:Y:S04]  /*40f00*/  LDL.LU R70, [R1+0x178] ;  /* 0x0001780001467983 */ /* 0x000ee80000300800 */
[----:B------:R-:W3:Y:S04]  /*40f10*/  LDL.LU R71, [R1+0x17c] ;  /* 0x00017c0001477983 */ /* 0x000ee80000300800 */
[----:B------:R-:W4:Y:S04]  /*40f20*/  LDL.LU R72, [R1+0x180] ;  /* 0x0001800001487983 */ /* 0x000f280000300800 */
[----:B------:R-:W4:Y:S04]  /*40f30*/  LDL.LU R73, [R1+0x184] ;  /* 0x0001840001497983 */ /* 0x000f280000300800 */
[----:B------:R-:W4:Y:S04]  /*40f40*/  LDL.LU R74, [R1+0x188] ;  /* 0x00018800014a7983 */ /* 0x000f280000300800 */
[----:B------:R-:W4:Y:S04]  /*40f50*/  LDL.LU R75, [R1+0x18c] ;  /* 0x00018c00014b7983 */ /* 0x000f280000300800 */
[----:B------:R-:W3:Y:S04]  /*40f60*/  LDL.LU R76, [R1+0x190] ;  /* 0x00019000014c7983 */ /* 0x000ee80000300800 */
        /* <DEDUP_REMOVED lines=91> */
[----:B-1----:R-:W4:Y:S04]  /*41520*/  LDL.LU R52, [R1+0x360] ;  /* 0x0003600001347983 */ /* 0x002f280000300800 */
[----:B------:R-:W4:Y:S04]  /*41530*/  LDL.LU R53, [R1+0x364] ;  /* 0x0003640001357983 */ /* 0x000f280000300800 */
[----:B--2---:R-:W2:Y:S04]  /*41540*/  LDL.LU R54, [R1+0x368] ;  /* 0x0003680001367983 */ /* 0x004ea80000300800 */
[----:B------:R-:W2:Y:S04]  /*41550*/  LDL.LU R55, [R1+0x36c] ;  /* 0x00036c0001377983 */ /* 0x000ea80000300800 */
[----:B------:R-:W-:Y:S04]  /*41560*/  LDS R36, [R0+UR12+0x4200] ;  /* 0x0042000c00247984 */ /* 0x000fe80008000800 */
[----:B------:R-:W-:Y:S04]  /*41570*/  LDS R38, [R0+UR12+0x6200] ;  /* 0x0062000c00267984 */ /* 0x000fe80008000800 */
[----:B------:R-:W-:Y:S04]  /*41580*/  LDS R37, [R3+UR12+0x4200] ;  /* 0x0042000c03257984 */ /* 0x000fe80008000800 */
[----:B------:R-:W3:Y:S04]  /*41590*/  LDS R39, [R3+UR12+0x6200] ;  /* 0x0062000c03277984 */ /* 0x000ee80008000800 */
[----:B------:R-:W2:Y:S04]  /*415a0*/  LDL.LU R236, [R1+0x300] ;  /* 0x0003000001ec7983 */ /* 0x000ea80000300800 */
[----:B------:R-:W2:Y:S04]  /*415b0*/  LDL.LU R237, [R1+0x304] ;  /* 0x0003040001ed7983 */ /* 0x000ea80000300800 */
[----:B------:R-:W2:Y:S04]  /*415c0*/  LDL.LU R238, [R1+0x308] ;  /* 0x0003080001ee7983 */ /* 0x000ea80000300800 */
[----:B------:R-:W2:Y:S04]  /*415d0*/  LDL.LU R239, [R1+0x30c] ;  /* 0x00030c0001ef7983 */ /* 0x000ea80000300800 */
[----:B------:R-:W-:Y:S04]  /*415e0*/  LDS R42, [R0+UR12+0x6280] ;  /* 0x0062800c002a7984 */ /* 0x000fe80008000800 */
[----:B------:R-:W-:Y:S04]  /*415f0*/  LDS R41, [R3+UR12+0x4280] ;  /* 0x0042800c03297984 */ /* 0x000fe80008000800 */
[----:B------:R-:W2:Y:S04]  /*41600*/  LDS R43, [R3+UR12+0x6280] ;  /* 0x0062800c032b7984 */ /* 0x000ea80008000800 */
[----:B------:R-:W-:Y:S04]  /*41610*/  LDS R45, [R3+UR12+0x4300] ;  /* 0x0043000c032d7984 */ /* 0x000fe80008000800 */
[----:B------:R-:W1:Y:S01]  /*41620*/  LDS R47, [R3+UR12+0x6300] ;  /* 0x0063000c032f7984 */ /* 0x000e620008000800 */
[C---:B---3--:R-:W-:Y:S06]  /*41630*/  HMMA.1688.F32.TF32 R64, R36.reuse, R10, R64 ;  /* 0x0000000a2440723c */ /* 0x048fec0000081040 */
[C---:B----4-:R-:W-:Y:S06]  /*41640*/  HMMA.1688.F32.TF32 R188, R36.reuse, R14, R188 ;  /* 0x0000000e24bc723c */ /* 0x050fec00000810bc */
[C---:B------:R-:W-:Y:S06]  /*41650*/  HMMA.1688.F32.TF32 R112, R36.reuse, R26, R112 ;  /* 0x0000001a2470723c */ /* 0x040fec0000081070 */
[C---:B------:R-:W-:Y:S06]  /*41660*/  HMMA.1688.F32.TF32 R116, R36.reuse, R22, R116 ;  /* 0x000000162474723c */ /* 0x040fec0000081074 */
[C---:B------:R-:W-:Y:S06]  /*41670*/  HMMA.1688.F32.TF32 R196, R36.reuse, R18, R196 ;  /* 0x0000001224c4723c */ /* 0x040fec00000810c4 */
[----:B------:R-:W-:-:S15]  /*41680*/  HMMA.1688.F32.TF32 R192, R36, R34, R192 ;  /* 0x0000002224c0723c */ /* 0x000fde00000810c0 */
[----:B------:R-:W-:-:S02]  /*41690*/  NOP ;  /* 0x0000000000007918 */ /* 0x000fc40000000000 */
[----:B------:R-:W-:Y:S04]  /*416a0*/  STL.64 [R1+0x8c0], R196 ;  /* 0x0008c0c401007387 */ /* 0x000fe80000100a00 */
[----:B------:R3:W-:Y:S01]  /*416b0*/  STL.64 [R1+0x8c8], R198 ;  /* 0x0008c8c601007387 */ /* 0x0007e20000100a00 */
[C---:B------:R-:W-:Y:S03]  /*416c0*/  HMMA.1688.F32.TF32 R60, R36.reuse, R6, R60 ;  /* 0x00000006243c723c */ /* 0x040fe6000008103c */
[----:B---3--:R-:W3:Y:S04]  /*416d0*/  LDL.LU.64 R198, [R1+0x5038] ;  /* 0x0050380001c67983 */ /* 0x008ee80000300a00 */
[----:B------:R-:W3:Y:S01]  /*416e0*/  LDL.LU.64 R196, [R1+0x5030] ;  /* 0x0050300001c47983 */ /* 0x000ee20000300a00 */
[----:B------:R-:W-:Y:S03]  /*416f0*/  HMMA.1688.F32.TF32 R36, R36, R230, R56 ;  /* 0x000000e62424723c */ /* 0x000fe60000081038 */
[----:B------:R-:W-:Y:S04]  /*41700*/  STL.64 [R1+0x8b0], R116 ;  /* 0x0008b07401007387 */ /* 0x000fe80000100a00 */
[----:B------:R4:W-:Y:S04]  /*41710*/  STL.64 [R1+0x8b8], R118 ;  /* 0x0008b87601007387 */ /* 0x0009e80000100a00 */
[----:B----4-:R-:W4:Y:S04]  /*41720*/  LDL.LU.64 R118, [R1+0x5028] ;  /* 0x0050280001767983 */ /* 0x010f280000300a00 */
[----:B------:R-:W4:Y:S04]  /*41730*/  LDL.LU.64 R116, [R1+0x5020] ;  /* 0x0050200001747983 */ /* 0x000f280000300a00 */
[----:B------:R-:W-:Y:S04]  /*41740*/  STL.64 [R1+0x8a0], R192 ;  /* 0x0008a0c001007387 */ /* 0x000fe80000100a00 */
[----:B------:R1:W-:Y:S04]  /*41750*/  STL.64 [R1+0x8a8], R194 ;  /* 0x0008a8c201007387 */ /* 0x0003e80000100a00 */
[----:B-1----:R-:W3:Y:S04]  /*41760*/  LDL.LU.64 R194, [R1+0x5018] ;  /* 0x0050180001c27983 */ /* 0x002ee80000300a00 */
[----:B------:R-:W3:Y:S04]  /*41770*/  LDL.LU.64 R192, [R1+0x5010] ;  /* 0x0050100001c07983 */ /* 0x000ee80000300a00 */
[----:B------:R-:W-:Y:S04]  /*41780*/  STL.64 [R1+0x890], R112 ;  /* 0x0008907001007387 */ /* 0x000fe80000100a00 */
[----:B------:R1:W-:Y:S04]  /*41790*/  STL.64 [R1+0x898], R114 ;  /* 0x0008987201007387 */ /* 0x0003e80000100a00 */
[----:B-1----:R-:W4:Y:S04]  /*417a0*/  LDL.LU.64 R114, [R1+0x5008] ;  /* 0x0050080001727983 */ /* 0x002f280000300a00 */
        /* <DEDUP_REMOVED lines=13> */
[----:B------:R-:W4:Y:S04]  /*41880*/  LDL.LU.64 R58, [R1+0x4fc8] ;  /* 0x004fc800013a7983 */ /* 0x000f280000300a00 */
[----:B------:R-:W4:Y:S04]  /*41890*/  LDL.LU.64 R56, [R1+0x4fc0] ;  /* 0x004fc00001387983 */ /* 0x000f280000300a00 */
[----:B------:R1:W-:Y:S04]  /*418a0*/  STL.64 [R1+0x6f0], R36 ;  /* 0x0006f02401007387 */ /* 0x0003e80000100a00 */
[----:B------:R2:W-:Y:S04]  /*418b0*/  STL.64 [R1+0x6f8], R38 ;  /* 0x0006f82601007387 */ /* 0x0005e80000100a00 */
[----:B-1----:R-:W3:Y:S04]  /*418c0*/  LDL.LU R36, [R1+0x350] ;  /* 0x0003500001247983 */ /* 0x002ee80000300800 */
[----:B------:R-:W3:Y:S04]  /*418d0*/  LDL.LU R37, [R1+0x354] ;  /* 0x0003540001257983 */ /* 0x000ee80000300800 */
[----:B--2---:R-:W3:Y:S04]  /*418e0*/  LDL.LU R38, [R1+0x358] ;  /* 0x0003580001267983 */ /* 0x004ee80000300800 */
[----:B------:R-:W3:Y:S01]  /*418f0*/  LDL.LU R39, [R1+0x35c] ;  /* 0x00035c0001277983 */ /* 0x000ee20000300800 */
[----:B------:R-:W-:-:S15]  /*41900*/  HMMA.1688.F32.TF32 R52, R40, R18, R52 ;  /* 0x000000122834723c */ /* 0x000fde0000081034 */
[----:B------:R-:W-:-:S08]  /*41910*/  NOP ;  /* 0x0000000000007918 */ /* 0x000fd00000000000 */
[----:B------:R-:W-:Y:S04]  /*41920*/  STL.64 [R1+0x6e0], R52 ;  /* 0x0006e03401007387 */ /* 0x000fe80000100a00 */
[----:B------:R1:W-:Y:S04]  /*41930*/  STL.64 [R1+0x6e8], R54 ;  /* 0x0006e83601007387 */ /* 0x0003e80000100a00 */
[----:B-1----:R-:W2:Y:S04]  /*41940*/  LDL.LU.64 R54, [R1+0x4fb8] ;  /* 0x004fb80001367983 */ /* 0x002ea80000300a00 */
[----:B------:R-:W2:Y:S01]  /*41950*/  LDL.LU.64 R52, [R1+0x4fb0] ;  /* 0x004fb00001347983 */ /* 0x000ea20000300a00 */
[C---:B------:R-:W-:Y:S06]  /*41960*/  HMMA.1688.F32.TF32 R48, R40.reuse, R26, R48 ;  /* 0x0000001a2830723c */ /* 0x040fec0000081030 */
[----:B---3--:R-:W-:-:S15]  /*41970*/  HMMA.1688.F32.TF32 R36, R40, R22, R36 ;  /* 0x000000162824723c */ /* 0x008fde0000081024 */
[----:B------:R-:W-:-:S08]  /*41980*/  NOP ;  /* 0x0000000000007918 */ /* 0x000fd00000000000 */
[----:B------:R-:W-:Y:S04]  /*41990*/  STL.64 [R1+0x460], R36 ;  /* 0x0004602401007387 */ /* 0x000fe80000100a00 */
[----:B------:R1:W-:Y:S02]  /*419a0*/  STL.64 [R1+0x468], R38 ;  /* 0x0004682601007387 */ /* 0x0003e40000100a00 */
[C---:B-1----:R-:W-:Y:S06]  /*419b0*/  HMMA.1688.F32.TF32 R36, R40.reuse, R34, R244 ;  /* 0x000000222824723c */ /* 0x042fec00000810f4 */
[----:B------:R-:W-:-:S15]  /*419c0*/  HMMA.1688.F32.TF32 R244, R40, R14, R248 ;  /* 0x0000000e28f4723c */ /* 0x000fde00000810f8 */
[----:B------:R-:W-:-:S02]  /*419d0*/  NOP ;  /* 0x0000000000007918 */ /* 0x000fc40000000000 */
[----:B------:R-:W-:Y:S04]  /*419e0*/  STL.64 [R1+0x450], R36 ;  /* 0x0004502401007387 */ /* 0x000fe80000100a00 */
[----:B------:R1:W-:Y:S02]  /*419f0*/  STL.64 [R1+0x458], R38 ;  /* 0x0004582601007387 */ /* 0x0003e40000100a00 */
[C---:B-1----:R-:W-:Y:S02]  /*41a00*/  HMMA.1688.F32.TF32 R36, R40.reuse, R10, R240 ;  /* 0x0000000a2824723c */ /* 0x042fe400000810f0 */
[----:B------:R-:W-:Y:S04]  /*41a10*/  STL.64 [R1+0x440], R48 ;  /* 0x0004403001007387 */ /* 0x000fe80000100a00 */
[----:B------:R1:W-:Y:S04]  /*41a20*/  STL.64 [R1+0x448], R50 ;  /* 0x0004483201007387 */ /* 0x0003e80000100a00 */
[----:B------:R-:W-:Y:S04]  /*41a30*/  STL.64 [R1+0x430], R244 ;  /* 0x000430f401007387 */ /* 0x000fe80000100a00 */
[----:B------:R-:W-:Y:S01]  /*41a40*/  STL.64 [R1+0x438], R246 ;  /* 0x000438f601007387 */ /* 0x000fe20000100a00 */
[C---:B-1----:R-:W-:Y:S06]  /*41a50*/  HMMA.1688.F32.TF32 R48, R40.reuse, R6, R236 ;  /* 0x000000062830723c */ /* 0x042fec00000810ec */
[----:B------:R-:W-:Y:S02]  /*41a60*/  HMMA.1688.F32.TF32 R40, R40, R230, R108 ;  /* 0x000000e62828723c */ /* 0x000fe4000008106c */
[----:B------:R-:W-:Y:S04]  /*41a70*/  STL.64 [R1+0x420], R36 ;  /* 0x0004202401007387 */ /* 0x000fe80000100a00 */
[----:B------:R1:W-:Y:S02]  /*41a80*/  STL.64 [R1+0x428], R38 ;  /* 0x0004282601007387 */ /* 0x0003e40000100a00 */
[C---:B-1----:R-:W-:Y:S09]  /*41a90*/  HMMA.1688.F32.TF32 R36, R44.reuse, R18, R180 ;  /* 0x000000122c24723c */ /* 0x042ff200000810b4 */
[----:B------:R-:W-:Y:S04]  /*41aa0*/  STL.64 [R1+0x410], R48 ;  /* 0x0004103001007387 */ /* 0x000fe80000100a00 */
[----:B------:R1:W-:Y:S04]  /*41ab0*/  STL.64 [R1+0x418], R50 ;  /* 0x0004183201007387 */ /* 0x0003e80000100a00 */
[----:B------:R-:W-:Y:S04]  /*41ac0*/  STL.64 [R1+0x320], R40 ;  /* 0x0003202801007387 */ /* 0x000fe80000100a00 */
[----:B------:R3:W-:Y:S01]  /*41ad0*/  STL.64 [R1+0x328], R42 ;  /* 0x0003282a01007387 */ /* 0x0007e20000100a00 */
[C---:B-1----:R-:W-:Y:S03]  /*41ae0*/  HMMA.1688.F32.TF32 R48, R44.reuse, R22, R104 ;  /* 0x000000162c30723c */ /* 0x042fe60000081068 */
[----:B------:R-:W-:Y:S03]  /*41af0*/  STL.64 [R1+0x310], R36 ;  /* 0x0003102401007387 */ /* 0x000fe60000100a00 */
[C---:B---3--:R-:W-:Y:S01]  /*41b00*/  HMMA.1688.F32.TF32 R40, R44.reuse, R34, R204 ;  /* 0x000000222c28723c */ /* 0x048fe200000810cc */
[----:B------:R1:W-:Y:S05]  /*41b10*/  STL.64 [R1+0x318], R38 ;  /* 0x0003182601007387 */ /* 0x0003ea0000100a00 */
[C---:B-1----:R-:W-:Y:S11]  /*41b20*/  HMMA.1688.F32.TF32 R36, R44.reuse, R26, R100 ;  /* 0x0000001a2c24723c */ /* 0x042ff60000081064 */
        /* <DEDUP_REMOVED lines=10> */
[----:B------:R-:W-:Y:S01]  /*41bd0*/  STL.64 [R1+0x258], R50 ;  /* 0x0002583201007387 */ /* 0x000fe20000100a00 */
[----:B------:R-:W-:Y:S03]  /*41be0*/  HMMA.1688.F32.TF32 R44, R44, R230, R84 ;  /* 0x000000e62c2c723c */ /* 0x000fe60000081054 */
[----:B------:R-:W-:Y:S04]  /*41bf0*/  STL.64 [R1+0x230], R40 ;  /* 0x0002302801007387 */ /* 0x000fe80000100a00 */
[----:B------:R1:W-:Y:S01]  /*41c00*/  STL.64 [R1+0x238], R42 ;  /* 0x0002382a01007387 */ /* 0x0003e20000100a00 */
[C---:B----4-:R-:W-:Y:S03]  /*41c10*/  HMMA.1688.F32.TF32 R244, R232.reuse, R10, R56 ;  /* 0x0000000ae8f4723c */ /* 0x050fe60000081038 */
[----:B------:R-:W-:Y:S03]  /*41c20*/  LDS R48, [R0+UR12+0x4500] ;  /* 0x0045000c00307984 */ /* 0x000fe60008000800 */
[C---:B------:R-:W-:Y:S01]  /*41c30*/  HMMA.1688.F32.TF32 R240, R232.reuse, R6, R60 ;  /* 0x00000006e8f0723c */ /* 0x040fe2000008103c */
[----:B------:R-:W-:Y:S04]  /*41c40*/  LDS R50, [R0+UR12+0x6500] ;  /* 0x0065000c00327984 */ /* 0x000fe80008000800 */
[----:B------:R-:W-:Y:S01]  /*41c50*/  STL.64 [R1+0x220], R36 ;  /* 0x0002202401007387 */ /* 0x000fe20000100a00 */
[C---:B-1----:R-:W-:Y:S03]  /*41c60*/  HMMA.1688.F32.TF32 R40, R232.reuse, R18, R80 ;  /* 0x00000012e828723c */ /* 0x042fe60000081050 */
[----:B------:R1:W-:Y:S04]  /*41c70*/  STL.64 [R1+0x228], R38 ;  /* 0x0002282601007387 */ /* 0x0003e80000100a00 */
[----:B------:R-:W-:Y:S04]  /*41c80*/  LDS R49, [R3+UR12+0x4500] ;  /* 0x0045000c03317984 */ /* 0x000fe80008000800 */
[----:B------:R-:W-:Y:S01]  /*41c90*/  LDS R51, [R3+UR12+0x6500] ;  /* 0x0065000c03337984 */ /* 0x000fe20008000800 */
[C---:B-1----:R-:W-:Y:S03]  /*41ca0*/  HMMA.1688.F32.TF32 R36, R232.reuse, R22, R76 ;  /* 0x00000016e824723c */ /* 0x042fe6000008104c */
[----:B------:R-:W-:Y:S04]  /*41cb0*/  STL.64 [R1+0x150], R44 ;  /* 0x0001502c01007387 */ /* 0x000fe80000100a00 */
[----:B------:R1:W-:Y:S04]  /*41cc0*/  STL.64 [R1+0x158], R46 ;  /* 0x0001582e01007387 */ /* 0x0003e80000100a00 */
[----:B------:R-:W-:Y:S04]  /*41cd0*/  STL.64 [R1+0x140], R40 ;  /* 0x0001402801007387 */ /* 0x000fe80000100a00 */
[----:B------:R3:W-:Y:S01]  /*41ce0*/  STL.64 [R1+0x148], R42 ;  /* 0x0001482a01007387 */ /* 0x0007e20000100a00 */
[C---:B-1----:R-:W-:Y:S07]  /*41cf0*/  HMMA.1688.F32.TF32 R44, R232.reuse, R34, R72 ;  /* 0x00000022e82c723c */ /* 0x042fee0000081048 */
[----:B------:R-:W-:Y:S01]  /*41d00*/  STL.64 [R1+0xa0], R36 ;  /* 0x0000a02401007387 */ /* 0x000fe20000100a00 */
[C---:B---3--:R-:W-:Y:S03]  /*41d10*/  HMMA.1688.F32.TF32 R40, R232.reuse, R26, R68 ;  /* 0x0000001ae828723c */ /* 0x048fe60000081044 */
[----:B------:R2:W-:Y:S03]  /*41d20*/  STL.64 [R1+0xa8], R38 ;  /* 0x0000a82601007387 */ /* 0x0005e60000100a00 */
[C---:B--2---:R-:W-:Y:S09]  /*41d30*/  HMMA.1688.F32.TF32 R36, R232.reuse, R14, R52 ;  /* 0x0000000ee824723c */ /* 0x044ff20000081034 */
[----:B------:R-:W-:Y:S04]  /*41d40*/  STL.64 [R1+0x90], R44 ;  /* 0x0000902c01007387 */ /* 0x000fe80000100a00 */
[----:B------:R-:W-:Y:S04]  /*41d50*/  STL.64 [R1+0x98], R46 ;  /* 0x0000982e01007387 */ /* 0x000fe80000100a00 */
[----:B------:R-:W2:Y:S04]  /*41d60*/  LDL.LU R68, [R1+0x4d0] ;  /* 0x0004d00001447983 */ /* 0x000ea80000300800 */
[----:B------:R-:W-:Y:S04]  /*41d70*/  STL.64 [R1+0x80], R40 ;  /* 0x0000802801007387 */ /* 0x000fe80000100a00 */
[----:B------:R-:W-:Y:S04]  /*41d80*/  STL.64 [R1+0x88], R42 ;  /* 0x0000882a01007387 */ /* 0x000fe80000100a00 */
[----:B------:R-:W-:Y:S04]  /*41d90*/  LDS R40, [R0+UR12+0x4400] ;  /* 0x0044000c00287984 */ /* 0x000fe80008000800 */
[----:B------:R-:W-:Y:S04]  /*41da0*/  STL.64 [R1+0x60], R36 ;  /* 0x0000602401007387 */ /* 0x000fe80000100a00 */
[----:B------:R-:W-:Y:S04]  /*41db0*/  STL.64 [R1+0x68], R38 ;  /* 0x0000682601007387 */ /* 0x000fe80000100a00 */
[----:B------:R-:W2:Y:S04]  /*41dc0*/  LDL.LU R69, [R1+0x4d4] ;  /* 0x0004d40001457983 */ /* 0x000ea80000300800 */
[----:B------:R-:W2:Y:S04]  /*41dd0*/  LDL.LU R70, [R1+0x4d8] ;  /* 0x0004d80001467983 */ /* 0x000ea80000300800 */
[----:B------:R-:W2:Y:S04]  /*41de0*/  LDL.LU R71, [R1+0x4dc] ;  /* 0x0004dc0001477983 */ /* 0x000ea80000300800 */
[----:B------:R-:W-:Y:S04]  /*41df0*/  LDS R42, [R0+UR12+0x6400] ;  /* 0x0064000c002a7984 */ /* 0x000fe80008000800 */
[----:B------:R-:W-:Y:S04]  /*41e00*/  LDS R41, [R3+UR12+0x4400] ;  /* 0x0044000c03297984 */ /* 0x000fe80008000800 */
[----:B------:R-:W2:Y:S01]  /*41e10*/  LDS R43, [R3+UR12+0x6400] ;  /* 0x0064000c032b7984 */ /* 0x000ea20008000800 */
[----:B------:R-:W-:Y:S03]  /*41e20*/  HMMA.1688.F32.TF32 R232, R232, R230, R64 ;  /* 0x000000e6e8e8723c */ /* 0x000fe60000081040 */
        /* <DEDUP_REMOVED lines=12> */
[----:B------:R-:W3:Y:S04]  /*41ef0*/  LDL.LU R236, [R1+0x280] ;  /* 0x0002800001ec7983 */ /* 0x000ee80000300800 */
[----:B------:R-:W-:Y:S04]  /*41f00*/  LDS R44, [R0+UR12+0x4480] ;  /* 0x0044800c002c7984 */ /* 0x000fe80008000800 */
[----:B------:R-:W-:Y:S04]  /*41f10*/  LDS R46, [R0+UR12+0x6480] ;  /* 0x0064800c002e7984 */ /* 0x000fe80008000800 */
[----:B------:R-:W-:Y:S04]  /*41f20*/  LDS R45, [R3+UR12+0x4480] ;  /* 0x0044800c032d7984 */ /* 0x000fe80008000800 */
[----:B------:R-:W1:Y:S04]  /*41f30*/  LDS R47, [R3+UR12+0x6480] ;  /* 0x0064800c032f7984 */ /* 0x000e680008000800 */
[----:B------:R-:W-:Y:S04]  /*41f40*/  LDS R36, [R0+UR12+0x4580] ;  /* 0x0045800c00247984 */ /* 0x000fe80008000800 */
[----:B------:R-:W-:Y:S04]  /*41f50*/  LDS R38, [R0+UR12+0x6580] ;  /* 0x0065800c00267984 */ /* 0x000fe80008000800 */
[----:B------:R-:W-:Y:S04]  /*41f60*/  LDS R37, [R3+UR12+0x4580] ;  /* 0x0045800c03257984 */ /* 0x000fe80008000800 */
[----:B------:R-:W4:Y:S01]  /*41f70*/  LDS R39, [R3+UR12+0x6580] ;  /* 0x0065800c03277984 */ /* 0x000f220008000800 */
[----:B--2---:R-:W-:-:S15]  /*41f80*/  HMMA.1688.F32.TF32 R52, R40, R18, R68 ;  /* 0x000000122834723c */ /* 0x004fde0000081044 */
[----:B------:R-:W-:-:S08]  /*41f90*/  NOP ;  /* 0x0000000000007918 */ /* 0x000fd00000000000 */
[----:B------:R2:W-:Y:S04]  /*41fa0*/  STL.64 [R1+0x850], R52 ;  /* 0x0008503401007387 */ /* 0x0005e80000100a00 */
[----:B------:R1:W-:Y:S04]  /*41fb0*/  STL.64 [R1+0x858], R54 ;  /* 0x0008583601007387 */ /* 0x0003e80000100a00 */
[----:B------:R-:W3:Y:S04]  /*41fc0*/  LDL.LU R237, [R1+0x284] ;  /* 0x0002840001ed7983 */ /* 0x000ee80000300800 */
[----:B------:R-:W3:Y:S04]  /*41fd0*/  LDL.LU R238, [R1+0x288] ;  /* 0x0002880001ee7983 */ /* 0x000ee80000300800 */
[----:B------:R-:W3:Y:S04]  /*41fe0*/  LDL.LU R239, [R1+0x28c] ;  /* 0x00028c0001ef7983 */ /* 0x000ee80000300800 */
[----:B------:R-:W4:Y:S04]  /*41ff0*/  LDL.LU R248, [R1+0x290] ;  /* 0x0002900001f87983 */ /* 0x000f280000300800 */
[----:B------:R-:W4:Y:S04]  /*42000*/  LDL.LU R249, [R1+0x294] ;  /* 0x0002940001f97983 */ /* 0x000f280000300800 */
[----:B------:R-:W4:Y:S04]  /*42010*/  LDL.LU R250, [R1+0x298] ;  /* 0x0002980001fa7983 */ /* 0x000f280000300800 */
[----:B------:R-:W4:Y:S04]  /*42020*/  LDL.LU R251, [R1+0x29c] ;  /* 0x00029c0001fb7983 */ /* 0x000f280000300800 */
[----:B--2---:R-:W2:Y:S04]  /*42030*/  LDL.LU R52, [R1+0x2a0] ;  /* 0x0002a00001347983 */ /* 0x004ea80000300800 */
[----:B------:R-:W2:Y:S04]  /*42040*/  LDL.LU R53, [R1+0x2a4] ;  /* 0x0002a40001357983 */ /* 0x000ea80000300800 */
[----:B-1----:R-:W2:Y:S04]  /*42050*/  LDL.LU R54, [R1+0x2a8] ;  /* 0x0002a80001367983 */ /* 0x002ea80000300800 */
[----:B------:R-:W2:Y:S04]  /*42060*/  LDL.LU R55, [R1+0x2ac] ;  /* 0x0002ac0001377983 */ /* 0x000ea80000300800 */
        /* <DEDUP_REMOVED lines=8> */
[----:B------:R-:W2:Y:S04]  /*420f0*/  LDL.LU R56, [R1+0x2b0] ;  /* 0x0002b00001387983 */ /* 0x000ea80000300800 */
[----:B------:R-:W2:Y:S04]  /*42100*/  LDL.LU R57, [R1+0x2b4] ;  /* 0x0002b40001397983 */ /* 0x000ea80000300800 */
[----:B------:R-:W2:Y:S04]  /*42110*/  LDL.LU R58, [R1+0x2b8] ;  /* 0x0002b800013a7983 */ /* 0x000ea80000300800 */
        /* <DEDUP_REMOVED lines=61> */
[C---:B---3--:R-:W-:Y:S06]  /*424f0*/  HMMA.1688.F32.TF32 R232, R40.reuse, R22, R244 ;  /* 0x0000001628e8723c */ /* 0x048fec00000810f4 */
[----:B--2---:R-:W-:-:S15]  /*42500*/  HMMA.1688.F32.TF32 R204, R40, R6, R204 ;  /* 0x0000000628cc723c */ /* 0x004fde00000810cc */
[----:B------:R-:W-:-:S03]  /*42510*/  NOP ;  /* 0x0000000000007918 */ /* 0x000fc60000000000 */
[----:B------:R-:W-:Y:S01]  /*42520*/  IMAD.MOV.U32 R244, RZ, RZ, R232 ;  /* 0x000000fffff47224 */ /* 0x000fe200078e00e8 */
[----:B------:R-:W-:Y:S01]  /*42530*/  MOV R245, R233 ;  /* 0x000000e900f57202 */ /* 0x000fe20000000f00 */
[----:B------:R-:W-:Y:S02]  /*42540*/  IMAD.MOV.U32 R246, RZ, RZ, R234 ;  /* 0x000000fffff67224 */ /* 0x000fe400078e00ea */
[----:B------:R-:W-:Y:S02]  /*42550*/  IMAD.MOV.U32 R247, RZ, RZ, R235 ;  /* 0x000000fffff77224 */ /* 0x000fe400078e00eb */
[C---:B----4-:R-:W-:Y:S06]  /*42560*/  HMMA.1688.F32.TF32 R232, R40.reuse, R34, R240 ;  /* 0x0000002228e8723c */ /* 0x050fec00000810f0 */
[C---:B------:R-:W-:Y:S06]  /*42570*/  HMMA.1688.F32.TF32 R104, R40.reuse, R10, R104 ;  /* 0x0000000a2868723c */ /* 0x040fec0000081068 */
[C---:B------:R-:W-:Y:S06]  /*42580*/  HMMA.1688.F32.TF32 R108, R40.reuse, R26, R108 ;  /* 0x0000001a286c723c */ /* 0x040fec000008106c */
[----:B------:R-:W-:Y:S06]  /*42590*/  HMMA.1688.F32.TF32 R180, R40, R14, R180 ;  /* 0x0000000e28b4723c */ /* 0x000fec00000810b4 */
[----:B------:R-:W-:Y:S01]  /*425a0*/  IMAD.MOV.U32 R242, RZ, RZ, R234 ;  /* 0x000000fffff27224 */ /* 0x000fe200078e00ea */
[----:B------:R-:W-:Y:S01]  /*425b0*/  MOV R243, R235 ;  /* 0x000000eb00f37202 */ /* 0x000fe20000000f00 */
[----:B------:R-:W-:Y:S01]  /*425c0*/  IMAD.MOV.U32 R241, RZ, RZ, R233 ;  /* 0x000000fffff17224 */ /* 0x000fe200078e00e9 */
[----:B------:R-:W-:-:S09]  /*425d0*/  MOV R240, R232 ;  /* 0x000000e800f07202 */ /* 0x000fd20000000f00 */
[----:B------:R-:W-:Y:S01]  /*425e0*/  MOV R234, R110 ;  /* 0x0000006e00ea7202 */ /* 0x000fe20000000f00 */
[----:B------:R-:W-:Y:S01]  /*425f0*/  IMAD.MOV.U32 R235, RZ, RZ, R111 ;  /* 0x000000ffffeb7224 */ /* 0x000fe200078e006f */
[----:B------:R-:W-:Y:S01]  /*42600*/  HMMA.1688.F32.TF32 R40, R40, R230, R100 ;  /* 0x000000e62828723c */ /* 0x000fe20000081064 */
[----:B------:R-:W-:Y:S01]  /*42610*/  IMAD.MOV.U32 R232, RZ, RZ, R108 ;  /* 0x000000ffffe87224 */ /* 0x000fe200078e006c */
[----:B------:R-:W2:Y:S01]  /*42620*/  LDL.LU.64 R110, [R1+0x4fa8] ;  /* 0x004fa800016e7983 */ /* 0x000ea20000300a00 */
[----:B------:R-:W-:-:S03]  /*42630*/  IMAD.MOV.U32 R233, RZ, RZ, R109 ;  /* 0x000000ffffe97224 */ /* 0x000fc600078e006d */
[----:B------:R-:W2:Y:S04]  /*42640*/  LDL.LU.64 R108, [R1+0x4fa0] ;  /* 0x004fa000016c7983 */ /* 0x000ea80000300a00 */
        /* <DEDUP_REMOVED lines=9> */
[----:B------:R1:W-:Y:S01]  /*426e0*/  STL.64 [R1+0x7f8], R206 ;  /* 0x0007f8ce01007387 */ /* 0x0003e20000100a00 */
[C---:B------:R-:W-:Y:S03]  /*426f0*/  HMMA.1688.F32.TF32 R96, R44.reuse, R18, R96 ;  /* 0x000000122c60723c */ /* 0x040fe60000081060 */
[----:B-1----:R-:W2:Y:S04]  /*42700*/  LDL.LU.64 R206, [R1+0x4f78] ;  /* 0x004f780001ce7983 */ /* 0x002ea80000300a00 */
[----:B------:R-:W2:Y:S04]  /*42710*/  LDL.LU.64 R204, [R1+0x4f70] ;  /* 0x004f700001cc7983 */ /* 0x000ea80000300a00 */
[----:B------:R-:W3:Y:S04]  /*42720*/  LDL.LU.64 R102, [R1+0x4f68] ;  /* 0x004f680001667983 */ /* 0x000ee80000300a00 */
[----:B------:R-:W3:Y:S04]  /*42730*/  LDL.LU.64 R100, [R1+0x4f60] ;  /* 0x004f600001647983 */ /* 0x000ee80000300a00 */
[----:B------:R1:W-:Y:S04]  /*42740*/  STL.64 [R1+0x370], R40 ;  /* 0x0003702801007387 */ /* 0x0003e80000100a00 */
[----:B------:R1:W-:Y:S04]  /*42750*/  STL.64 [R1+0x378], R42 ;  /* 0x0003782a01007387 */ /* 0x0003e80000100a00 */
[----:B-1----:R-:W4:Y:S04]  /*42760*/  LDL.LU R40, [R1+0x2e0] ;  /* 0x0002e00001287983 */ /* 0x002f280000300800 */
[----:B------:R-:W4:Y:S04]  /*42770*/  LDL.LU R41, [R1+0x2e4] ;  /* 0x0002e40001297983 */ /* 0x000f280000300800 */
[----:B------:R-:W4:Y:S04]  /*42780*/  LDL.LU R42, [R1+0x2e8] ;  /* 0x0002e800012a7983 */ /* 0x000f280000300800 */
[----:B------:R-:W4:Y:S01]  /*42790*/  LDL.LU R43, [R1+0x2ec] ;  /* 0x0002ec00012b7983 */ /* 0x000f220000300800 */
[C---:B------:R-:W-:Y:S06]  /*427a0*/  HMMA.1688.F32.TF32 R92, R44.reuse, R22, R92 ;  /* 0x000000162c5c723c */ /* 0x040fec000008105c */
[C---:B------:R-:W-:Y:S06]  /*427b0*/  HMMA.1688.F32.TF32 R88, R44.reuse, R34, R88 ;  /* 0x000000222c58723c */ /* 0x040fec0000081058 */
[C---:B------:R-:W-:Y:S06]  /*427c0*/  HMMA.1688.F32.TF32 R84, R44.reuse, R26, R84 ;  /* 0x0000001a2c54723c */ /* 0x040fec0000081054 */
[C---:B------:R-:W-:Y:S01]  /*427d0*/  HMMA.1688.F32.TF32 R80, R44.reuse, R14, R80 ;  /* 0x0000000e2c50723c */ /* 0x040fe20000081050 */
[----:B------:R-:W-:Y:S05]  /*427e0*/  STL.64 [R1+0x360], R96 ;  /* 0x0003606001007387 */ /* 0x000fea0000100a00 */
[C---:B------:R-:W-:Y:S01]  /*427f0*/  HMMA.1688.F32.TF32 R76, R44.reuse, R10, R76 ;  /* 0x0000000a2c4c723c */ /* 0x040fe2000008104c */
[----:B------:R1:W-:Y:S05]  /*42800*/  STL.64 [R1+0x368], R98 ;  /* 0x0003686201007387 */ /* 0x0003ea0000100a00 */
[C---:B------:R-:W-:Y:S01]  /*42810*/  HMMA.1688.F32.TF32 R72, R44.reuse, R6, R72 ;  /* 0x000000062c48723c */ /* 0x040fe20000081048 */
[----:B-1----:R-:W2:Y:S04]  /*42820*/  LDL.LU.64 R98, [R1+0x4f58] ;  /* 0x004f580001627983 */ /* 0x002ea80000300a00 */
[----:B------:R-:W2:Y:S04]  /*42830*/  LDL.LU.64 R96, [R1+0x4f50] ;  /* 0x004f500001607983 */ /* 0x000ea80000300a00 */
[----:B------:R-:W-:Y:S04]  /*42840*/  STL.64 [R1+0x350], R92 ;  /* 0x0003505c01007387 */ /* 0x000fe80000100a00 */
[----:B------:R1:W-:Y:S04]  /*42850*/  STL.64 [R1+0x358], R94 ;  /* 0x0003585e01007387 */ /* 0x0003e80000100a00 */
[----:B-1----:R-:W3:Y:S04]  /*42860*/  LDL.LU.64 R94, [R1+0x4f48] ;  /* 0x004f4800015e7983 */ /* 0x002ee80000300a00 */
[----:B------:R-:W3:Y:S04]  /*42870*/  LDL.LU.64 R92, [R1+0x4f40] ;  /* 0x004f4000015c7983 */ /* 0x000ee80000300a00 */
[----:B------:R-:W-:Y:S04]  /*42880*/  STL.64 [R1+0x340], R88 ;  /* 0x0003405801007387 */ /* 0x000fe80000100a00 */
[----:B------:R1:W-:Y:S04]  /*42890*/  STL.64 [R1+0x348], R90 ;  /* 0x0003485a01007387 */ /* 0x0003e80000100a00 */
[----:B-1----:R-:W2:Y:S04]  /*428a0*/  LDL.LU.64 R90, [R1+0x4f38] ;  /* 0x004f3800015a7983 */ /* 0x002ea80000300a00 */
[----:B------:R-:W2:Y:S04]  /*428b0*/  LDL.LU.64 R88, [R1+0x4f30] ;  /* 0x004f300001587983 */ /* 0x000ea80000300a00 */
[----:B------:R-:W-:Y:S04]  /*428c0*/  STL.64 [R1+0x330], R84 ;  /* 0x0003305401007387 */ /* 0x000fe80000100a00 */
[----:B------:R1:W-:Y:S04]  /*428d0*/  STL.64 [R1+0x338], R86 ;  /* 0x0003385601007387 */ /* 0x0003e80000100a00 */
[----:B-1----:R-:W3:Y:S04]  /*428e0*/  LDL.LU.64 R86, [R1+0x4f28] ;  /* 0x004f280001567983 */ /* 0x002ee80000300a00 */
[----:B------:R-:W3:Y:S04]  /*428f0*/  LDL.LU.64 R84, [R1+0x4f20] ;  /* 0x004f200001547983 */ /* 0x000ee80000300a00 */
[----:B------:R-:W-:Y:S04]  /*42900*/  STL.64 [R1+0x6d0], R80 ;  /* 0x0006d05001007387 */ /* 0x000fe80000100a00 */
[----:B------:R1:W-:Y:S01]  /*42910*/  STL.64 [R1+0x6d8], R82 ;  /* 0x0006d85201007387 */ /* 0x0003e20000100a00 */
[----:B------:R-:W-:Y:S03]  /*42920*/  HMMA.1688.F32.TF32 R44, R44, R230, R68 ;  /* 0x000000e62c2c723c */ /* 0x000fe60000081044 */
        /* <DEDUP_REMOVED lines=10> */
[----:B------:R-:W3:Y:S04]  /*429d0*/  LDL.LU.64 R70, [R1+0x4ee8] ;  /* 0x004ee80001467983 */ /* 0x000ee80000300a00 */
[----:B------:R-:W3:Y:S04]  /*429e0*/  LDL.LU.64 R68, [R1+0x4ee0] ;  /* 0x004ee00001447983 */ /* 0x000ee80000300a00 */
[----:B------:R-:W-:Y:S04]  /*429f0*/  STL.64 [R1+0x240], R44 ;  /* 0x0002402c01007387 */ /* 0x000fe80000100a00 */
[----:B------:R4:W-:Y:S01]  /*42a00*/  STL.64 [R1+0x248], R46 ;  /* 0x0002482e01007387 */ /* 0x0009e20000100a00 */
[C---:B------:R-:W-:Y:S06]  /*42a10*/  HMMA.1688.F32.TF32 R56, R48.reuse, R26, R56 ;  /* 0x0000001a3038723c */ /* 0x040fec0000081038 */
[C---:B----4-:R-:W-:Y:S06]  /*42a20*/  HMMA.1688.F32.TF32 R44, R48.reuse, R18, R40 ;  /* 0x00000012302c723c */ /* 0x050fec0000081028 */
[----:B------:R-:W-:-:S15]  /*42a30*/  HMMA.1688.F32.TF32 R40, R48, R22, R64 ;  /* 0x000000163028723c */ /* 0x000fde0000081040 */
[----:B------:R-:W-:-:S02]  /*42a40*/  NOP ;  /* 0x0000000000007918 */ /* 0x000fc40000000000 */
[----:B------:R-:W-:Y:S04]  /*42a50*/  STL.64 [R1+0x210], R44 ;  /* 0x0002102c01007387 */ /* 0x000fe80000100a00 */
[----:B------:R1:W-:Y:S04]  /*42a60*/  STL.64 [R1+0x218], R46 ;  /* 0x0002182e01007387 */ /* 0x0003e80000100a00 */
[----:B------:R-:W-:Y:S04]  /*42a70*/  STL.64 [R1+0x200], R40 ;  /* 0x0002002801007387 */ /* 0x000fe80000100a00 */
[----:B------:R4:W-:Y:S01]  /*42a80*/  STL.64 [R1+0x208], R42 ;  /* 0x0002082a01007387 */ /* 0x0009e20000100a00 */
[C---:B-1----:R-:W-:Y:S06]  /*42a90*/  HMMA.1688.F32.TF32 R44, R48.reuse, R34, R60 ;  /* 0x00000022302c723c */ /* 0x042fec000008103c */
[C---:B----4-:R-:W-:Y:S06]  /*42aa0*/  HMMA.1688.F32.TF32 R40, R48.reuse, R14, R52 ;  /* 0x0000000e3028723c */ /* 0x050fec0000081034 */
[C---:B------:R-:W-:Y:S11]  /*42ab0*/  HMMA.1688.F32.TF32 R52, R48.reuse, R6, R236 ;  /* 0x000000063034723c */ /* 0x040ff600000810ec */
[----:B------:R-:W-:Y:S04]  /*42ac0*/  STL.64 [R1+0x1e0], R44 ;  /* 0x0001e02c01007387 */ /* 0x000fe80000100a00 */
[----:B------:R1:W-:Y:S04]  /*42ad0*/  STL.64 [R1+0x1e8], R46 ;  /* 0x0001e82e01007387 */ /* 0x0003e80000100a00 */
[----:B------:R-:W-:Y:S04]  /*42ae0*/  STL.64 [R1+0x1d0], R56 ;  /* 0x0001d03801007387 */ /* 0x000fe80000100a00 */
[----:B------:R-:W-:Y:S01]  /*42af0*/  STL.64 [R1+0x1d8], R58 ;  /* 0x0001d83a01007387 */ /* 0x000fe20000100a00 */
[----:B-1----:R-:W-:Y:S03]  /*42b00*/  HMMA.1688.F32.TF32 R44, R48, R10, R248 ;  /* 0x0000000a302c723c */ /* 0x002fe600000810f8 */
[----:B------:R-:W-:Y:S04]  /*42b10*/  STL.64 [R1+0x190], R40 ;  /* 0x0001902801007387 */ /* 0x000fe80000100a00 */
[----:B------:R3:W-:-:S15]  /*42b20*/  STL.64 [R1+0x198], R42 ;  /* 0x0001982a01007387 */ /* 0x0007de0000100a00 */
[----:B------:R-:W-:-:S01]  /*42b30*/  NOP ;  /* 0x0000000000007918 */ /* 0x000fc20000000000 */
[----:B------:R-:W-:Y:S04]  /*42b40*/  STL.64 [R1+0x180], R44 ;  /* 0x0001802c01007387 */ /* 0x000fe80000100a00 */
[----:B------:R2:W-:Y:S04]  /*42b50*/  STL.64 [R1+0x188], R46 ;  /* 0x0001882e01007387 */ /* 0x0005e80000100a00 */
[----:B------:R-:W-:Y:S04]  /*42b60*/  STL.64 [R1+0x170], R52 ;  /* 0x0001703401007387 */ /* 0x000fe80000100a00 */
[----:B------:R-:W-:Y:S01]  /*42b70*/  STL.64 [R1+0x178], R54 ;  /* 0x0001783601007387 */ /* 0x000fe20000100a00 */
[----:B---3--:R-:W-:Y:S01]  /*42b80*/  HMMA.1688.F32.TF32 R40, R48, R230, R68 ;  /* 0x000000e63028723c */ /* 0x008fe20000081044 */
[----:B------:R-:W-:Y:S01]  /*42b90*/  IMAD.MOV.U32 R248, RZ, RZ, R214 ;  /* 0x000000fffff87224 */ /* 0x000fe200078e00d6 */
[----:B------:R-:W-:Y:S01]  /*42ba0*/  MOV R249, R215 ;  /* 0x000000d700f97202 */ /* 0x000fe20000000f00 */
[----:B------:R-:W-:Y:S01]  /*42bb0*/  IMAD.MOV.U32 R250, RZ, RZ, R2 ;  /* 0x000000fffffa7224 */ /* 0x000fe200078e0002 */
[----:B------:R-:W-:Y:S01]  /*42bc0*/  MOV R64, R9 ;  /* 0x0000000900407202 */ /* 0x000fe20000000f00 */
[----:B------:R-:W-:Y:S01]  /*42bd0*/  IMAD.MOV.U32 R251, RZ, RZ, R252 ;  /* 0x000000fffffb7224 */ /* 0x000fe200078e00fc */
[C---:B--2---:R-:W-:Y:S01]  /*42be0*/  HMMA.1688.F32.TF32 R44, R36.reuse, R18, R72 ;  /* 0x00000012242c723c */ /* 0x044fe20000081048 */
[----:B------:R-:W-:Y:S01]  /*42bf0*/  IMAD.MOV.U32 R65, RZ, RZ, R8 ;  /* 0x000000ffff417224 */ /* 0x000fe200078e0008 */
[----:B------:R-:W-:Y:S01]  /*42c00*/  MOV R67, R4 ;  /* 0x0000000400437202 */ /* 0x000fe20000000f00 */
[----:B------:R-:W-:Y:S01]  /*42c10*/  IMAD.MOV.U32 R66, RZ, RZ, R5 ;  /* 0x000000ffff427224 */ /* 0x000fe200078e0005 */
[----:B------:R-:W-:Y:S02]  /*42c20*/  LDS R68, [R0+UR12+0x8080] ;  /* 0x0080800c00447984 */ /* 0x000fe40008000800 */
[C---:B------:R-:W-:Y:S02]  /*42c30*/  HMMA.1688.F32.TF32 R48, R36.reuse, R22, R76 ;  /* 0x000000162430723c */ /* 0x040fe4000008104c */
[----:B------:R-:W-:Y:S04]  /*42c40*/  LDS R70, [R0+UR12+0xa080] ;  /* 0x00a0800c00467984 */ /* 0x000fe80008000800 */
[----:B------:R-:W-:Y:S04]  /*42c50*/  LDS R69, [R3+UR12+0x8080] ;  /* 0x0080800c03457984 */ /* 0x000fe80008000800 */
[----:B------:R-:W-:Y:S04]  /*42c60*/  LDS R71, [R3+UR12+0xa080] ;  /* 0x00a0800c03477984 */ /* 0x000fe80008000800 */
[----:B------:R-:W-:Y:S04]  /*42c70*/  STL.64 [R1+0x130], R40 ;  /* 0x0001302801007387 */ /* 0x000fe80000100a00 */
[----:B------:R1:W-:Y:S02]  /*42c80*/  STL.64 [R1+0x138], R42 ;  /* 0x0001382a01007387 */ /* 0x0003e40000100a00 */
[C---:B-1----:R-:W-:Y:S02]  /*42c90*/  HMMA.1688.F32.TF32 R40, R36.reuse, R34, R80 ;  /* 0x000000222428723c */ /* 0x042fe40000081050 */
[----:B------:R-:W-:Y:S04]  /*42ca0*/  STL.64 [R1+0x120], R44 ;  /* 0x0001202c01007387 */ /* 0x000fe80000100a00 */
[----:B------:R1:W-:Y:S04]  /*42cb0*/  STL.64 [R1+0x128], R46 ;  /* 0x0001282e01007387 */ /* 0x0003e80000100a00 */
[----:B------:R-:W-:Y:S04]  /*42cc0*/  STL.64 [R1+0x110], R48 ;  /* 0x0001103001007387 */ /* 0x000fe80000100a00 */
[----:B------:R2:W-:Y:S01]  /*42cd0*/  STL.64 [R1+0x118], R50 ;  /* 0x0001183201007387 */ /* 0x0005e20000100a00 */
[C---:B-1----:R-:W-:Y:S08]  /*42ce0*/  HMMA.1688.F32.TF32 R44, R36.reuse, R26, R84 ;  /* 0x0000001a242c723c */ /* 0x042ff00000081054 */
[----:B------:R-:W-:Y:S01]  /*42cf0*/  STL.64 [R1+0x100], R40 ;  /* 0x0001002801007387 */ /* 0x000fe20000100a00 */
[C---:B--2---:R-:W-:Y:S03]  /*42d00*/  HMMA.1688.F32.TF32 R48, R36.reuse, R14, R88 ;  /* 0x0000000e2430723c */ /* 0x044fe60000081058 */
[----:B------:R1:W-:Y:S03]  /*42d10*/  STL.64 [R1+0x108], R42 ;  /* 0x0001082a01007387 */ /* 0x0003e60000100a00 */
[C---:B-1----:R-:W-:Y:S08]  /*42d20*/  HMMA.1688.F32.TF32 R40, R36.reuse, R10, R92 ;  /* 0x0000000a2428723c */ /* 0x042ff0000008105c */
[----:B------:R-:W-:Y:S04]  /*42d30*/  STL.64 [R1+0xf0], R44 ;  /* 0x0000f02c01007387 */ /* 0x000fe80000100a00 */
[----:B------:R1:W-:Y:S05]  /*42d40*/  STL.64 [R1+0xf8], R46 ;  /* 0x0000f82e01007387 */ /* 0x0003ea0000100a00 */
[----:B------:R-:W-:Y:S04]  /*42d50*/  STL.64 [R1+0xe0], R48 ;  /* 0x0000e03001007387 */ /* 0x000fe80000100a00 */
[----:B------:R-:W-:Y:S01]  /*42d60*/  STL.64 [R1+0xe8], R50 ;  /* 0x0000e83201007387 */ /* 0x000fe20000100a00 */
[C---:B-1----:R-:W-:Y:S03]  /*42d70*/  HMMA.1688.F32.TF32 R44, R36.reuse, R6, R96 ;  /* 0x00000006242c723c */ /* 0x042fe60000081060 */
[----:B------:R-:W-:Y:S04]  /*42d80*/  LDS R48, [R0+UR12+0x4700] ;  /* 0x0047000c00307984 */ /* 0x000fe80008000800 */
[----:B------:R-:W-:Y:S04]  /*42d90*/  LDS R50, [R0+UR12+0x6700] ;  /* 0x0067000c00327984 */ /* 0x000fe80008000800 */
[----:B------:R-:W-:Y:S04]  /*42da0*/  STL.64 [R1+0xd0], R40 ;  /* 0x0000d02801007387 */ /* 0x000fe80000100a00 */
[----:B------:R-:W-:Y:S04]  /*42db0*/  STL.64 [R1+0xd8], R42 ;  /* 0x0000d82a01007387 */ /* 0x000fe80000100a00 */
[----:B------:R-:W-:Y:S04]  /*42dc0*/  LDS R40, [R0+UR12+0x4600] ;  /* 0x0046000c00287984 */ /* 0x000fe80008000800 */
[----:B------:R-:W-:Y:S04]  /*42dd0*/  LDS R42, [R0+UR12+0x6600] ;  /* 0x0066000c002a7984 */ /* 0x000fe80008000800 */
[----:B------:R-:W-:Y:S04]  /*42de0*/  LDS R41, [R3+UR12+0x4600] ;  /* 0x0046000c03297984 */ /* 0x000fe80008000800 */
[----:B------:R-:W1:Y:S01]  /*42df0*/  LDS R43, [R3+UR12+0x6600] ;  /* 0x0066000c032b7984 */ /* 0x000e620008000800 */
[----:B------:R-:W-:Y:S03]  /*42e00*/  HMMA.1688.F32.TF32 R36, R36, R230, R100 ;  /* 0x000000e62424723c */ /* 0x000fe60000081064 */
[----:B------:R-:W-:Y:S04]  /*42e10*/  STL.64 [R1+0xc0], R44 ;  /* 0x0000c02c01007387 */ /* 0x000fe80000100a00 */
[----:B------:R-:W-:Y:S04]  /*42e20*/  STL.64 [R1+0xc8], R46 ;  /* 0x0000c82e01007387 */ /* 0x000fe80000100a00 */
[----:B------:R-:W-:Y:S04]  /*42e30*/  LDS R44, [R0+UR12+0x4680] ;  /* 0x0046800c002c7984 */ /* 0x000fe80008000800 */
[----:B------:R-:W-:Y:S04]  /*42e40*/  LDS R46, [R0+UR12+0x6680] ;  /* 0x0066800c002e7984 */ /* 0x000fe80008000800 */
[----:B------:R-:W-:Y:S04]  /*42e50*/  LDS R45, [R3+UR12+0x4680] ;  /* 0x0046800c032d7984 */ /* 0x000fe80008000800 */
[----:B------:R-:W-:Y:S04]  /*42e60*/  LDS R49, [R3+UR12+0x4700] ;  /* 0x0047000c03317984 */ /* 0x000fe80008000800 */
[----:B------:R-:W-:Y:S01]  /*42e70*/  LDS R51, [R3+UR12+0x6700] ;  /* 0x0067000c03337984 */ /* 0x000fe20008000800 */
[C---:B-1----:R-:W-:Y:S03]  /*42e80*/  HMMA.1688.F32.TF32 R52, R40.reuse, R18, R204 ;  /* 0x000000122834723c */ /* 0x042fe600000810cc */
[----:B------:R-:W-:Y:S04]  /*42e90*/  STL.64 [R1+0xb0], R36 ;  /* 0x0000b02401007387 */ /* 0x000fe80000100a00 */
[----:B------:R-:W-:Y:S01]  /*42ea0*/  STL.64 [R1+0xb8], R38 ;  /* 0x0000b82601007387 */ /* 0x000fe20000100a00 */
[C---:B------:R-:W-:Y:S03]  /*42eb0*/  HMMA.1688.F32.TF32 R60, R40.reuse, R22, R104 ;  /* 0x00000016283c723c */ /* 0x040fe60000081068 */
[----:B------:R-:W1:Y:S03]  /*42ec0*/  LDS R47, [R3+UR12+0x6680] ;  /* 0x0066800c032f7984 */ /* 0x000e660008000800 */
[C---:B------:R-:W-:Y:S01]  /*42ed0*/  HMMA.1688.F32.TF32 R56, R40.reuse, R34, R180 ;  /* 0x000000222838723c */ /* 0x040fe200000810b4 */
[----:B------:R-:W-:Y:S04]  /*42ee0*/  LDS R36, [R0+UR12+0x4780] ;  /* 0x0047800c00247984 */ /* 0x000fe80008000800 */
[----:B------:R-:W-:Y:S04]  /*42ef0*/  LDS R38, [R0+UR12+0x6780] ;  /* 0x0067800c00267984 */ /* 0x000fe80008000800 */
[----:B------:R-:W-:Y:S04]  /*42f00*/  LDS R37, [R3+UR12+0x4780] ;  /* 0x0047800c03257984 */ /* 0x000fe80008000800 */
[----:B------:R-:W-:Y:S04]  /*42f10*/  STL.64 [R1+0x7e0], R52 ;  /* 0x0007e03401007387 */ /* 0x000fe80000100a00 */
[----:B------:R2:W-:Y:S04]  /*42f20*/  STL.64 [R1+0x7e8], R54 ;  /* 0x0007e83601007387 */ /* 0x0005e80000100a00 */
[----:B------:R-:W3:Y:S04]  /*42f30*/  LDS R39, [R3+UR12+0x6780] ;  /* 0x0067800c03277984 */ /* 0x000ee80008000800 */
[----:B------:R-:W-:Y:S01]  /*42f40*/  LDS R100, [R0+UR12+0x8100] ;  /* 0x0081000c00647984 */ /* 0x000fe20008000800 */
[C---:B--2---:R-:W-:Y:S03]  /*42f50*/  HMMA.1688.F32.TF32 R52, R40.reuse, R26, R108 ;  /* 0x0000001a2834723c */ /* 0x044fe6000008106c */
[----:B------:R-:W-:Y:S04]  /*42f60*/  STL.64 [R1+0x7d0], R60 ;  /* 0x0007d03c01007387 */ /* 0x000fe80000100a00 */
[----:B------:R2:W-:Y:S04]  /*42f70*/  STL.64 [R1+0x7d8], R62 ;  /* 0x0007d83e01007387 */ /* 0x0005e80000100a00 */
[----:B------:R-:W-:Y:S04]  /*42f80*/  STL.64 [R1+0x7c0], R56 ;  /* 0x0007c03801007387 */ /* 0x000fe80000100a00 */
[----:B------:R4:W-:Y:S01]  /*42f90*/  STL.64 [R1+0x7c8], R58 ;  /* 0x0007c83a01007387 */ /* 0x0009e20000100a00 */
[C---:B--2---:R-:W-:Y:S03]  /*42fa0*/  HMMA.1688.F32.TF32 R60, R40.reuse, R14, R188 ;  /* 0x0000000e283c723c */ /* 0x044fe600000810bc */
[----:B------:R-:W-:Y:S04]  /*42fb0*/  LDS R102, [R0+UR12+0xa100] ;  /* 0x00a1000c00667984 */ /* 0x000fe80008000800 */
[----:B------:R-:W-:Y:S01]  /*42fc0*/  LDS R101, [R3+UR12+0x8100] ;  /* 0x0081000c03657984 */ /* 0x000fe20008000800 */
[C---:B----4-:R-:W-:Y:S03]  /*42fd0*/  HMMA.1688.F32.TF32 R56, R40.reuse, R10, R112 ;  /* 0x0000000a2838723c */ /* 0x050fe60000081070 */
[----:B------:R-:W-:Y:S04]  /*42fe0*/  STL.64 [R1+0x7b0], R52 ;  /* 0x0007b03401007387 */ /* 0x000fe80000100a00 */
[----:B------:R2:W-:Y:S04]  /*42ff0*/  STL.64 [R1+0x7b8], R54 ;  /* 0x0007b83601007387 */ /* 0x0005e80000100a00 */
[----:B------:R-:W-:Y:S01]  /*43000*/  LDS R103, [R3+UR12+0xa100] ;  /* 0x00a1000c03677984 */ /* 0x000fe20008000800 */
[C---:B--2---:R-:W-:Y:S06]  /*43010*/  HMMA.1688.F32.TF32 R52, R40.reuse, R6, R192 ;  /* 0x000000062834723c */ /* 0x044fec00000810c0 */
        /* <DEDUP_REMOVED lines=8> */
[----:B------:R1:W-:Y:S02]  /*430a0*/  STL.64 [R1+0x6a8], R42 ;  /* 0x0006a82a01007387 */ /* 0x0003e40000100a00 */
[C---:B-1----:R-:W-:Y:S06]  /*430b0*/  HMMA.1688.F32.TF32 R40, R44.reuse, R34, R200 ;  /* 0x000000222c28723c */ /* 0x042fec00000810c8 */
[C---:B------:R-:W-:Y:S06]  /*430c0*/  HMMA.1688.F32.TF32 R56, R44.reuse, R18, R196 ;  /* 0x000000122c38723c */ /* 0x040fec00000810c4 */
[----:B------:R-:W-:-:S12]  /*430d0*/  HMMA.1688.F32.TF32 R52, R44, R22, R120 ;  /* 0x000000162c34723c */ /* 0x000fd80000081078 */
[----:B------:R-:W-:Y:S01]  /*430e0*/  IMAD.MOV.U32 R207, RZ, RZ, R40 ;  /* 0x000000ffffcf7224 */ /* 0x000fe200078e0028 */
[----:B------:R-:W-:Y:S01]  /*430f0*/  MOV R206, R41 ;  /* 0x0000002900ce7202 */ /* 0x000fe20000000f00 */
[----:B------:R-:W-:Y:S02]  /*43100*/  IMAD.MOV.U32 R205, RZ, RZ, R42 ;  /* 0x000000ffffcd7224 */ /* 0x000fe400078e002a */
[----:B------:R-:W-:Y:S02]  /*43110*/  IMAD.MOV.U32 R204, RZ, RZ, R43 ;  /* 0x000000ffffcc7224 */ /* 0x000fe400078e002b */
[C---:B------:R-:W-:Y:S01]  /*43120*/  HMMA.1688.F32.TF32 R40, R44.reuse, R14, R184 ;  /* 0x0000000e2c28723c */ /* 0x040fe200000810b8 */
[----:B------:R-:W-:Y:S04]  /*43130*/  STL.64 [R1+0x690], R56 ;  /* 0x0006903801007387 */ /* 0x000fe80000100a00 */
[----:B------:R-:W-:Y:S04]  /*43140*/  STL.64 [R1+0x698], R58 ;  /* 0x0006983a01007387 */ /* 0x000fe80000100a00 */
[----:B------:R-:W-:Y:S04]  /*43150*/  STL.64 [R1+0x680], R52 ;  /* 0x0006803401007387 */ /* 0x000fe80000100a00 */
[----:B------:R1:W-:Y:S04]  /*43160*/  STL.64 [R1+0x688], R54 ;  /* 0x0006883601007387 */ /* 0x0003e80000100a00 */
[----:B------:R2:W-:Y:S04]  /*43170*/  STL [R1+0x4e44], R204 ;  /* 0x004e44cc01007387 */ /* 0x0005e80000100800 */
[----:B------:R4:W-:Y:S01]  /*43180*/  STL [R1+0x4e40], R205 ;  /* 0x004e40cd01007387 */ /* 0x0009e20000100800 */
[----:B-1----:R-:W-:Y:S03]  /*43190*/  HMMA.1688.F32.TF32 R52, R44, R26, R124 ;  /* 0x0000001a2c34723c */ /* 0x002fe6000008107c */
[----:B------:R1:W-:Y:S01]  /*431a0*/  STL [R1+0x4e3c], R206 ;  /* 0x004e3cce01007387 */ /* 0x0003e20000100800 */
[----:B--2---:R-:W-:-:S03]  /*431b0*/  MOV R204, R40 ;  /* 0x0000002800cc7202 */ /* 0x004fc60000000f00 */
[----:B------:R2:W-:Y:S01]  /*431c0*/  STL [R1+0x4e38], R207 ;  /* 0x004e38cf01007387 */ /* 0x0005e20000100800 */
[----:B----4-:R-:W-:Y:S02]  /*431d0*/  IMAD.MOV.U32 R205, RZ, RZ, R41 ;  /* 0x000000ffffcd7224 */ /* 0x010fe400078e0029 */
[----:B-1----:R-:W-:Y:S01]  /*431e0*/  IMAD.MOV.U32 R206, RZ, RZ, R42 ;  /* 0x000000ffffce7224 */ /* 0x002fe200078e002a */
[----:B--2---:R-:W-:Y:S02]  /*431f0*/  MOV R207, R43 ;  /* 0x0000002b00cf7202 */ /* 0x004fe40000000f00 */
[----:B------:R-:W-:Y:S01]  /*43200*/  HMMA.1688.F32.TF32 R40, R44, R6, R132 ;  /* 0x000000062c28723c */ /* 0x000fe20000081084 */
[----:B------:R-:W-:Y:S01]  /*43210*/  IMAD.MOV.U32 R60, RZ, RZ, R17 ;  /* 0x000000ffff3c7224 */ /* 0x000fe200078e0011 */
[----:B------:R-:W-:Y:S01]  /*43220*/  MOV R61, R16 ;  /* 0x00000010003d7202 */ /* 0x000fe20000000f00 */
[----:B------:R-:W-:Y:S02]  /*43230*/  IMAD.MOV.U32 R62, RZ, RZ, R13 ;  /* 0x000000ffff3e7224 */ /* 0x000fe400078e000d */
[----:B------:R-:W-:-:S05]  /*43240*/  IMAD.MOV.U32 R63, RZ, RZ, R12 ;  /* 0x000000ffff3f7224 */ /* 0x000fca00078e000c */
[----:B------:R-:W-:Y:S04]  /*43250*/  STL.64 [R1+0x660], R52 ;  /* 0x0006603401007387 */ /* 0x000fe80000100a00 */
[----:B------:R1:W-:Y:S04]  /*43260*/  STL.64 [R1+0x668], R54 ;  /* 0x0006683601007387 */ /* 0x0003e80000100a00 */
[----:B------:R2:W-:Y:S04]  /*43270*/  STL [R1+0x4e54], R207 ;  /* 0x004e54cf01007387 */ /* 0x0005e80000100800 */
[----:B------:R4:W-:Y:S01]  /*43280*/  STL [R1+0x4e50], R206 ;  /* 0x004e50ce01007387 */ /* 0x0009e20000100800 */
[----:B-1----:R-:W-:Y:S03]  /*43290*/  HMMA.1688.F32.TF32 R52, R44, R10, R128 ;  /* 0x0000000a2c34723c */ /* 0x002fe60000081080 */
[----:B------:R1:W-:Y:S01]  /*432a0*/  STL [R1+0x4e4c], R204 ;  /* 0x004e4ccc01007387 */ /* 0x0003e20000100800 */
[----:B--2---:R-:W-:-:S03]  /*432b0*/  IMAD.MOV.U32 R207, RZ, RZ, R40 ;  /* 0x000000ffffcf7224 */ /* 0x004fc600078e0028 */
[----:B------:R2:W-:Y:S01]  /*432c0*/  STL [R1+0x4e48], R205 ;  /* 0x004e48cd01007387 */ /* 0x0005e20000100800 */
[----:B----4-:R-:W-:Y:S01]  /*432d0*/  IMAD.MOV.U32 R206, RZ, RZ, R41 ;  /* 0x000000ffffce7224 */ /* 0x010fe200078e0029 */
[----:B------:R-:W-:Y:S01]  /*432e0*/  HMMA.1688.F32.TF32 R44, R44, R230, R136 ;  /* 0x000000e62c2c723c */ /* 0x000fe20000081088 */
[----:B------:R-:W-:Y:S01]  /*432f0*/  IMAD.MOV.U32 R56, RZ, RZ, R25 ;  /* 0x000000ffff387224 */ /* 0x000fe200078e0019 */
[----:B------:R-:W-:Y:S01]  /*43300*/  MOV R58, R21 ;  /* 0x00000015003a7202 */ /* 0x000fe20000000f00 */
[----:B------:R-:W-:Y:S01]  /*43310*/  IMAD.MOV.U32 R57, RZ, RZ, R24 ;  /* 0x000000ffff397224 */ /* 0x000fe200078e0018 */
[----:B-1----:R-:W-:Y:S01]  /*43320*/  MOV R204, R42 ;  /* 0x0000002a00cc7202 */ /* 0x002fe20000000f00 */
[----:B------:R-:W-:Y:S01]  /*43330*/  IMAD.MOV.U32 R59, RZ, RZ, R20 ;  /* 0x000000ffff3b7224 */ /* 0x000fe200078e0014 */
[----:B------:R-:W-:Y:S01]  /*43340*/  LDS R132, [R0+UR12+0x8180] ;  /* 0x0081800c00847984 */ /* 0x000fe20008000800 */
[----:B--2---:R-:W-:Y:S02]  /*43350*/  IMAD.MOV.U32 R205, RZ, RZ, R43 ;  /* 0x000000ffffcd7224 */ /* 0x004fe400078e002b */
[----:B------:R-:W-:Y:S01]  /*43360*/  HMMA.1688.F32.TF32 R40, R48, R18, R140 ;  /* 0x000000123028723c */ /* 0x000fe2000008108c */
[----:B------:R-:W-:Y:S04]  /*43370*/  LDS R134, [R0+UR12+0xa180] ;  /* 0x00a1800c00867984 */ /* 0x000fe80008000800 */
[----:B------:R-:W-:Y:S04]  /*43380*/  LDS R133, [R3+UR12+0x8180] ;  /* 0x0081800c03857984 */ /* 0x000fe80008000800 */
[----:B------:R-:W-:Y:S04]  /*43390*/  STL.64 [R1+0x640], R52 ;  /* 0x0006403401007387 */ /* 0x000fe80000100a00 */
[----:B------:R-:W-:Y:S04]  /*433a0*/  STL.64 [R1+0x648], R54 ;  /* 0x0006483601007387 */ /* 0x000fe80000100a00 */
[----:B------:R1:W-:Y:S04]  /*433b0*/  STL [R1+0x4e64], R205 ;  /* 0x004e64cd01007387 */ /* 0x0003e80000100800 */
[----:B------:R2:W-:Y:S04]  /*433c0*/  STL [R1+0x4e60], R204 ;  /* 0x004e60cc01007387 */ /* 0x0005e80000100800 */
[----:B------:R4:W-:Y:S04]  /*433d0*/  STL [R1+0x4e5c], R207 ;  /* 0x004e5ccf01007387 */ /* 0x0009e80000100800 */
[----:B------:R3:W-:Y:S01]  /*433e0*/  STL [R1+0x4e58], R206 ;  /* 0x004e58ce01007387 */ /* 0x0007e20000100800 */
[----:B-1----:R-:W-:Y:S01]  /*433f0*/  IMAD.MOV.U32 R205, RZ, RZ, R40 ;  /* 0x000000ffffcd7224 */ /* 0x002fe200078e0028 */
[----:B--2---:R-:W-:-:S02]  /*43400*/  MOV R204, R41 ;  /* 0x0000002900cc7202 */ /* 0x004fc40000000f00 */
[----:B------:R-:W-:Y:S01]  /*43410*/  STL.64 [R1+0x5a0], R44 ;  /* 0x0005a02c01007387 */ /* 0x000fe20000100a00 */
[----:B----4-:R-:W-:-:S03]  /*43420*/  IMAD.MOV.U32 R207, RZ, RZ, R42 ;  /* 0x000000ffffcf7224 */ /* 0x010fc600078e002a */
[----:B------:R1:W-:Y:S01]  /*43430*/  STL.64 [R1+0x5a8], R46 ;  /* 0x0005a82e01007387 */ /* 0x0003e20000100a00 */
[----:B---3--:R-:W-:Y:S02]  /*43440*/  IMAD.MOV.U32 R206, RZ, RZ, R43 ;  /* 0x000000ffffce7224 */ /* 0x008fe400078e002b */
[C---:B------:R-:W-:Y:S01]  /*43450*/  HMMA.1688.F32.TF32 R40, R48.reuse, R34, R148 ;  /* 0x000000223028723c */ /* 0x040fe20000081094 */
[----:B------:R-:W-:Y:S04]  /*43460*/  LDS R135, [R3+UR12+0xa180] ;  /* 0x00a1800c03877984 */ /* 0x000fe80008000800 */
[----:B------:R-:W-:Y:S01]  /*43470*/  LDS R136, [R0+UR12+0x8200] ;  /* 0x0082000c00887984 */ /* 0x000fe20008000800 */
[C---:B-1----:R-:W-:Y:S03]  /*43480*/  HMMA.1688.F32.TF32 R44, R48.reuse, R22, R144 ;  /* 0x00000016302c723c */ /* 0x042fe60000081090 */
[----:B------:R1:W-:Y:S04]  /*43490*/  STL [R1+0x4e74], R206 ;  /* 0x004e74ce01007387 */ /* 0x0003e80000100800 */
[----:B------:R2:W-:Y:S01]  /*434a0*/  STL [R1+0x4e70], R207 ;  /* 0x004e70cf01007387 */ /* 0x0005e20000100800 */
[----:B------:R-:W-:Y:S03]  /*434b0*/  HMMA.1688.F32.TF32 R52, R48, R26, R152 ;  /* 0x0000001a3034723c */ /* 0x000fe60000081098 */
[----:B------:R3:W-:Y:S04]  /*434c0*/  STL [R1+0x4e6c], R205 ;  /* 0x004e6ccd01007387 */ /* 0x0007e80000100800 */
[----:B------:R4:W-:Y:S03]  /*434d0*/  STL [R1+0x4e68], R204 ;  /* 0x004e68cc01007387 */ /* 0x0009e60000100800 */
[----:B-1----:R-:W-:Y:S01]  /*434e0*/  MOV R206, R40 ;  /* 0x0000002800ce7202 */ /* 0x002fe20000000f00 */
[----:B--2---:R-:W-:Y:S01]  /*434f0*/  IMAD.MOV.U32 R207, RZ, RZ, R41 ;  /* 0x000000ffffcf7224 */ /* 0x004fe200078e0029 */
[----:B------:R-:W-:Y:S01]  /*43500*/  LDS R138, [R0+UR12+0xa200] ;  /* 0x00a2000c008a7984 */ /* 0x000fe20008000800 */
[----:B---3--:R-:W-:-:S03]  /*43510*/  IMAD.MOV.U32 R205, RZ, RZ, R42 ;  /* 0x000000ffffcd7224 */ /* 0x008fc600078e002a */
[----:B------:R-:W-:Y:S01]  /*43520*/  LDS R137, [R3+UR12+0x8200] ;  /* 0x0082000c03897984 */ /* 0x000fe20008000800 */
[----:B----4-:R-:W-:-:S03]  /*43530*/  MOV R204, R43 ;  /* 0x0000002b00cc7202 */ /* 0x010fc60000000f00 */
[----:B------:R-:W-:Y:S01]  /*43540*/  STL.64 [R1+0x580], R44 ;  /* 0x0005802c01007387 */ /* 0x000fe20000100a00 */
[C---:B------:R-:W-:Y:S03]  /*43550*/  HMMA.1688.F32.TF32 R40, R48.reuse, R10, R160 ;  /* 0x0000000a3028723c */ /* 0x040fe600000810a0 */
[----:B------:R1:W-:Y:S04]  /*43560*/  STL.64 [R1+0x588], R46 ;  /* 0x0005882e01007387 */ /* 0x0003e80000100a00 */
[----:B------:R-:W-:Y:S04]  /*43570*/  LDS R139, [R3+UR12+0xa200] ;  /* 0x00a2000c038b7984 */ /* 0x000fe80008000800 */
[----:B------:R-:W-:Y:S01]  /*43580*/  LDS R140, [R0+UR12+0x8280] ;  /* 0x0082800c008c7984 */ /* 0x000fe20008000800 */
[----:B-1----:R-:W-:Y:S03]  /*43590*/  HMMA.1688.F32.TF32 R44, R48, R14, R156 ;  /* 0x0000000e302c723c */ /* 0x002fe6000008109c */
[----:B------:R-:W-:Y:S04]  /*435a0*/  STL [R1+0x4e84], R206 ;  /* 0x004e84ce01007387 */ /* 0x000fe80000100800 */
[----:B------:R-:W-:Y:S04]  /*435b0*/  STL [R1+0x4e80], R207 ;  /* 0x004e80cf01007387 */ /* 0x000fe80000100800 */
[----:B------:R1:W-:Y:S04]  /*435c0*/  STL [R1+0x4e7c], R205 ;  /* 0x004e7ccd01007387 */ /* 0x0003e80000100800 */
[----:B------:R2:W-:Y:S04]  /*435d0*/  STL [R1+0x4e78], R204 ;  /* 0x004e78cc01007387 */ /* 0x0005e80000100800 */
[----:B------:R-:W-:Y:S04]  /*435e0*/  STL.64 [R1+0x560], R52 ;  /* 0x0005603401007387 */ /* 0x000fe80000100a00 */
[----:B------:R-:W-:Y:S01]  /*435f0*/  STL.64 [R1+0x568], R54 ;  /* 0x0005683601007387 */ /* 0x000fe20000100a00 */
[----:B-1----:R-:W-:-:S03]  /*43600*/  IMAD.MOV.U32 R205, RZ, RZ, R40 ;  /* 0x000000ffffcd7224 */ /* 0x002fc600078e0028 */
[----:B------:R-:W-:Y:S01]  /*43610*/  STL.64 [R1+0x550], R44 ;  /* 0x0005502c01007387 */ /* 0x000fe20000100a00 */
[----:B--2---:R-:W-:-:S03]  /*43620*/  IMAD.MOV.U32 R204, RZ, RZ, R41 ;  /* 0x000000ffffcc7224 */ /* 0x004fc600078e0029 */
[----:B------:R-:W-:Y:S04]  /*43630*/  STL.64 [R1+0x558], R46 ;  /* 0x0005582e01007387 */ /* 0x000fe80000100a00 */
[----:B------:R1:W-:Y:S04]  /*43640*/  STL.64 [R1+0x548], R42 ;  /* 0x0005482a01007387 */ /* 0x0003e80000100a00 */
[----:B------:R-:W-:Y:S04]  /*43650*/  LDS R142, [R0+UR12+0xa280] ;  /* 0x00a2800c008e7984 */ /* 0x000fe80008000800 */
[----:B------:R-:W-:Y:S01]  /*43660*/  LDS R141, [R3+UR12+0x8280] ;  /* 0x0082800c038d7984 */ /* 0x000fe20008000800 */
[----:B-1----:R-:W-:Y:S03]  /*43670*/  HMMA.1688.F32.TF32 R40, R48, R6, R164 ;  /* 0x000000063028723c */ /* 0x002fe600000810a4 */
[----:B------:R-:W-:Y:S04]  /*43680*/  STL [R1+0x4e8c], R205 ;  /* 0x004e8ccd01007387 */ /* 0x000fe80000100800 */
[----:B------:R-:W-:Y:S04]  /*43690*/  STL [R1+0x4e88], R204 ;  /* 0x004e88cc01007387 */ /* 0x000fe80000100800 */
[----:B------:R-:W-:Y:S04]  /*436a0*/  LDS R143, [R3+UR12+0xa280] ;  /* 0x00a2800c038f7984 */ /* 0x000fe80008000800 */
[----:B------:R-:W-:Y:S04]  /*436b0*/  LDS R144, [R0+UR12+0x8300] ;  /* 0x0083000c00907984 */ /* 0x000fe80008000800 */
[----:B------:R-:W-:Y:S04]  /*436c0*/  LDS R146, [R0+UR12+0xa300] ;  /* 0x00a3000c00927984 */ /* 0x000fe80008000800 */
[----:B------:R-:W-:Y:S01]  /*436d0*/  LDS R145, [R3+UR12+0x8300] ;  /* 0x0083000c03917984 */ /* 0x000fe20008000800 */
[----:B------:R-:W-:-:S03]  /*436e0*/  MOV R206, R42 ;  /* 0x0000002a00ce7202 */ /* 0x000fc60000000f00 */
[----:B------:R1:W-:Y:S01]  /*436f0*/  STL.64 [R1+0x530], R40 ;  /* 0x0005302801007387 */ /* 0x0003e20000100a00 */
[----:B------:R-:W-:-:S03]  /*43700*/  IMAD.MOV.U32 R207, RZ, RZ, R43 ;  /* 0x000000ffffcf7224 */ /* 0x000fc600078e002b */
        /* <DEDUP_REMOVED lines=8> */
[----:B------:R1:W-:Y:S01]  /*43790*/  STL.64 [R1+0x500], R40 ;  /* 0x0005002801007387 */ /* 0x0003e20000100a00 */
[----:B------:R-:W-:Y:S01]  /*437a0*/  IMAD.MOV.U32 R205, RZ, RZ, R42 ;  /* 0x000000ffffcd7224 */ /* 0x000fe200078e002a */
[----:B------:R-:W-:-:S02]  /*437b0*/  MOV R204, R43 ;  /* 0x0000002b00cc7202 */ /* 0x000fc40000000f00 */
[----:B-1----:R-:W-:Y:S03]  /*437c0*/  HMMA.1688.F32.TF32 R40, R36, R18, R172 ;  /* 0x000000122428723c */ /* 0x002fe600000810ac */
[----:B------:R-:W-:Y:S04]  /*437d0*/  STL [R1+0x4e9c], R204 ;  /* 0x004e9ccc01007387 */ /* 0x000fe80000100800 */
[----:B------:R-:W-:-:S15]  /*437e0*/  STL [R1+0x4e98], R205 ;  /* 0x004e98cd01007387 */ /* 0x000fde0000100800 */
[----:B------:R-:W-:-:S01]  /*437f0*/  NOP ;  /* 0x0000000000007918 */ /* 0x000fc20000000000 */
[----:B------:R1:W-:Y:S01]  /*43800*/  STL.64 [R1+0x4f0], R40 ;  /* 0x0004f02801007387 */ /* 0x0003e20000100a00 */
[----:B------:R-:W-:Y:S02]  /*43810*/  IMAD.MOV.U32 R207, RZ, RZ, R42 ;  /* 0x000000ffffcf7224 */ /* 0x000fe400078e002a */
[----:B------:R-:W-:Y:S02]  /*43820*/  IMAD.MOV.U32 R206, RZ, RZ, R43 ;  /* 0x000000ffffce7224 */ /* 0x000fe400078e002b */
[----:B-1----:R-:W-:-:S15]  /*43830*/  HMMA.1688.F32.TF32 R40, R36, R22, R176 ;  /* 0x000000162428723c */ /* 0x002fde00000810b0 */
[----:B------:R-:W-:-:S08]  /*43840*/  NOP ;  /* 0x0000000000007918 */ /* 0x000fd00000000000 */
[----:B------:R-:W-:Y:S04]  /*43850*/  STL.64 [R1+0x400], R40 ;  /* 0x0004002801007387 */ /* 0x000fe80000100a00 */
[----:B------:R-:W2:Y:S04]  /*43860*/  LDL.LU R214, [R1+0x4ed8] ;  /* 0x004ed80001d67983 */ /* 0x000ea80000300800 */
[----:B------:R-:W2:Y:S04]  /*43870*/  LDL.LU R215, [R1+0x4ed4] ;  /* 0x004ed40001d77983 */ /* 0x000ea80000300800 */
[----:B------:R-:W3:Y:S01]  /*43880*/  LDL.LU R2, [R1+0x4ed0] ;  /* 0x004ed00001027983 */ /* 0x000ee20000300800 */
[----:B------:R-:W-:Y:S01]  /*43890*/  MOV R52, R229 ;  /* 0x000000e500347202 */ /* 0x000fe20000000f00 */
[----:B------:R-:W-:-:S02]  /*438a0*/  IMAD.MOV.U32 R53, RZ, RZ, R228 ;  /* 0x000000ffff357224 */ /* 0x000fc400078e00e4 */
[C---:B------:R-:W-:Y:S01]  /*438b0*/  HMMA.1688.F32.TF32 R228, R36.reuse, R230, R208 ;  /* 0x000000e624e4723c */ /* 0x040fe200000810d0 */
[----:B------:R-:W-:Y:S01]  /*438c0*/  MOV R204, R42 ;  /* 0x0000002a00cc7202 */ /* 0x000fe20000000f00 */
[----:B------:R-:W-:Y:S01]  /*438d0*/  IMAD.MOV.U32 R205, RZ, RZ, R43 ;  /* 0x000000ffffcd7224 */ /* 0x000fe200078e002b */
[----:B------:R-:W-:Y:S01]  /*438e0*/  MOV R55, R32 ;  /* 0x0000002000377202 */ /* 0x000fe20000000f00 */
[----:B------:R-:W-:Y:S02]  /*438f0*/  IMAD.MOV.U32 R54, RZ, RZ, R33 ;  /* 0x000000ffff367224 */ /* 0x000fe400078e0021 */
[----:B--2---:R-:W-:Y:S01]  /*43900*/  HMMA.1688.F32.TF32 R236, R36, R34, R212 ;  /* 0x0000002224ec723c */ /* 0x004fe200000810d4 */
[----:B---3--:R-:W-:-:S05]  /*43910*/  LOP3.LUT R252, R2, 0x40, RZ, 0x3c, !PT ;  /* 0x0000004002fc7812 */ /* 0x008fca00078e3cff */
[C---:B------:R-:W-:Y:S01]  /*43920*/  HMMA.1688.F32.TF32 R212, R36.reuse, R26, R216 ;  /* 0x0000001a24d4723c */ /* 0x040fe200000810d8 */
[----:B------:R-:W-:Y:S05]  /*43930*/  LDSM.16.M88.4 R32, [R252+UR13+0x82000] ;  /* 0x0820000dfc20783b */ /* 0x000fea0008000200 */
[C---:B------:R-:W-:Y:S01]  /*43940*/  HMMA.1688.F32.TF32 R216, R36.reuse, R14, R220 ;  /* 0x0000000e24d8723c */ /* 0x040fe200000810dc */
[----:B------:R-:W-:Y:S04]  /*43950*/  LDSM.16.M88.4 R24, [R252+UR13+0x84000] ;  /* 0x0840000dfc18783b */ /* 0x000fe80008000200 */
[----:B------:R-:W-:Y:S01]  /*43960*/  LDSM.16.M88.4 R20, [R252+UR13+0x85000] ;  /* 0x0850000dfc14783b */ /* 0x000fe20008000200 */
[C---:B------:R-:W-:Y:S03]  /*43970*/  HMMA.1688.F32.TF32 R220, R36.reuse, R10, R224 ;  /* 0x0000000a24dc723c */ /* 0x040fe600000810e0 */
[----:B------:R-:W-:Y:S03]  /*43980*/  LDSM.16.M88.4 R8, [R252+UR13+0x80000] ;  /* 0x0800000dfc08783b */ /* 0x000fe60008000200 */
[----:B------:R-:W-:Y:S01]  /*43990*/  HMMA.1688.F32.TF32 R224, R36, R6, R28 ;  /* 0x0000000624e0723c */ /* 0x000fe2000008101c */
[----:B------:R-:W-:Y:S04]  /*439a0*/  LDS R36, [R0+UR12+0x8000] ;  /* 0x0080000c00247984 */ /* 0x000fe80008000800 */
[----:B------:R-:W-:Y:S04]  /*439b0*/  LDS R38, [R0+UR12+0xa000] ;  /* 0x00a0000c00267984 */ /* 0x000fe80008000800 */
[----:B------:R-:W-:Y:S04]  /*439c0*/  LDS R37, [R3+UR12+0x8000] ;  /* 0x0080000c03257984 */ /* 0x000fe80008000800 */
[----:B------:R-:W1:Y:S04]  /*439d0*/  LDS R39, [R3+UR12+0xa000] ;  /* 0x00a0000c03277984 */ /* 0x000e680008000800 */
[----:B------:R-:W2:Y:S04]  /*439e0*/  LDSM.16.M88.4 R4, [R252+UR13+0x81000] ;  /* 0x0810000dfc04783b */ /* 0x000ea80008000200 */
[----:B------:R-:W-:Y:S04]  /*439f0*/  STL [R1+0x4cd4], R236 ;  /* 0x004cd4ec01007387 */ /* 0x000fe80000100800 */
[----:B------:R-:W-:Y:S04]  /*43a00*/  STL [R1+0x4cd0], R237 ;  /* 0x004cd0ed01007387 */ /* 0x000fe80000100800 */
[----:B------:R-:W-:Y:S04]  /*43a10*/  STL [R1+0x4ccc], R238 ;  /* 0x004cccee01007387 */ /* 0x000fe80000100800 */
[----:B------:R-:W-:Y:S04]  /*43a20*/  STL [R1+0x4cc8], R239 ;  /* 0x004cc8ef01007387 */ /* 0x000fe80000100800 */
[----:B------:R-:W-:Y:S04]  /*43a30*/  STL [R1+0x4cc4], R212 ;  /* 0x004cc4d401007387 */ /* 0x000fe80000100800 */
[----:B------:R-:W-:Y:S04]  /*43a40*/  STL [R1+0x4cc0], R213 ;  /* 0x004cc0d501007387 */ /* 0x000fe80000100800 */
[----:B------:R-:W-:Y:S04]  /*43a50*/  STL [R1+0x4cbc], R214 ;  /* 0x004cbcd601007387 */ /* 0x000fe80000100800 */
[----:B------:R-:W3:Y:S01]  /*43a60*/  LDSM.16.M88.4 R28, [R252+UR13+0x83000] ;  /* 0x0830000dfc1c783b */ /* 0x000ee20008000200 */
[----:B-1----:R-:W-:Y:S03]  /*43a70*/  HMMA.1688.F32.TF32 R40, R36, R8, R64 ;  /* 0x000000082428723c */ /* 0x002fe60000081040 */
        /* <DEDUP_REMOVED lines=13> */
[----:B------:R-:W-:Y:S04]  /*43b50*/  STL.64 [R1+0x4d10], R230 ;  /* 0x004d10e601007387 */ /* 0x000fe80000100a00 */
[----:B------:R-:W-:Y:S04]  /*43b60*/  STL.64 [R1+0x4d08], R228 ;  /* 0x004d08e401007387 */ /* 0x000fe80000100a00 */
[----:B------:R1:W-:Y:S04]  /*43b70*/  STL [R1+0x4ab8], R2 ;  /* 0x004ab80201007387 */ /* 0x0003e80000100800 */
[----:B------:R-:W-:Y:S04]  /*43b80*/  STL [R1+0x46c0], R252 ;  /* 0x0046c0fc01007387 */ /* 0x000fe80000100800 */
[----:B------:R-:W-:Y:S01]  /*43b90*/  STL.64 [R1+0x50], R40 ;  /* 0x0000502801007387 */ /* 0x000fe20000100a00 */
[----:B-1----:R-:W-:-:S03]  /*43ba0*/  IMAD.MOV.U32 R2, RZ, RZ, R43 ;  /* 0x000000ffff027224 */ /* 0x002fc600078e002b */
[----:B------:R2:W-:Y:S04]  /*43bb0*/  STL [R1+0x58], R42 ;  /* 0x0000582a01007387 */ /* 0x0005e80000100800 */
[----:B------:R-:W1:Y:S04]  /*43bc0*/  LDSM.16.M88.4 R16, [R252+UR13+0x86000] ;  /* 0x0860000dfc10783b */ /* 0x000e680008000200 */
[----:B------:R-:W4:Y:S01]  /*43bd0*/  LDSM.16.M88.4 R12, [R252+UR13+0x87000] ;  /* 0x0870000dfc0c783b */ /* 0x000f220008000200 */
[----:B--2---:R-:W-:-:S15]  /*43be0*/  HMMA.1688.F32.TF32 R40, R36, R4, R60 ;  /* 0x000000042428723c */ /* 0x004fde000008103c */
[----:B------:R-:W-:-:S09]  /*43bf0*/  NOP ;  /* 0x0000000000007918 */ /* 0x000fd20000000000 */
[----:B------:R-:W-:Y:S01]  /*43c00*/  IMAD.MOV.U32 R212, RZ, RZ, R40 ;  /* 0x000000ffffd47224 */ /* 0x000fe200078e0028 */
[----:B------:R-:W-:Y:S01]  /*43c10*/  MOV R213, R41 ;  /* 0x0000002900d57202 */ /* 0x000fe20000000f00 */
[----:B------:R-:W-:Y:S02]  /*43c20*/  IMAD.MOV.U32 R214, RZ, RZ, R42 ;  /* 0x000000ffffd67224 */ /* 0x000fe400078e002a */
[----:B------:R-:W-:Y:S02]  /*43c30*/  IMAD.MOV.U32 R215, RZ, RZ, R43 ;  /* 0x000000ffffd77224 */ /* 0x000fe400078e002b */
[----:B------:R-:W-:-:S15]  /*43c40*/  HMMA.1688.F32.TF32 R40, R36, R32, R56 ;  /* 0x000000202428723c */ /* 0x000fde0000081038 */
[----:B------:R-:W-:-:S09]  /*43c50*/  NOP ;  /* 0x0000000000007918 */ /* 0x000fd20000000000 */
[----:B------:R-:W-:Y:S01]  /*43c60*/  MOV R236, R40 ;  /* 0x0000002800ec7202 */ /* 0x000fe20000000f00 */
[----:B------:R-:W-:Y:S01]  /*43c70*/  IMAD.MOV.U32 R237, RZ, RZ, R41 ;  /* 0x000000ffffed7224 */ /* 0x000fe200078e0029 */
[----:B------:R-:W-:Y:S01]  /*43c80*/  MOV R239, R43 ;  /* 0x0000002b00ef7202 */ /* 0x000fe20000000f00 */
[----:B------:R-:W-:Y:S02]  /*43c90*/  IMAD.MOV.U32 R238, RZ, RZ, R42 ;  /* 0x000000ffffee7224 */ /* 0x000fe400078e002a */
[----:B---3--:R-:W-:Y:S01]  /*43ca0*/  HMMA.1688.F32.TF32 R40, R36, R28, R52 ;  /* 0x0000001c2428723c */ /* 0x008fe20000081034 */
[----:B------:R-:W-:Y:S04]  /*43cb0*/  STL.64 [R1+0x4d20], R214 ;  /* 0x004d20d601007387 */ /* 0x000fe80000100a00 */
[----:B------:R-:W-:Y:S04]  /*43cc0*/  STL.64 [R1+0x4d18], R212 ;  /* 0x004d18d401007387 */ /* 0x000fe80000100a00 */
[----:B------:R-:W-:Y:S04]  /*43cd0*/  STL.64 [R1+0x4d30], R238 ;  /* 0x004d30ee01007387 */ /* 0x000fe80000100a00 */
[----:B------:R-:W-:Y:S11]  /*43ce0*/  STL.64 [R1+0x4d28], R236 ;  /* 0x004d28ec01007387 */ /* 0x000ff60000100a00 */
[----:B------:R-:W-:Y:S01]  /*43cf0*/  MOV R218, R42 ;  /* 0x0000002a00da7202 */ /* 0x000fe20000000f00 */
[----:B------:R-:W-:-:S02]  /*43d00*/  IMAD.MOV.U32 R219, RZ, RZ, R43 ;  /* 0x000000ffffdb7224 */ /* 0x000fc400078e002b */
[----:B------:R-:W-:Y:S02]  /*43d10*/  IMAD.MOV.U32 R216, RZ, RZ, R40 ;  /* 0x000000ffffd87224 */ /* 0x000fe400078e0028 */
[----:B------:R-:W-:Y:S01]  /*43d20*/  IMAD.MOV.U32 R217, RZ, RZ, R41 ;  /* 0x000000ffffd97224 */ /* 0x000fe200078e0029 */
[----:B------:R-:W-:Y:S04]  /*43d30*/  STL.64 [R1+0x4d40], R218 ;  /* 0x004d40da01007387 */ /* 0x000fe80000100a00 */
[----:B------:R-:W-:Y:S04]  /*43d40*/  STL.64 [R1+0x4d38], R216 ;  /* 0x004d38d801007387 */ /* 0x000fe80000100a00 */
        /* <DEDUP_REMOVED lines=15> */
[----:B------:R-:W2:Y:S01]  /*43e40*/  LDL.LU R95, [R1+0x8ec] ;  /* 0x0008ec00015f7983 */ /* 0x000ea20000300800 */
[----:B------:R-:W-:Y:S03]  /*43e50*/  HMMA.1688.F32.TF32 R40, R36, R24, R248 ;  /* 0x000000182428723c */ /* 0x000fe600000810f8 */
[----:B------:R-:W1:Y:S04]  /*43e60*/  LDL.LU R248, [R1+0x8d0] ;  /* 0x0008d00001f87983 */ /* 0x000e680000300800 */
[----:B------:R-:W1:Y:S04]  /*43e70*/  LDL.LU R249, [R1+0x8d4] ;  /* 0x0008d40001f97983 */ /* 0x000e680000300800 */
[----:B------:R-:W1:Y:S04]  /*43e80*/  LDL.LU R250, [R1+0x8d8] ;  /* 0x0008d80001fa7983 */ /* 0x000e680000300800 */
[----:B------:R-:W1:Y:S04]  /*43e90*/  LDL.LU R251, [R1+0x8dc] ;  /* 0x0008dc0001fb7983 */ /* 0x000e680000300800 */
[----:B------:R-:W3:Y:S04]  /*43ea0*/  LDL.LU R88, [R1+0x770] ;  /* 0x0007700001587983 */ /* 0x000ee80000300800 */
        /* <DEDUP_REMOVED lines=22> */
[----:B------:R-:W3:Y:S01]  /*44010*/  LDL.LU R63, [R1+0x71c] ;  /* 0x00071c00013f7983 */ /* 0x000ee20000300800 */
[----:B------:R-:W-:Y:S01]  /*44020*/  IMAD.MOV.U32 R220, RZ, RZ, R40 ;  /* 0x000000ffffdc7224 */ /* 0x000fe200078e0028 */
[----:B------:R-:W-:Y:S01]  /*44030*/  MOV R221, R41 ;  /* 0x0000002900dd7202 */ /* 0x000fe20000000f00 */
[----:B------:R-:W-:-:S02]  /*44040*/  IMAD.MOV.U32 R222, RZ, RZ, R42 ;  /* 0x000000ffffde7224 */ /* 0x000fc400078e002a */
[----:B------:R-:W-:-:S05]  /*44050*/  IMAD.MOV.U32 R223, RZ, RZ, R43 ;  /* 0x000000ffffdf7224 */ /* 0x000fca00078e002b */
[----:B------:R-:W-:Y:S04]  /*44060*/  STL.64 [R1+0x4d50], R222 ;  /* 0x004d50de01007387 */ /* 0x000fe80000100a00 */
[----:B------:R-:W-:Y:S01]  /*44070*/  STL.64 [R1+0x4d48], R220 ;  /* 0x004d48dc01007387 */ /* 0x000fe20000100a00 */
[----:B--2---:R-:W-:Y:S06]  /*44080*/  HMMA.1688.F32.TF32 R40, R36, R20, R92 ;  /* 0x000000142428723c */ /* 0x004fec000008105c */
[----:B----4-:R-:W-:Y:S06]  /*44090*/  HMMA.1688.F32.TF32 R48, R68, R32, R76 ;  /* 0x000000204430723c */ /* 0x010fec000008104c */
[----:B-1----:R-:W-:-:S12]  /*440a0*/  HMMA.1688.F32.TF32 R248, R36, R16, R248 ;  /* 0x0000001024f8723c */ /* 0x002fd800000810f8 */
[----:B------:R-:W-:Y:S01]  /*440b0*/  MOV R224, R40 ;  /* 0x0000002800e07202 */ /* 0x000fe20000000f00 */
[----:B------:R-:W-:Y:S01]  /*440c0*/  IMAD.MOV.U32 R225, RZ, RZ, R41 ;  /* 0x000000ffffe17224 */ /* 0x000fe200078e0029 */
[----:B------:R-:W-:Y:S01]  /*440d0*/  MOV R227, R43 ;  /* 0x0000002b00e37202 */ /* 0x000fe20000000f00 */
[----:B------:R-:W-:Y:S01]  /*440e0*/  IMAD.MOV.U32 R226, RZ, RZ, R42 ;  /* 0x000000ffffe27224 */ /* 0x000fe200078e002a */
[----:B---3--:R-:W-:Y:S06]  /*440f0*/  HMMA.1688.F32.TF32 R36, R36, R12, R88 ;  /* 0x0000000c2424723c */ /* 0x008fec0000081058 */
[C---:B------:R-:W-:Y:S01]  /*44100*/  HMMA.1688.F32.TF32 R40, R68.reuse, R8, R84 ;  /* 0x000000084428723c */ /* 0x040fe20000081054 */
[----:B------:R-:W-:Y:S05]  /*44110*/  STL.64 [R1+0x4d60], R226 ;  /* 0x004d60e201007387 */ /* 0x000fea0000100a00 */
[C---:B------:R-:W-:Y:S06]  /*44120*/  HMMA.1688.F32.TF32 R64, R68.reuse, R16, R64 ;  /* 0x000000104440723c */ /* 0x040fec0000081040 */
[C---:B------:R-:W-:Y:S01]  /*44130*/  HMMA.1688.F32.TF32 R44, R68.reuse, R4, R80 ;  /* 0x00000004442c723c */ /* 0x040fe20000081050 */
[----:B------:R-:W-:Y:S05]  /*44140*/  STL.64 [R1+0x4d58], R224 ;  /* 0x004d58e001007387 */ /* 0x000fea0000100a00 */
[C---:B------:R-:W-:Y:S01]  /*44150*/  HMMA.1688.F32.TF32 R52, R68.reuse, R28, R52 ;  /* 0x0000001c4434723c */ /* 0x040fe20000081034 */
[----:B------:R-:W-:Y:S05]  /*44160*/  STL.64 [R1+0x4d70], R250 ;  /* 0x004d70fa01007387 */ /* 0x000fea0000100a00 */
[C---:B------:R-:W-:Y:S01]  /*44170*/  HMMA.1688.F32.TF32 R56, R68.reuse, R24, R56 ;  /* 0x000000184438723c */ /* 0x040fe20000081038 */
[----:B------:R-:W-:Y:S04]  /*44180*/  STL.64 [R1+0x4d68], R248 ;  /* 0x004d68f801007387 */ /* 0x000fe80000100a00 */
[----:B------:R-:W-:Y:S01]  /*44190*/  STL.64 [R1+0x4d80], R38 ;  /* 0x004d802601007387 */ /* 0x000fe20000100a00 */
[C---:B------:R-:W-:Y:S03]  /*441a0*/  HMMA.1688.F32.TF32 R60, R68.reuse, R20, R60 ;  /* 0x00000014443c723c */ /* 0x040fe6000008103c */
[----:B------:R1:W-:Y:S04]  /*441b0*/  STL.64 [R1+0x4d78], R36 ;  /* 0x004d782401007387 */ /* 0x0003e80000100a00 */
[----:B------:R-:W-:Y:S04]  /*441c0*/  STL.64 [R1+0x4d90], R42 ;  /* 0x004d902a01007387 */ /* 0x000fe80000100a00 */
[----:B------:R2:W-:Y:S04]  /*441d0*/  STL.64 [R1+0x4d88], R40 ;  /* 0x004d882801007387 */ /* 0x0005e80000100a00 */
[----:B------:R-:W-:Y:S04]  /*441e0*/  STL.64 [R1+0x4da0], R46 ;  /* 0x004da02e01007387 */ /* 0x000fe80000100a00 */
[----:B------:R3:W-:Y:S04]  /*441f0*/  STL.64 [R1+0x4d98], R44 ;  /* 0x004d982c01007387 */ /* 0x0007e80000100a00 */
[----:B------:R-:W-:Y:S04]  /*44200*/  STL.64 [R1+0x4db0], R50 ;  /* 0x004db03201007387 */ /* 0x000fe80000100a00 */
[----:B------:R4:W-:Y:S04]  /*44210*/  STL.64 [R1+0x4da8], R48 ;  /* 0x004da83001007387 */ /* 0x0009e80000100a00 */
        /* <DEDUP_REMOVED lines=36> */
[----:B------:R-:W-:Y:S03]  /*44460*/  HMMA.1688.F32.TF32 R68, R68, R12, R72 ;  /* 0x0000000c4444723c */ /* 0x000fe60000081048 */
        /* <DEDUP_REMOVED lines=36> */
[----:B------:R-:W-:Y:S04]  /*446b0*/  STL.64 [R1+0x4e00], R70 ;  /* 0x004e004601007387 */ /* 0x000fe80000100a00 */
[----:B------:R-:W-:Y:S01]  /*446c0*/  STL.64 [R1+0x4df8], R68 ;  /* 0x004df84401007387 */ /* 0x000fe20000100a00 */
[C---:B--2---:R-:W-:Y:S06]  /*446d0*/  HMMA.1688.F32.TF32 R76, R100.reuse, R4, R76 ;  /* 0x00000004644c723c */ /* 0x044fec000008104c */
[C---:B---3--:R-:W-:Y:S06]  /*446e0*/  HMMA.1688.F32.TF32 R72, R100.reuse, R8, R72 ;  /* 0x000000086448723c */ /* 0x048fec0000081048 */
[----:B----4-:R-:W-:-:S15]  /*446f0*/  HMMA.1688.F32.TF32 R80, R100, R32, R80 ;  /* 0x000000206450723c */ /* 0x010fde0000081050 */
[----:B------:R-:W-:-:S02]  /*44700*/  NOP ;  /* 0x0000000000007918 */ /* 0x000fc40000000000 */
[----:B------:R-:W-:Y:S04]  /*44710*/  STL.64 [R1+0x4e10], R74 ;  /* 0x004e104a01007387 */ /* 0x000fe80000100a00 */
[----:B------:R-:W-:Y:S04]  /*44720*/  STL.64 [R1+0x4e08], R72 ;  /* 0x004e084801007387 */ /* 0x000fe80000100a00 */
[----:B------:R-:W-:Y:S04]  /*44730*/  STL.64 [R1+0x4e20], R78 ;  /* 0x004e204e01007387 */ /* 0x000fe80000100a00 */
[----:B------:R-:W-:Y:S04]  /*44740*/  STL.64 [R1+0x4e18], R76 ;  /* 0x004e184c01007387 */ /* 0x000fe80000100a00 */
[----:B------:R-:W-:Y:S04]  /*44750*/  STL.64 [R1+0x4e30], R82 ;  /* 0x004e305201007387 */ /* 0x000fe80000100a00 */
[----:B------:R-:W-:Y:S04]  /*44760*/  STL.64 [R1+0x4e28], R80 ;  /* 0x004e285001007387 */ /* 0x000fe80000100a00 */
[----:B------:R-:W1:Y:S04]  /*44770*/  LDL.LU R180, [R1+0x8c0] ;  /* 0x0008c00001b47983 */ /* 0x000e680000300800 */
[----:B------:R-:W1:Y:S04]  /*44780*/  LDL.LU R181, [R1+0x8c4] ;  /* 0x0008c40001b57983 */ /* 0x000e680000300800 */
[----:B------:R-:W1:Y:S04]  /*44790*/  LDL.LU R182, [R1+0x8c8] ;  /* 0x0008c80001b67983 */ /* 0x000e680000300800 */
[----:B------:R-:W1:Y:S01]  /*447a0*/  LDL.LU R183, [R1+0x8cc] ;  /* 0x0008cc0001b77983 */ /* 0x000e620000300800 */
[C---:B------:R-:W-:Y:S06]  /*447b0*/  HMMA.1688.F32.TF32 R108, R132.reuse, R4, R108 ;  /* 0x00000004846c723c */ /* 0x040fec000008106c */
[----:B------:R-:W-:-:S15]  /*447c0*/  HMMA.1688.F32.TF32 R112, R132, R32, R112 ;  /* 0x000000208470723c */ /* 0x000fde0000081070 */
[----:B------:R-:W-:-:S02]  /*447d0*/  NOP ;  /* 0x0000000000007918 */ /* 0x000fc40000000000 */
[----:B------:R-:W-:Y:S04]  /*447e0*/  STL [R1+0x4cb4], R109 ;  /* 0x004cb46d01007387 */ /* 0x000fe80000100800 */
[----:B------:R-:W-:Y:S04]  /*447f0*/  STL [R1+0x4cb0], R110 ;  /* 0x004cb06e01007387 */ /* 0x000fe80000100800 */
[----:B------:R-:W-:Y:S01]  /*44800*/  STL [R1+0x4cac], R111 ;  /* 0x004cac6f01007387 */ /* 0x000fe20000100800 */
[----:B------:R-:W-:Y:S03]  /*44810*/  HMMA.1688.F32.TF32 R124, R132, R20, R196 ;  /* 0x00000014847c723c */ /* 0x000fe600000810c4 */
[----:B------:R-:W-:Y:S03]  /*44820*/  STL [R1+0x4ca8], R115 ;  /* 0x004ca87301007387 */ /* 0x000fe60000100800 */
[----:B------:R-:W-:Y:S06]  /*44830*/  HMMA.1688.F32.TF32 R84, R100, R28, R84 ;  /* 0x0000001c6454723c */ /* 0x000fec0000081054 */
[----:B------:R-:W-:Y:S06]  /*44840*/  HMMA.1688.F32.TF32 R128, R132, R16, R192 ;  /* 0x000000108480723c */ /* 0x000fec00000810c0 */
[C---:B------:R-:W-:Y:S06]  /*44850*/  HMMA.1688.F32.TF32 R88, R100.reuse, R24, R88 ;  /* 0x000000186458723c */ /* 0x040fec0000081058 */
[C---:B------:R-:W-:Y:S06]  /*44860*/  HMMA.1688.F32.TF32 R92, R100.reuse, R20, R92 ;  /* 0x00000014645c723c */ /* 0x040fec000008105c */
[C---:B------:R-:W-:Y:S06]  /*44870*/  HMMA.1688.F32.TF32 R96, R100.reuse, R16, R96 ;  /* 0x000000106460723c */ /* 0x040fec0000081060 */
[----:B------:R-:W-:Y:S06]  /*44880*/  HMMA.1688.F32.TF32 R100, R100, R12, R200 ;  /* 0x0000000c6464723c */ /* 0x000fec00000810c8 */
[----:B-1----:R-:W-:Y:S01]  /*44890*/  HMMA.1688.F32.TF32 R36, R136, R8, R180 ;  /* 0x000000088824723c */ /* 0x002fe200000810b4 */
[----:B------:R-:W2:-:S15]  /*448a0*/  LDL.LU R180, [R1+0x60] ;  /* 0x0000600001b47983 */ /* 0x000e9e0000300800 */
[----:B------:R-:W-:-:S07]  /*448b0*/  NOP ;  /* 0x0000000000007918 */ /* 0x000fce0000000000 */
[----:B------:R1:W-:Y:S04]  /*448c0*/  STL.64 [R1+0x4e0], R36 ;  /* 0x0004e02401007387 */ /* 0x0003e80000100a00 */
[----:B------:R3:W-:Y:S04]  /*448d0*/  STL.64 [R1+0x4e8], R38 ;  /* 0x0004e82601007387 */ /* 0x0007e80000100a00 */
[----:B------:R-:W2:Y:S04]  /*448e0*/  LDL.LU R181, [R1+0x64] ;  /* 0x0000640001b57983 */ /* 0x000ea80000300800 */
[----:B------:R-:W2:Y:S04]  /*448f0*/  LDL.LU R182, [R1+0x68] ;  /* 0x0000680001b67983 */ /* 0x000ea80000300800 */
[----:B------:R-:W2:Y:S04]  /*44900*/  LDL.LU R183, [R1+0x6c] ;  /* 0x00006c0001b77983 */ /* 0x000ea80000300800 */
        /* <DEDUP_REMOVED lines=80> */
[----:B------:R-:W2:Y:S04]  /*44e10*/  LDL.LU R52, [R1+0x890] ;  /* 0x0008900001347983 */ /* 0x000ea80000300800 */
[----:B------:R-:W2:Y:S04]  /*44e20*/  LDL.LU R53, [R1+0x894] ;  /* 0x0008940001357983 */ /* 0x000ea80000300800 */
[----:B------:R-:W2:Y:S04]  /*44e30*/  LDL.LU R54, [R1+0x898] ;  /* 0x0008980001367983 */ /* 0x000ea80000300800 */
[----:B------:R-:W2:Y:S04]  /*44e40*/  LDL.LU R55, [R1+0x89c] ;  /* 0x00089c0001377983 */ /* 0x000ea80000300800 */
[----:B-1----:R-:W2:Y:S04]  /*44e50*/  LDL.LU R36, [R1+0x6f0] ;  /* 0x0006f00001247983 */ /* 0x002ea80000300800 */
[----:B------:R-:W2:Y:S04]  /*44e60*/  LDL.LU R37, [R1+0x6f4] ;  /* 0x0006f40001257983 */ /* 0x000ea80000300800 */
[----:B---3--:R-:W3:Y:S04]  /*44e70*/  LDL.LU R38, [R1+0x6f8] ;  /* 0x0006f80001267983 */ /* 0x008ee80000300800 */
        /* <DEDUP_REMOVED lines=17> */
[C---:B------:R-:W-:Y:S06]  /*44f90*/  HMMA.1688.F32.TF32 R104, R132.reuse, R8, R104 ;  /* 0x000000088468723c */ /* 0x040fec0000081068 */
[C---:B------:R-:W-:Y:S06]  /*44fa0*/  HMMA.1688.F32.TF32 R116, R132.reuse, R28, R116 ;  /* 0x0000001c8474723c */ /* 0x040fec0000081074 */
[C---:B------:R-:W-:Y:S06]  /*44fb0*/  HMMA.1688.F32.TF32 R120, R132.reuse, R24, R120 ;  /* 0x000000188478723c */ /* 0x040fec0000081078 */
[----:B------:R-:W-:Y:S01]  /*44fc0*/  HMMA.1688.F32.TF32 R132, R132, R12, R188 ;  /* 0x0000000c8484723c */ /* 0x000fe200000810bc */
[----:B------:R-:W3:Y:S04]  /*44fd0*/  LDL.LU R188, [R1+0x80] ;  /* 0x0000800001bc7983 */ /* 0x000ee80000300800 */
[----:B------:R-:W3:Y:S04]  /*44fe0*/  LDL.LU R189, [R1+0x84] ;  /* 0x0000840001bd7983 */ /* 0x000ee80000300800 */
[----:B------:R-:W3:Y:S04]  /*44ff0*/  LDL.LU R190, [R1+0x88] ;  /* 0x0000880001be7983 */ /* 0x000ee80000300800 */
[----:B------:R-:W3:Y:S01]  /*45000*/  LDL.LU R191, [R1+0x8c] ;  /* 0x00008c0001bf7983 */ /* 0x000ee20000300800 */
[C---:B----4-:R-:W-:Y:S06]  /*45010*/  HMMA.1688.F32.TF32 R60, R136.reuse, R4, R60 ;  /* 0x00000004883c723c */ /* 0x050fec000008103c */
[----:B--2---:R-:W-:-:S15]  /*45020*/  HMMA.1688.F32.TF32 R64, R136, R32, R56 ;  /* 0x000000208840723c */ /* 0x004fde0000081038 */
[----:B------:R-:W-:-:S03]  /*45030*/  NOP ;  /* 0x0000000000007918 */ /* 0x000fc60000000000 */
[----:B------:R-:W-:Y:S01]  /*45040*/  IMAD.MOV.U32 R109, RZ, RZ, R60 ;  /* 0x000000ffff6d7224 */ /* 0x000fe200078e003c */
[----:B------:R-:W-:Y:S01]  /*45050*/  MOV R111, R62 ;  /* 0x0000003e006f7202 */ /* 0x000fe20000000f00 */
[----:B------:R-:W-:Y:S02]  /*45060*/  IMAD.MOV.U32 R110, RZ, RZ, R61 ;  /* 0x000000ffff6e7224 */ /* 0x000fe400078e003d */
[----:B------:R-:W-:Y:S01]  /*45070*/  IMAD.MOV.U32 R115, RZ, RZ, R63 ;  /* 0x000000ffff737224 */ /* 0x000fe200078e003f */
[C---:B------:R-:W-:Y:S06]  /*45080*/  HMMA.1688.F32.TF32 R56, R136.reuse, R24, R48 ;  /* 0x000000188838723c */ /* 0x040fec0000081030 */
[C---:B------:R-:W-:Y:S06]  /*45090*/  HMMA.1688.F32.TF32 R60, R136.reuse, R28, R52 ;  /* 0x0000001c883c723c */ /* 0x040fec0000081034 */
[C---:B------:R-:W-:Y:S06]  /*450a0*/  HMMA.1688.F32.TF32 R52, R136.reuse, R20, R44 ;  /* 0x000000148834723c */ /* 0x040fec000008102c */
[C---:B------:R-:W-:Y:S06]  /*450b0*/  HMMA.1688.F32.TF32 R48, R136.reuse, R16, R40 ;  /* 0x000000108830723c */ /* 0x040fec0000081028 */
[----:B---3--:R-:W-:Y:S06]  /*450c0*/  HMMA.1688.F32.TF32 R44, R136, R12, R36 ;  /* 0x0000000c882c723c */ /* 0x008fec0000081024 */
[C---:B------:R-:W-:Y:S06]  /*450d0*/  HMMA.1688.F32.TF32 R40, R140.reuse, R8, R248 ;  /* 0x000000088c28723c */ /* 0x040fec00000810f8 */
        /* <DEDUP_REMOVED lines=19> */
[C---:B-1----:R-:W-:Y:S09]  /*45210*/  HMMA.1688.F32.TF32 R36, R140.reuse, R24, R236 ;  /* 0x000000188c24723c */ /* 0x042ff200000810ec */
        /* <DEDUP_REMOVED lines=8> */
[----:B-1----:R-:W-:Y:S09]  /*452a0*/  HMMA.1688.F32.TF32 R36, R140, R12, R208 ;  /* 0x0000000c8c24723c */ /* 0x002ff200000810d0 */
        /* <DEDUP_REMOVED lines=17> */
[C---:B-1----:R-:W-:Y:S01]  /*453c0*/  HMMA.1688.F32.TF32 R36, R144.reuse, R20, R156 ;  /* 0x000000149024723c */ /* 0x042fe2000008109c */
[----:B------:R-:W-:Y:S04]  /*453d0*/  LDS R156, [R0+UR12+0x8480] ;  /* 0x0084800c009c7984 */ /* 0x000fe80008000800 */
[----:B------:R-:W-:Y:S04]  /*453e0*/  LDS R158, [R0+UR12+0xa480] ;  /* 0x00a4800c009e7984 */ /* 0x000fe80008000800 */
[----:B------:R-:W-:Y:S04]  /*453f0*/  STL.64 [R1+0x2b0], R44 ;  /* 0x0002b02c01007387 */ /* 0x000fe80000100a00 */
[----:B------:R1:W-:Y:S04]  /*45400*/  STL.64 [R1+0x2b8], R46 ;  /* 0x0002b82e01007387 */ /* 0x0003e80000100a00 */
[----:B------:R-:W-:Y:S04]  /*45410*/  STL.64 [R1+0x2a0], R40 ;  /* 0x0002a02801007387 */ /* 0x000fe80000100a00 */
[----:B------:R2:W-:Y:S01]  /*45420*/  STL.64 [R1+0x2a8], R42 ;  /* 0x0002a82a01007387 */ /* 0x0005e20000100a00 */
[C---:B-1----:R-:W-:Y:S03]  /*45430*/  HMMA.1688.F32.TF32 R44, R144.reuse, R16, R152 ;  /* 0x00000010902c723c */ /* 0x042fe60000081098 */
[----:B------:R-:W-:Y:S04]  /*45440*/  STL.64 [R1+0x290], R36 ;  /* 0x0002902401007387 */ /* 0x000fe80000100a00 */
[----:B------:R1:W-:Y:S01]  /*45450*/  STL.64 [R1+0x298], R38 ;  /* 0x0002982601007387 */ /* 0x0003e20000100a00 */
[----:B--2---:R-:W-:Y:S03]  /*45460*/  HMMA.1688.F32.TF32 R40, R144, R12, R184 ;  /* 0x0000000c9028723c */ /* 0x004fe600000810b8 */
[----:B------:R-:W-:Y:S04]  /*45470*/  LDS R152, [R0+UR12+0x8400] ;  /* 0x0084000c00987984 */ /* 0x000fe80008000800 */
[----:B------:R-:W-:Y:S01]  /*45480*/  LDS R154, [R0+UR12+0xa400] ;  /* 0x00a4000c009a7984 */ /* 0x000fe20008000800 */
[C---:B-1----:R-:W-:Y:S03]  /*45490*/  HMMA.1688.F32.TF32 R36, R148.reuse, R8, R200 ;  /* 0x000000089424723c */ /* 0x042fe600000810c8 */
[----:B------:R-:W-:Y:S04]  /*454a0*/  LDS R153, [R3+UR12+0x8400] ;  /* 0x0084000c03997984 */ /* 0x000fe80008000800 */
[----:B------:R-:W1:Y:S04]  /*454b0*/  LDS R155, [R3+UR12+0xa400] ;  /* 0x00a4000c039b7984 */ /* 0x000e680008000800 */
[----:B------:R-:W-:Y:S04]  /*454c0*/  STL.64 [R1+0x280], R44 ;  /* 0x0002802c01007387 */ /* 0x000fe80000100a00 */
[----:B------:R2:W-:Y:S04]  /*454d0*/  STL.64 [R1+0x288], R46 ;  /* 0x0002882e01007387 */ /* 0x0005e80000100a00 */
[----:B------:R-:W-:Y:S04]  /*454e0*/  STL.64 [R1+0x270], R40 ;  /* 0x0002702801007387 */ /* 0x000fe80000100a00 */
[----:B------:R3:W-:Y:S01]  /*454f0*/  STL.64 [R1+0x278], R42 ;  /* 0x0002782a01007387 */ /* 0x0007e20000100a00 */
[C---:B--2---:R-:W-:Y:S03]  /*45500*/  HMMA.1688.F32.TF32 R44, R148.reuse, R4, R196 ;  /* 0x00000004942c723c */ /* 0x044fe600000810c4 */
[----:B------:R-:W-:Y:S04]  /*45510*/  STL.64 [R1+0x260], R36 ;  /* 0x0002602401007387 */ /* 0x000fe80000100a00 */
[----:B------:R2:W-:Y:S01]  /*45520*/  STL.64 [R1+0x268], R38 ;  /* 0x0002682601007387 */ /* 0x0005e20000100a00 */
[C---:B---3--:R-:W-:Y:S03]  /*45530*/  HMMA.1688.F32.TF32 R40, R148.reuse, R32, R192 ;  /* 0x000000209428723c */ /* 0x048fe600000810c0 */
[----:B------:R-:W-:Y:S04]  /*45540*/  LDS R157, [R3+UR12+0x8480] ;  /* 0x0084800c039d7984 */ /* 0x000fe80008000800 */
[----:B------:R-:W3:Y:S01]  /*45550*/  LDS R159, [R3+UR12+0xa480] ;  /* 0x00a4800c039f7984 */ /* 0x000ee20008000800 */
[C---:B--2---:R-:W-:Y:S03]  /*45560*/  HMMA.1688.F32.TF32 R36, R148.reuse, R28, R188 ;  /* 0x0000001c9424723c */ /* 0x044fe600000810bc */
[----:B------:R-:W-:Y:S04]  /*45570*/  LDS R184, [R0+UR12+0x8500] ;  /* 0x0085000c00b87984 */ /* 0x000fe80008000800 */
[----:B------:R-:W-:Y:S04]  /*45580*/  LDS R186, [R0+UR12+0xa500] ;  /* 0x00a5000c00ba7984 */ /* 0x000fe80008000800 */
[----:B------:R-:W-:Y:S01]  /*45590*/  STL.64 [R1+0x250], R44 ;  /* 0x0002502c01007387 */ /* 0x000fe20000100a00 */
[----:B------:R-:W-:Y:S03]  /*455a0*/  HMMA.1688.F32.TF32 R136, R148, R24, R180 ;  /* 0x000000189488723c */ /* 0x000fe600000810b4 */
[----:B------:R-:W-:Y:S04]  /*455b0*/  STL.64 [R1+0x258], R46 ;  /* 0x0002582e01007387 */ /* 0x000fe80000100a00 */
[----:B------:R-:W-:Y:S01]  /*455c0*/  STL.64 [R1+0x230], R40 ;  /* 0x0002302801007387 */ /* 0x000fe20000100a00 */
[----:B------:R-:W-:-:S03]  /*455d0*/  IMAD.MOV.U32 R180, RZ, RZ, R232 ;  /* 0x000000ffffb47224 */ /* 0x000fc600078e00e8 */
[----:B------:R-:W-:Y:S01]  /*455e0*/  STL.64 [R1+0x238], R42 ;  /* 0x0002382a01007387 */ /* 0x000fe20000100a00 */
[----:B------:R-:W-:-:S03]  /*455f0*/  MOV R181, R233 ;  /* 0x000000e900b57202 */ /* 0x000fc60000000f00 */
[----:B------:R-:W-:Y:S01]  /*45600*/  STL.64 [R1+0x220], R36 ;  /* 0x0002202401007387 */ /* 0x000fe20000100a00 */
[----:B------:R-:W-:-:S03]  /*45610*/  IMAD.MOV.U32 R182, RZ, RZ, R234 ;  /* 0x000000ffffb67224 */ /* 0x000fc600078e00ea */
[----:B------:R1:W-:Y:S01]  /*45620*/  STL.64 [R1+0x228], R38 ;  /* 0x0002282601007387 */ /* 0x0003e20000100a00 */
[----:B------:R-:W-:-:S03]  /*45630*/  IMAD.MOV.U32 R183, RZ, RZ, R235 ;  /* 0x000000ffffb77224 */ /* 0x000fc600078e00eb */
[----:B------:R-:W2:Y:S01]  /*45640*/  LDL.LU R232, [R1+0x4ecc] ;  /* 0x004ecc0001e87983 */ /* 0x000ea20000300800 */
[----:B------:R-:W-:-:S03]  /*45650*/  MOV R188, R240 ;  /* 0x000000f000bc7202 */ /* 0x000fc60000000f00 */
[----:B------:R-:W2:Y:S01]  /*45660*/  LDL.LU R233, [R1+0x4ec8] ;  /* 0x004ec80001e97983 */ /* 0x000ea20000300800 */
[----:B------:R-:W-:-:S03]  /*45670*/  IMAD.MOV.U32 R189, RZ, RZ, R241 ;  /* 0x000000ffffbd7224 */ /* 0x000fc600078e00f1 */
[----:B------:R-:W2:Y:S01]  /*45680*/  LDL.LU R234, [R1+0x4ec4] ;  /* 0x004ec40001ea7983 */ /* 0x000ea20000300800 */
[----:B------:R-:W-:-:S03]  /*45690*/  IMAD.MOV.U32 R190, RZ, RZ, R242 ;  /* 0x000000ffffbe7224 */ /* 0x000fc600078e00f2 */
[----:B------:R-:W2:Y:S01]  /*456a0*/  LDL.LU R235, [R1+0x4ec0] ;  /* 0x004ec00001eb7983 */ /* 0x000ea20000300800 */
[----:B------:R-:W-:-:S03]  /*456b0*/  MOV R191, R243 ;  /* 0x000000f300bf7202 */ /* 0x000fc60000000f00 */
[----:B------:R-:W4:Y:S01]  /*456c0*/  LDL.LU R240, [R1+0x4ebc] ;  /* 0x004ebc0001f07983 */ /* 0x000f220000300800 */
[----:B------:R-:W-:-:S03]  /*456d0*/  IMAD.MOV.U32 R192, RZ, RZ, R244 ;  /* 0x000000ffffc07224 */ /* 0x000fc600078e00f4 */
[----:B------:R-:W4:Y:S01]  /*456e0*/  LDL.LU R241, [R1+0x4eb8] ;  /* 0x004eb80001f17983 */ /* 0x000f220000300800 */
[----:B------:R-:W-:-:S03]  /*456f0*/  IMAD.MOV.U32 R193, RZ, RZ, R245 ;  /* 0x000000ffffc17224 */ /* 0x000fc600078e00f5 */
[----:B------:R-:W4:Y:S01]  /*45700*/  LDL.LU R242, [R1+0x4eb4] ;  /* 0x004eb40001f27983 */ /* 0x000f220000300800 */
[----:B------:R-:W-:-:S03]  /*45710*/  MOV R194, R246 ;  /* 0x000000f600c27202 */ /* 0x000fc60000000f00 */
[----:B------:R-:W4:Y:S01]  /*45720*/  LDL.LU R243, [R1+0x4eb0] ;  /* 0x004eb00001f37983 */ /* 0x000f220000300800 */
[----:B------:R-:W-:-:S03]  /*45730*/  IMAD.MOV.U32 R195, RZ, RZ, R247 ;  /* 0x000000ffffc37224 */ /* 0x000fc600078e00f7 */
[----:B------:R-:W3:Y:S04]  /*45740*/  LDL.LU R244, [R1+0x4eac] ;  /* 0x004eac0001f47983 */ /* 0x000ee80000300800 */
[----:B------:R-:W3:Y:S04]  /*45750*/  LDL.LU R245, [R1+0x4ea8] ;  /* 0x004ea80001f57983 */ /* 0x000ee80000300800 */
[----:B------:R-:W3:Y:S04]  /*45760*/  LDL.LU R246, [R1+0x4ea4] ;  /* 0x004ea40001f67983 */ /* 0x000ee80000300800 */
[----:B------:R-:W3:Y:S04]  /*45770*/  LDL.LU R247, [R1+0x4ea0] ;  /* 0x004ea00001f77983 */ /* 0x000ee80000300800 */
[----:B------:R-:W2:Y:S04]  /*45780*/  LDL.LU R196, [R1+0x850] ;  /* 0x0008500001c47983 */ /* 0x000ea80000300800 */
[----:B------:R-:W2:Y:S04]  /*45790*/  LDL.LU R197, [R1+0x854] ;  /* 0x0008540001c57983 */ /* 0x000ea80000300800 */
[----:B------:R-:W2:Y:S04]  /*457a0*/  LDL.LU R198, [R1+0x858] ;  /* 0x0008580001c67983 */ /* 0x000ea80000300800 */
[----:B------:R-:W2:Y:S04]  /*457b0*/  LDL.LU R199, [R1+0x85c] ;  /* 0x00085c0001c77983 */ /* 0x000ea80000300800 */
[----:B------:R-:W-:Y:S04]  /*457c0*/  STL [R1+0x4bbc], R136 ;  /* 0x004bbc8801007387 */ /* 0x000fe80000100800 */
[----:B------:R-:W-:Y:S04]  /*457d0*/  STL [R1+0x4bb8], R137 ;  /* 0x004bb88901007387 */ /* 0x000fe80000100800 */
[----:B------:R-:W-:Y:S04]  /*457e0*/  STL [R1+0x4bb4], R138 ;  /* 0x004bb48a01007387 */ /* 0x000fe80000100800 */
[----:B------:R-:W-:Y:S01]  /*457f0*/  STL [R1+0x4bb0], R139 ;  /* 0x004bb08b01007387 */ /* 0x000fe20000100800 */
[----:B-1----:R-:W-:Y:S03]  /*45800*/  HMMA.1688.F32.TF32 R36, R152, R4, R192 ;  /* 0x000000049824723c */ /* 0x002fe600000810c0 */
[----:B------:R-:W-:Y:S04]  /*45810*/  LDS R185, [R3+UR12+0x8500] ;  /* 0x0085000c03b97984 */ /* 0x000fe80008000800 */
[----:B------:R-:W1:Y:S04]  /*45820*/  LDS R187, [R3+UR12+0xa500] ;  /* 0x00a5000c03bb7984 */ /* 0x000e680008000800 */
[----:B------:R-:W-:Y:S04]  /*45830*/  LDS R200, [R0+UR12+0x8580] ;  /* 0x0085800c00c87984 */ /* 0x000fe80008000800 */
[----:B------:R-:W-:Y:S04]  /*45840*/  LDS R202, [R0+UR12+0xa580] ;  /* 0x00a5800c00ca7984 */ /* 0x000fe80008000800 */
[----:B------:R-:W-:Y:S04]  /*45850*/  LDS R201, [R3+UR12+0x8580] ;  /* 0x0085800c03c97984 */ /* 0x000fe80008000800 */
[----:B------:R-:W1:Y:S01]  /*45860*/  LDS R203, [R3+UR12+0xa580] ;  /* 0x00a5800c03cb7984 */ /* 0x000e620008000800 */
[C---:B----4-:R-:W-:Y:S06]  /*45870*/  HMMA.1688.F32.TF32 R144, R148.reuse, R16, R240 ;  /* 0x000000109490723c */ /* 0x050fec00000810f0 */
[C---:B---3--:R-:W-:Y:S06]  /*45880*/  HMMA.1688.F32.TF32 R140, R148.reuse, R20, R244 ;  /* 0x00000014948c723c */ /* 0x048fec00000810f4 */
[----:B--2---:R-:W-:Y:S06]  /*45890*/  HMMA.1688.F32.TF32 R148, R148, R12, R232 ;  /* 0x0000000c9494723c */ /* 0x004fec00000810e8 */
[----:B------:R-:W-:Y:S01]  /*458a0*/  HMMA.1688.F32.TF32 R40, R152, R8, R196 ;  /* 0x000000089828723c */ /* 0x000fe200000810c4 */
[----:B------:R-:W-:Y:S01]  /*458b0*/  IMAD.MOV.U32 R246, RZ, RZ, R204 ;  /* 0x000000fffff67224 */ /* 0x000fe200078e00cc */
[----:B------:R-:W-:Y:S01]  /*458c0*/  MOV R247, R205 ;  /* 0x000000cd00f77202 */ /* 0x000fe20000000f00 */
[----:B------:R-:W-:Y:S01]  /*458d0*/  IMAD.MOV.U32 R242, RZ, RZ, R207 ;  /* 0x000000fffff27224 */ /* 0x000fe200078e00cf */
[----:B------:R-:W-:Y:S07]  /*458e0*/  LDS R232, [R0+UR12+0x8780] ;  /* 0x0087800c00e87984 */ /* 0x000fee0008000800 */
[----:B------:R2:W-:Y:S04]  /*458f0*/  STL [R1+0x4bc8], R140 ;  /* 0x004bc88c01007387 */ /* 0x0005e80000100800 */
[----:B------:R-:W-:Y:S04]  /*45900*/  STL [R1+0x4bc4], R141 ;  /* 0x004bc48d01007387 */ /* 0x000fe80000100800 */
[----:B------:R-:W-:Y:S04]  /*45910*/  STL [R1+0x4bc0], R142 ;  /* 0x004bc08e01007387 */ /* 0x000fe80000100800 */
[----:B------:R-:W-:Y:S04]  /*45920*/  STL [R1+0x4bac], R143 ;  /* 0x004bac8f01007387 */ /* 0x000fe80000100800 */
[----:B------:R-:W-:Y:S04]  /*45930*/  STL [R1+0x4bd8], R144 ;  /* 0x004bd89001007387 */ /* 0x000fe80000100800 */
[----:B------:R-:W-:Y:S04]  /*45940*/  STL [R1+0x4bd4], R145 ;  /* 0x004bd49101007387 */ /* 0x000fe80000100800 */
[----:B------:R-:W-:Y:S04]  /*45950*/  STL [R1+0x4bd0], R146 ;  /* 0x004bd09201007387 */ /* 0x000fe80000100800 */
[----:B------:R3:W-:Y:S04]  /*45960*/  STL [R1+0x4bcc], R147 ;  /* 0x004bcc9301007387 */ /* 0x0007e80000100800 */
[----:B------:R4:W-:Y:S04]  /*45970*/  STL [R1+0x4be4], R148 ;  /* 0x004be49401007387 */ /* 0x0009e80000100800 */
[----:B------:R-:W-:Y:S04]  /*45980*/  STL [R1+0x4be0], R149 ;  /* 0x004be09501007387 */ /* 0x000fe80000100800 */
[----:B------:R1:W-:Y:S04]  /*45990*/  STL [R1+0x4bdc], R150 ;  /* 0x004bdc9601007387 */ /* 0x0003e80000100800 */
[----:B------:R-:W-:Y:S04]  /*459a0*/  STL [R1+0x4ba8], R151 ;  /* 0x004ba89701007387 */ /* 0x000fe80000100800 */
[----:B------:R-:W-:Y:S04]  /*459b0*/  STL.64 [R1+0x470], R40 ;  /* 0x0004702801007387 */ /* 0x000fe80000100a00 */
[----:B------:R-:W-:Y:S04]  /*459c0*/  STL.64 [R1+0x478], R42 ;  /* 0x0004782a01007387 */ /* 0x000fe80000100a00 */
[----:B------:R-:W4:Y:S04]  /*459d0*/  LDL.LU R192, [R1+0x810] ;  /* 0x0008100001c07983 */ /* 0x000f280000300800 */
[----:B------:R-:W4:Y:S04]  /*459e0*/  LDL.LU R193, [R1+0x814] ;  /* 0x0008140001c17983 */ /* 0x000f280000300800 */
[----:B------:R-:W4:Y:S04]  /*459f0*/  LDL.LU R194, [R1+0x818] ;  /* 0x0008180001c27983 */ /* 0x000f280000300800 */
[----:B------:R-:W4:Y:S01]  /*45a00*/  LDL.LU R195, [R1+0x81c] ;  /* 0x00081c0001c37983 */ /* 0x000f220000300800 */
[----:B--2---:R-:W-:-:S02]  /*45a10*/  IMAD.MOV.U32 R140, RZ, RZ, R39 ;  /* 0x000000ffff8c7224 */ /* 0x004fc400078e0027 */
[----:B---3--:R-:W-:Y:S01]  /*45a20*/  IMAD.MOV.U32 R147, RZ, RZ, R38 ;  /* 0x000000ffff937224 */ /* 0x008fe200078e0026 */
[----:B------:R-:W-:Y:S01]  /*45a30*/  MOV R146, R37 ;  /* 0x0000002500927202 */ /* 0x000fe20000000f00 */
[----:B------:R-:W-:Y:S01]  /*45a40*/  IMAD.MOV.U32 R145, RZ, RZ, R36 ;  /* 0x000000ffff917224 */ /* 0x000fe200078e0024 */
[----:B------:R-:W-:Y:S01]  /*45a50*/  STL [R1+0x4bf4], R140 ;  /* 0x004bf48c01007387 */ /* 0x000fe20000100800 */
[C---:B------:R-:W-:Y:S03]  /*45a60*/  HMMA.1688.F32.TF32 R36, R152.reuse, R32, R188 ;  /* 0x000000209824723c */ /* 0x040fe600000810bc */
[----:B------:R-:W-:Y:S04]  /*45a70*/  STL [R1+0x4bf0], R147 ;  /* 0x004bf09301007387 */ /* 0x000fe80000100800 */
[----:B------:R-:W-:Y:S04]  /*45a80*/  STL [R1+0x4bec], R145 ;  /* 0x004bec9101007387 */ /* 0x000fe80000100800 */
[----:B------:R2:W-:Y:S04]  /*45a90*/  STL [R1+0x4be8], R146 ;  /* 0x004be89201007387 */ /* 0x0005e80000100800 */
[----:B------:R-:W3:Y:S04]  /*45aa0*/  LDL.LU R188, [R1+0x800] ;  /* 0x0008000001bc7983 */ /* 0x000ee80000300800 */
[----:B------:R-:W3:Y:S04]  /*45ab0*/  LDL.LU R189, [R1+0x804] ;  /* 0x0008040001bd7983 */ /* 0x000ee80000300800 */
[----:B------:R-:W3:Y:S04]  /*45ac0*/  LDL.LU R190, [R1+0x808] ;  /* 0x0008080001be7983 */ /* 0x000ee80000300800 */
[----:B------:R-:W3:Y:S01]  /*45ad0*/  LDL.LU R191, [R1+0x80c] ;  /* 0x00080c0001bf7983 */ /* 0x000ee20000300800 */
[----:B------:R-:W-:Y:S01]  /*45ae0*/  MOV R137, R39 ;  /* 0x0000002700897202 */ /* 0x000fe20000000f00 */
[----:B------:R-:W-:Y:S01]  /*45af0*/  IMAD.MOV.U32 R136, RZ, RZ, R38 ;  /* 0x000000ffff887224 */ /* 0x000fe200078e0026 */
[----:B------:R-:W-:Y:S01]  /*45b00*/  MOV R141, R36 ;  /* 0x00000024008d7202 */ /* 0x000fe20000000f00 */
[----:B------:R-:W-:Y:S01]  /*45b10*/  IMAD.MOV.U32 R142, RZ, RZ, R37 ;  /* 0x000000ffff8e7224 */ /* 0x000fe200078e0025 */
[----:B------:R-:W-:Y:S01]  /*45b20*/  LDS R234, [R0+UR12+0xa780] ;  /* 0x00a7800c00ea7984 */ /* 0x000fe20008000800 */
[----:B------:R-:W-:Y:S03]  /*45b30*/  HMMA.1688.F32.TF32 R36, R152, R28, R180 ;  /* 0x0000001c9824723c */ /* 0x000fe600000810b4 */
[----:B------:R-:W-:Y:S04]  /*45b40*/  STL [R1+0x4c04], R137 ;  /* 0x004c048901007387 */ /* 0x000fe80000100800 */
[----:B------:R-:W-:Y:S04]  /*45b50*/  STL [R1+0x4c00], R136 ;  /* 0x004c008801007387 */ /* 0x000fe80000100800 */
[----:B------:R-:W-:Y:S04]  /*45b60*/  STL [R1+0x4bfc], R142 ;  /* 0x004bfc8e01007387 */ /* 0x000fe80000100800 */
[----:B------:R3:W-:Y:S04]  /*45b70*/  STL [R1+0x4bf8], R141 ;  /* 0x004bf88d01007387 */ /* 0x0007e80000100800 */
[----:B------:R-:W3:Y:S04]  /*45b80*/  LDL.LU R180, [R1+0x7f0] ;  /* 0x0007f00001b47983 */ /* 0x000ee80000300800 */
[----:B------:R-:W3:Y:S04]  /*45b90*/  LDL.LU R181, [R1+0x7f4] ;  /* 0x0007f40001b57983 */ /* 0x000ee80000300800 */
[----:B------:R-:W3:Y:S04]  /*45ba0*/  LDL.LU R182, [R1+0x7f8] ;  /* 0x0007f80001b67983 */ /* 0x000ee80000300800 */
[----:B------:R-:W3:Y:S01]  /*45bb0*/  LDL.LU R183, [R1+0x7fc] ;  /* 0x0007fc0001b77983 */ /* 0x000ee20000300800 */
[----:B----4-:R-:W-:Y:S01]  /*45bc0*/  IMAD.MOV.U32 R148, RZ, RZ, R36 ;  /* 0x000000ffff947224 */ /* 0x010fe200078e0024 */
[----:B-1----:R-:W-:Y:S01]  /*45bd0*/  MOV R150, R38 ;  /* 0x0000002600967202 */ /* 0x002fe20000000f00 */
[----:B------:R-:W-:Y:S01]  /*45be0*/  IMAD.MOV.U32 R149, RZ, RZ, R37 ;  /* 0x000000ffff957224 */ /* 0x000fe200078e0025 */
[----:B------:R-:W-:Y:S01]  /*45bf0*/  LDS R233, [R3+UR12+0x8780] ;  /* 0x0087800c03e97984 */ /* 0x000fe20008000800 */
[----:B------:R-:W-:-:S02]  /*45c00*/  IMAD.MOV.U32 R144, RZ, RZ, R39 ;  /* 0x000000ffff907224 */ /* 0x000fc400078e0027 */
[----:B------:R-:W-:Y:S01]  /*45c10*/  IMAD.MOV.U32 R243, RZ, RZ, R206 ;  /* 0x000000fffff37224 */ /* 0x000fe200078e00ce */
[----:B------:R-:W-:Y:S04]  /*45c20*/  LDS R235, [R3+UR12+0xa780] ;  /* 0x00a7800c03eb7984 */ /* 0x000fe80008000800 */
[----:B------:R1:W-:Y:S04]  /*45c30*/  STL [R1+0x4c14], R144 ;  /* 0x004c149001007387 */ /* 0x0003e80000100800 */
[----:B------:R4:W-:Y:S04]  /*45c40*/  STL [R1+0x4c10], R150 ;  /* 0x004c109601007387 */ /* 0x0009e80000100800 */
[----:B------:R4:W-:Y:S04]  /*45c50*/  STL [R1+0x4c0c], R149 ;  /* 0x004c0c9501007387 */ /* 0x0009e80000100800 */
[----:B------:R4:W-:Y:S04]  /*45c60*/  STL [R1+0x4c08], R148 ;  /* 0x004c089401007387 */ /* 0x0009e80000100800 */
[----:B------:R-:W4:Y:S04]  /*45c70*/  LDL.LU R196, [R1+0x370] ;  /* 0x0003700001c47983 */ /* 0x000f280000300800 */
[----:B------:R-:W4:Y:S04]  /*45c80*/  LDL.LU R197, [R1+0x374] ;  /* 0x0003740001c57983 */ /* 0x000f280000300800 */
[----:B------:R-:W4:Y:S04]  /*45c90*/  LDL.LU R198, [R1+0x378] ;  /* 0x0003780001c67983 */ /* 0x000f280000300800 */
[----:B------:R-:W4:Y:S01]  /*45ca0*/  LDL.LU R199, [R1+0x37c] ;  /* 0x00037c0001c77983 */ /* 0x000f220000300800 */
[----:B------:R-:W-:-:S15]  /*45cb0*/  HMMA.1688.F32.TF32 R36, R152, R24, R192 ;  /* 0x000000189824723c */ /* 0x000fde00000810c0 */
[----:B------:R-:W-:-:S09]  /*45cc0*/  NOP ;  /* 0x0000000000007918 */ /* 0x000fd20000000000 */
[----:B--2---:R-:W-:Y:S01]  /*45cd0*/  IMAD.MOV.U32 R146, RZ, RZ, R39 ;  /* 0x000000ffff927224 */ /* 0x004fe200078e0027 */
[----:B------:R-:W-:Y:S01]  /*45ce0*/  MOV R147, R37 ;  /* 0x0000002500937202 */ /* 0x000fe20000000f00 */
[----:B------:R-:W-:Y:S02]  /*45cf0*/  IMAD.MOV.U32 R145, RZ, RZ, R38 ;  /* 0x000000ffff917224 */ /* 0x000fe400078e0026 */
[----:B------:R-:W-:Y:S01]  /*45d00*/  IMAD.MOV.U32 R140, RZ, RZ, R36 ;  /* 0x000000ffff8c7224 */ /* 0x000fe200078e0024 */
[----:B------:R2:W-:Y:S04]  /*45d10*/  STL [R1+0x4c24], R146 ;  /* 0x004c249201007387 */ /* 0x0005e80000100800 */
[----:B------:R2:W-:Y:S04]  /*45d20*/  STL [R1+0x4c20], R145 ;  /* 0x004c209101007387 */ /* 0x0005e80000100800 */
[----:B------:R-:W-:Y:S04]  /*45d30*/  STL [R1+0x4c1c], R147 ;  /* 0x004c1c9301007387 */ /* 0x000fe80000100800 */
[----:B------:R2:W-:Y:S04]  /*45d40*/  STL [R1+0x4c18], R140 ;  /* 0x004c188c01007387 */ /* 0x0005e80000100800 */
[----:B------:R-:W2:Y:S04]  /*45d50*/  LDL.LU R192, [R1+0x360] ;  /* 0x0003600001c07983 */ /* 0x000ea80000300800 */
[----:B------:R-:W2:Y:S04]  /*45d60*/  LDL.LU R193, [R1+0x364] ;  /* 0x0003640001c17983 */ /* 0x000ea80000300800 */
[----:B------:R-:W2:Y:S04]  /*45d70*/  LDL.LU R194, [R1+0x368] ;  /* 0x0003680001c27983 */ /* 0x000ea80000300800 */
[----:B------:R-:W2:Y:S01]  /*45d80*/  LDL.LU R195, [R1+0x36c] ;  /* 0x00036c0001c37983 */ /* 0x000ea20000300800 */
[----:B---3--:R-:W-:Y:S03]  /*45d90*/  HMMA.1688.F32.TF32 R36, R152, R20, R188 ;  /* 0x000000149824723c */ /* 0x008fe600000810bc */
[----:B------:R-:W3:Y:S04]  /*45da0*/  LDL.LU R188, [R1+0x350] ;  /* 0x0003500001bc7983 */ /* 0x000ee80000300800 */
[----:B------:R-:W3:Y:S04]  /*45db0*/  LDL.LU R189, [R1+0x354] ;  /* 0x0003540001bd7983 */ /* 0x000ee80000300800 */
[----:B------:R-:W3:Y:S04]  /*45dc0*/  LDL.LU R190, [R1+0x358] ;  /* 0x0003580001be7983 */ /* 0x000ee80000300800 */
[----:B------:R-:W3:Y:S09]  /*45dd0*/  LDL.LU R191, [R1+0x35c] ;  /* 0x00035c0001bf7983 */ /* 0x000ef20000300800 */
[----:B------:R-:W-:Y:S01]  /*45de0*/  MOV R141, R39 ;  /* 0x00000027008d7202 */ /* 0x000fe20000000f00 */
[----:B------:R-:W-:Y:S01]  /*45df0*/  IMAD.MOV.U32 R142, RZ, RZ, R38 ;  /* 0x000000ffff8e7224 */ /* 0x000fe200078e0026 */
[----:B------:R-:W-:Y:S01]  /*45e00*/  MOV R137, R36 ;  /* 0x0000002400897202 */ /* 0x000fe20000000f00 */
[----:B------:R-:W-:-:S02]  /*45e10*/  IMAD.MOV.U32 R136, RZ, RZ, R37 ;  /* 0x000000ffff887224 */ /* 0x000fc400078e0025 */
[----:B------:R3:W-:Y:S01]  /*45e20*/  STL [R1+0x4c34], R141 ;  /* 0x004c348d01007387 */ /* 0x0007e20000100800 */
[----:B------:R-:W-:Y:S03]  /*45e30*/  HMMA.1688.F32.TF32 R36, R152, R16, R180 ;  /* 0x000000109824723c */ /* 0x000fe600000810b4 */
[----:B------:R-:W-:Y:S04]  /*45e40*/  STL [R1+0x4c30], R142 ;  /* 0x004c308e01007387 */ /* 0x000fe80000100800 */
[----:B------:R3:W-:Y:S04]  /*45e50*/  STL [R1+0x4c2c], R136 ;  /* 0x004c2c8801007387 */ /* 0x0007e80000100800 */
[----:B------:R3:W-:Y:S04]  /*45e60*/  STL [R1+0x4c28], R137 ;  /* 0x004c288901007387 */ /* 0x0007e80000100800 */
[----:B------:R-:W3:Y:S04]  /*45e70*/  LDL.LU R180, [R1+0x340] ;  /* 0x0003400001b47983 */ /* 0x000ee80000300800 */
[----:B------:R-:W3:Y:S04]  /*45e80*/  LDL.LU R181, [R1+0x344] ;  /* 0x0003440001b57983 */ /* 0x000ee80000300800 */
[----:B------:R-:W3:Y:S04]  /*45e90*/  LDL.LU R182, [R1+0x348] ;  /* 0x0003480001b67983 */ /* 0x000ee80000300800 */
[----:B------:R-:W3:Y:S01]  /*45ea0*/  LDL.LU R183, [R1+0x34c] ;  /* 0x00034c0001b77983 */ /* 0x000ee20000300800 */
[----:B------:R-:W-:Y:S01]  /*45eb0*/  IMAD.MOV.U32 R138, RZ, RZ, R36 ;  /* 0x000000ffff8a7224 */ /* 0x000fe200078e0024 */
[----:B------:R-:W-:Y:S01]  /*45ec0*/  MOV R143, R38 ;  /* 0x00000026008f7202 */ /* 0x000fe20000000f00 */
[----:B------:R-:W-:-:S02]  /*45ed0*/  IMAD.MOV.U32 R139, RZ, RZ, R37 ;  /* 0x000000ffff8b7224 */ /* 0x000fc400078e0025 */
[----:B------:R-:W-:Y:S02]  /*45ee0*/  IMAD.MOV.U32 R151, RZ, RZ, R39 ;  /* 0x000000ffff977224 */ /* 0x000fe400078e0027 */
[----:B----4-:R-:W-:-:S15]  /*45ef0*/  HMMA.1688.F32.TF32 R36, R152, R12, R196 ;  /* 0x0000000c9824723c */ /* 0x010fde00000810c4 */
[----:B------:R-:W-:-:S09]  /*45f00*/  NOP ;  /* 0x0000000000007918 */ /* 0x000fd20000000000 */
[----:B-1----:R-:W-:Y:S01]  /*45f10*/  IMAD.MOV.U32 R144, RZ, RZ, R36 ;  /* 0x000000ffff907224 */ /* 0x002fe200078e0024 */
[----:B------:R-:W-:Y:S01]  /*45f20*/  MOV R150, R37 ;  /* 0x0000002500967202 */ /* 0x000fe20000000f00 */
[----:B------:R-:W-:Y:S02]  /*45f30*/  IMAD.MOV.U32 R149, RZ, RZ, R38 ;  /* 0x000000ffff957224 */ /* 0x000fe400078e0026 */
[----:B------:R-:W-:Y:S01]  /*45f40*/  IMAD.MOV.U32 R148, RZ, RZ, R39 ;  /* 0x000000ffff947224 */ /* 0x000fe200078e0027 */
        /* <DEDUP_REMOVED lines=8> */
[----:B--2---:R-:W-:-:S15]  /*45fd0*/  HMMA.1688.F32.TF32 R36, R156, R8, R192 ;  /* 0x000000089c24723c */ /* 0x004fde00000810c0 */
[----:B------:R-:W-:-:S09]  /*45fe0*/  NOP ;  /* 0x0000000000007918 */ /* 0x000fd20000000000 */
[----:B------:R-:W-:Y:S01]  /*45ff0*/  MOV R146, R36 ;  /* 0x0000002400927202 */ /* 0x000fe20000000f00 */
[----:B------:R-:W-:Y:S01]  /*46000*/  IMAD.MOV.U32 R145, RZ, RZ, R37 ;  /* 0x000000ffff917224 */ /* 0x000fe200078e0025 */
[----:B------:R-:W-:Y:S01]  /*46010*/  MOV R140, R39 ;  /* 0x00000027008c7202 */ /* 0x000fe20000000f00 */
[----:B------:R-:W-:Y:S02]  /*46020*/  IMAD.MOV.U32 R147, RZ, RZ, R38 ;  /* 0x000000ffff937224 */ /* 0x000fe400078e0026 */
[----:B---3--:R-:W-:Y:S02]  /*46030*/  HMMA.1688.F32.TF32 R36, R156, R4, R188 ;  /* 0x000000049c24723c */ /* 0x008fe400000810bc */
[----:B------:R-:W-:Y:S04]  /*46040*/  STL [R1+0x4c64], R140 ;  /* 0x004c648c01007387 */ /* 0x000fe80000100800 */
[----:B------:R-:W-:-:S15]  /*46050*/  STL [R1+0x4c60], R147 ;  /* 0x004c609301007387 */ /* 0x000fde0000100800 */
[----:B------:R-:W-:-:S03]  /*46060*/  NOP ;  /* 0x0000000000007918 */ /* 0x000fc60000000000 */
[----:B------:R-:W-:Y:S01]  /*46070*/  IMAD.MOV.U32 R141, RZ, RZ, R36 ;  /* 0x000000ffff8d7224 */ /* 0x000fe200078e0024 */
[----:B------:R-:W-:Y:S01]  /*46080*/  MOV R136, R38 ;  /* 0x0000002600887202 */ /* 0x000fe20000000f00 */
[----:B------:R-:W-:Y:S02]  /*46090*/  IMAD.MOV.U32 R142, RZ, RZ, R37 ;  /* 0x000000ffff8e7224 */ /* 0x000fe400078e0025 */
[----:B------:R-:W-:Y:S02]  /*460a0*/  IMAD.MOV.U32 R137, RZ, RZ, R39 ;  /* 0x000000ffff897224 */ /* 0x000fe400078e0027 */
[----:B------:R-:W-:Y:S01]  /*460b0*/  HMMA.1688.F32.TF32 R36, R156, R32, R180 ;  /* 0x000000209c24723c */ /* 0x000fe200000810b4 */
[----:B------:R-:W-:Y:S04]  /*460c0*/  STL [R1+0x4c5c], R145 ;  /* 0x004c5c9101007387 */ /* 0x000fe80000100800 */
[----:B------:R-:W-:Y:S04]  /*460d0*/  STL [R1+0x4c58], R146 ;  /* 0x004c589201007387 */ /* 0x000fe80000100800 */
[----:B------:R-:W-:Y:S04]  /*460e0*/  STL [R1+0x4c74], R137 ;  /* 0x004c748901007387 */ /* 0x000fe80000100800 */
[----:B------:R-:W-:Y:S04]  /*460f0*/  STL [R1+0x4c70], R136 ;  /* 0x004c708801007387 */ /* 0x000fe80000100800 */
[----:B------:R-:W-:Y:S04]  /*46100*/  STL [R1+0x4c6c], R142 ;  /* 0x004c6c8e01007387 */ /* 0x000fe80000100800 */
[----:B------:R-:W-:Y:S04]  /*46110*/  STL [R1+0x4c68], R141 ;  /* 0x004c688d01007387 */ /* 0x000fe80000100800 */
[----:B------:R-:W-:Y:S04]  /*46120*/  STL.64 [R1+0x340], R36 ;  /* 0x0003402401007387 */ /* 0x000fe80000100a00 */
[----:B------:R1:W-:Y:S04]  /*46130*/  STL [R1+0x348], R38 ;  /* 0x0003482601007387 */ /* 0x0003e80000100800 */
[----:B------:R-:W1:Y:S04]  /*46140*/  LDL.LU R180, [R1+0x330] ;  /* 0x0003300001b47983 */ /* 0x000e680000300800 */
[----:B------:R-:W1:Y:S04]  /*46150*/  LDL.LU R181, [R1+0x334] ;  /* 0x0003340001b57983 */ /* 0x000e680000300800 */
[----:B------:R-:W1:Y:S04]  /*46160*/  LDL.LU R182, [R1+0x338] ;  /* 0x0003380001b67983 */ /* 0x000e680000300800 */
[----:B------:R-:W1:Y:S04]  /*46170*/  LDL.LU R183, [R1+0x33c] ;  /* 0x00033c0001b77983 */ /* 0x000e680000300800 */
        /* <DEDUP_REMOVED lines=32> */
[----:B------:R-:W-:-:S02]  /*46380*/  IMAD.MOV.U32 R252, RZ, RZ, R39 ;  /* 0x000000fffffc7224 */ /* 0x000fc400078e0027 */
[----:B-1----:R-:W-:Y:S01]  /*46390*/  HMMA.1688.F32.TF32 R36, R156, R28, R180 ;  /* 0x0000001c9c24723c */ /* 0x002fe200000810b4 */
[----:B------:R-:W4:Y:S04]  /*463a0*/  LDL.LU R180, [R1+0x190] ;  /* 0x0001900001b47983 */ /* 0x000f280000300800 */
[----:B------:R-:W4:Y:S04]  /*463b0*/  LDL.LU R181, [R1+0x194] ;  /* 0x0001940001b57983 */ /* 0x000f280000300800 */
[----:B------:R-:W4:Y:S04]  /*463c0*/  LDL.LU R182, [R1+0x198] ;  /* 0x0001980001b67983 */ /* 0x000f280000300800 */
[----:B------:R-:W4:Y:S11]  /*463d0*/  LDL.LU R183, [R1+0x19c] ;  /* 0x00019c0001b77983 */ /* 0x000f360000300800 */
[----:B------:R-:W-:Y:S01]  /*463e0*/  MOV R151, R36 ;  /* 0x0000002400977202 */ /* 0x000fe20000000f00 */
[----:B------:R-:W-:Y:S01]  /*463f0*/  IMAD.MOV.U32 R143, RZ, RZ, R37 ;  /* 0x000000ffff8f7224 */ /* 0x000fe200078e0025 */
[----:B------:R-:W-:Y:S01]  /*46400*/  MOV R138, R39 ;  /* 0x00000027008a7202 */ /* 0x000fe20000000f00 */
[----:B------:R-:W-:-:S02]  /*46410*/  IMAD.MOV.U32 R139, RZ, RZ, R38 ;  /* 0x000000ffff8b7224 */ /* 0x000fc400078e0026 */
[----:B---3--:R-:W-:-:S15]  /*46420*/  HMMA.1688.F32.TF32 R36, R156, R24, R176 ;  /* 0x000000189c24723c */ /* 0x008fde00000810b0 */
[----:B------:R-:W-:-:S09]  /*46430*/  NOP ;  /* 0x0000000000007918 */ /* 0x000fd20000000000 */
[----:B------:R-:W-:Y:S01]  /*46440*/  IMAD.MOV.U32 R148, RZ, RZ, R36 ;  /* 0x000000ffff947224 */ /* 0x000fe200078e0024 */
[----:B------:R-:W-:Y:S01]  /*46450*/  MOV R150, R38 ;  /* 0x0000002600967202 */ /* 0x000fe20000000f00 */
[----:B------:R-:W-:Y:S02]  /*46460*/  IMAD.MOV.U32 R149, RZ, RZ, R37 ;  /* 0x000000ffff957224 */ /* 0x000fe400078e0025 */
[----:B------:R-:W-:Y:S02]  /*46470*/  IMAD.MOV.U32 R144, RZ, RZ, R39 ;  /* 0x000000ffff907224 */ /* 0x000fe400078e0027 */
[----:B--2---:R-:W-:-:S15]  /*46480*/  HMMA.1688.F32.TF32 R36, R156, R20, R172 ;  /* 0x000000149c24723c */ /* 0x004fde00000810ac */
[----:B------:R-:W-:-:S09]  /*46490*/  NOP ;  /* 0x0000000000007918 */ /* 0x000fd20000000000 */
[----:B------:R-:W-:Y:S01]  /*464a0*/  IMAD.MOV.U32 R140, RZ, RZ, R36 ;  /* 0x000000ffff8c7224 */ /* 0x000fe200078e0024 */
[----:B------:R-:W-:Y:S01]  /*464b0*/  MOV R147, R37 ;  /* 0x0000002500937202 */ /* 0x000fe20000000f00 */
[----:B------:R-:W-:Y:S02]  /*464c0*/  IMAD.MOV.U32 R145, RZ, RZ, R38 ;  /* 0x000000ffff917224 */ /* 0x000fe400078e0026 */
[----:B------:R-:W-:Y:S02]  /*464d0*/  IMAD.MOV.U32 R146, RZ, RZ, R39 ;  /* 0x000000ffff927224 */ /* 0x000fe400078e0027 */
[----:B----4-:R-:W-:Y:S06]  /*464e0*/  HMMA.1688.F32.TF32 R36, R156, R16, R168 ;  /* 0x000000109c24723c */ /* 0x010fec00000810a8 */
[----:B------:R-:W-:Y:S01]  /*464f0*/  HMMA.1688.F32.TF32 R168, R184, R28, R188 ;  /* 0x0000001cb8a8723c */ /* 0x000fe200000810bc */
[----:B------:R-:W-:Y:S04]  /*46500*/  STL.64 [R1+0x4c80], R150 ;  /* 0x004c809601007387 */ /* 0x000fe80000100a00 */
[----:B------:R1:W-:Y:S04]  /*46510*/  STL.64 [R1+0x4c78], R148 ;  /* 0x004c789401007387 */ /* 0x0003e80000100a00 */
[----:B------:R-:W-:Y:S04]  /*46520*/  STL.64 [R1+0x4c90], R146 ;  /* 0x004c909201007387 */ /* 0x000fe80000100a00 */
[----:B------:R2:W-:Y:S05]  /*46530*/  STL.64 [R1+0x4c88], R144 ;  /* 0x004c889001007387 */ /* 0x0005ea0000100a00 */
[----:B------:R-:W-:Y:S01]  /*46540*/  MOV R137, R36 ;  /* 0x0000002400897202 */ /* 0x000fe20000000f00 */
[----:B------:R-:W-:Y:S01]  /*46550*/  IMAD.MOV.U32 R136, RZ, RZ, R37 ;  /* 0x000000ffff887224 */ /* 0x000fe200078e0025 */
[----:B------:R-:W-:Y:S04]  /*46560*/  STL.64 [R1+0x4ca0], R138 ;  /* 0x004ca08a01007387 */ /* 0x000fe80000100a00 */
[----:B------:R3:W-:Y:S04]  /*46570*/  STL.64 [R1+0x4c98], R136 ;  /* 0x004c988801007387 */ /* 0x0007e80000100a00 */
[----:B------:R-:W-:Y:S04]  /*46580*/  STL [R1+0x4b88], R168 ;  /* 0x004b88a801007387 */ /* 0x000fe80000100800 */
[----:B------:R-:W-:Y:S01]  /*46590*/  STL [R1+0x4b84], R169 ;  /* 0x004b84a901007387 */ /* 0x000fe20000100800 */
[----:B------:R-:W-:Y:S03]  /*465a0*/  HMMA.1688.F32.TF32 R152, R156, R12, R164 ;  /* 0x0000000c9c98723c */ /* 0x000fe600000810a4 */
[----:B------:R-:W-:Y:S04]  /*465b0*/  STL [R1+0x4b80], R170 ;  /* 0x004b80aa01007387 */ /* 0x000fe80000100800 */
[----:B------:R-:W-:Y:S01]  /*465c0*/  STL [R1+0x4b7c], R171 ;  /* 0x004b7cab01007387 */ /* 0x000fe20000100800 */
[C---:B------:R-:W-:Y:S03]  /*465d0*/  HMMA.1688.F32.TF32 R156, R184.reuse, R8, R160 ;  /* 0x00000008b89c723c */ /* 0x040fe600000810a0 */
[----:B------:R-:W4:Y:S04]  /*465e0*/  LDL.LU R236, [R1+0xe0] ;  /* 0x0000e00001ec7983 */ /* 0x000f280000300800 */
[----:B------:R-:W4:Y:S01]  /*465f0*/  LDL.LU R237, [R1+0xe4] ;  /* 0x0000e40001ed7983 */ /* 0x000f220000300800 */
[C---:B------:R-:W-:Y:S03]  /*46600*/  HMMA.1688.F32.TF32 R160, R184.reuse, R4, R196 ;  /* 0x00000004b8a0723c */ /* 0x040fe600000810c4 */
[----:B------:R-:W4:Y:S04]  /*46610*/  LDL.LU R238, [R1+0xe8] ;  /* 0x0000e80001ee7983 */ /* 0x000f280000300800 */
[----:B------:R-:W4:Y:S01]  /*46620*/  LDL.LU R239, [R1+0xec] ;  /* 0x0000ec0001ef7983 */ /* 0x000f220000300800 */
[C---:B------:R-:W-:Y:S03]  /*46630*/  HMMA.1688.F32.TF32 R164, R184.reuse, R32, R192 ;  /* 0x00000020b8a4723c */ /* 0x040fe600000810c0 */
        /* <DEDUP_REMOVED lines=8> */
[----:B------:R-:W2:Y:S04]  /*466c0*/  LDL.LU R176, [R1+0x180] ;  /* 0x0001800001b07983 */ /* 0x000ea80000300800 */
[----:B------:R-:W2:Y:S04]  /*466d0*/  LDL.LU R177, [R1+0x184] ;  /* 0x0001840001b17983 */ /* 0x000ea80000300800 */
[----:B------:R-:W2:Y:S04]  /*466e0*/  LDL.LU R178, [R1+0x188] ;  /* 0x0001880001b27983 */ /* 0x000ea80000300800 */
[----:B------:R-:W2:Y:S01]  /*466f0*/  LDL.LU R179, [R1+0x18c] ;  /* 0x00018c0001b37983 */ /* 0x000ea20000300800 */
[C---:B------:R-:W-:Y:S03]  /*46700*/  HMMA.1688.F32.TF32 R172, R184.reuse, R24, R180 ;  /* 0x00000018b8ac723c */ /* 0x040fe600000810b4 */
        /* <DEDUP_REMOVED lines=28> */
[----:B------:R1:W-:Y:S04]  /*468d0*/  STL [R1+0x4b94], R172 ;  /* 0x004b94ac01007387 */ /* 0x0003e80000100800 */
[----:B------:R-:W-:Y:S04]  /*468e0*/  STL [R1+0x4b90], R173 ;  /* 0x004b90ad01007387 */ /* 0x000fe80000100800 */
[----:B------:R1:W-:Y:S04]  /*468f0*/  STL [R1+0x4b8c], R174 ;  /* 0x004b8cae01007387 */ /* 0x0003e80000100800 */
[----:B------:R1:W-:Y:S01]  /*46900*/  STL [R1+0x4b78], R175 ;  /* 0x004b78af01007387 */ /* 0x0003e20000100800 */
[----:B--2---:R-:W-:-:S15]  /*46910*/  HMMA.1688.F32.TF32 R176, R184, R20, R176 ;  /* 0x00000014b8b0723c */ /* 0x004fde00000810b0 */
[----:B------:R-:W-:-:S08]  /*46920*/  NOP ;  /* 0x0000000000007918 */ /* 0x000fd00000000000 */
[----:B------:R-:W-:Y:S04]  /*46930*/  STL [R1+0x4b9c], R176 ;  /* 0x004b9cb001007387 */ /* 0x000fe80000100800 */
[----:B------:R-:W-:Y:S04]  /*46940*/  STL [R1+0x4b98], R177 ;  /* 0x004b98b101007387 */ /* 0x000fe80000100800 */
[----:B------:R2:W-:Y:S04]  /*46950*/  STL [R1+0x4b74], R178 ;  /* 0x004b74b201007387 */ /* 0x0005e80000100800 */
[----:B------:R2:W-:Y:S01]  /*46960*/  STL [R1+0x4b70], R179 ;  /* 0x004b70b301007387 */ /* 0x0005e20000100800 */
[C---:B----4-:R-:W-:Y:S06]  /*46970*/  HMMA.1688.F32.TF32 R180, R184.reuse, R16, R180 ;  /* 0x00000010b8b4723c */ /* 0x050fec00000810b4 */
[----:B---3--:R-:W-:-:S15]  /*46980*/  HMMA.1688.F32.TF32 R184, R184, R12, R220 ;  /* 0x0000000cb8b8723c */ /* 0x008fde00000810dc */
[----:B------:R-:W-:-:S02]  /*46990*/  NOP ;  /* 0x0000000000007918 */ /* 0x000fc40000000000 */
[----:B------:R-:W-:Y:S04]  /*469a0*/  STL [R1+0x4ba4], R181 ;  /* 0x004ba4b501007387 */ /* 0x000fe80000100800 */
[----:B------:R-:W-:Y:S01]  /*469b0*/  STL [R1+0x4ba0], R182 ;  /* 0x004ba0b601007387 */ /* 0x000fe20000100800 */
[----:B------:R-:W-:Y:S03]  /*469c0*/  HMMA.1688.F32.TF32 R40, R200, R28, R216 ;  /* 0x0000001cc828723c */ /* 0x000fe600000810d8 */
[----:B------:R-:W-:Y:S04]  /*469d0*/  STL [R1+0x4b6c], R183 ;  /* 0x004b6cb701007387 */ /* 0x000fe80000100800 */
[----:B------:R3:W-:-:S15]  /*469e0*/  STL [R1+0x4b68], R187 ;  /* 0x004b68bb01007387 */ /* 0x0007de0000100800 */
[----:B------:R-:W-:-:S01]  /*469f0*/  NOP ;  /* 0x0000000000007918 */ /* 0x000fc20000000000 */
[----:B------:R-:W-:Y:S04]  /*46a00*/  STL.64 [R1+0x240], R40 ;  /* 0x0002402801007387 */ /* 0x000fe80000100a00 */
[----:B------:R4:W-:Y:S04]  /*46a10*/  STL.64 [R1+0x248], R42 ;  /* 0x0002482a01007387 */ /* 0x0009e80000100a00 */
[----:B------:R-:W4:Y:S04]  /*46a20*/  LDL.LU R244, [R1+0x400] ;  /* 0x0004000001f47983 */ /* 0x000f280000300800 */
[----:B------:R-:W4:Y:S04]  /*46a30*/  LDL.LU R245, [R1+0x404] ;  /* 0x0004040001f57983 */ /* 0x000f280000300800 */
[----:B------:R-:W2:Y:S04]  /*46a40*/  LDL.LU R204, [R1+0x4e9c] ;  /* 0x004e9c0001cc7983 */ /* 0x000ea80000300800 */
[----:B------:R-:W3:Y:S04]  /*46a50*/  LDL.LU R205, [R1+0x4e98] ;  /* 0x004e980001cd7983 */ /* 0x000ee80000300800 */
[----:B------:R-:W4:Y:S04]  /*46a60*/  LDL.LU R240, [R1+0x4f0] ;  /* 0x0004f00001f07983 */ /* 0x000f280000300800 */
[----:B------:R-:W4:Y:S04]  /*46a70*/  LDL.LU R241, [R1+0x4f4] ;  /* 0x0004f40001f17983 */ /* 0x000f280000300800 */
[----:B------:R-:W4:Y:S04]  /*46a80*/  LDL.LU R207, [R1+0x4e94] ;  /* 0x004e940001cf7983 */ /* 0x000f280000300800 */
[----:B------:R-:W4:Y:S04]  /*46a90*/  LDL.LU R206, [R1+0x4e90] ;  /* 0x004e900001ce7983 */ /* 0x000f280000300800 */
[----:B-1----:R-:W4:Y:S04]  /*46aa0*/  LDL.LU R148, [R1+0x500] ;  /* 0x0005000001947983 */ /* 0x002f280000300800 */
[----:B------:R-:W4:Y:S01]  /*46ab0*/  LDL.LU R149, [R1+0x504] ;  /* 0x0005040001957983 */ /* 0x000f220000300800 */
[----:B--2---:R-:W-:Y:S01]  /*46ac0*/  IMAD.MOV.U32 R151, RZ, RZ, R204 ;  /* 0x000000ffff977224 */ /* 0x004fe200078e00cc */
[----:B---3--:R-:W-:-:S02]  /*46ad0*/  MOV R150, R205 ;  /* 0x000000cd00967202 */ /* 0x008fc40000000f00 */
[----:B------:R-:W2:Y:S04]  /*46ae0*/  LDL.LU R205, [R1+0x4e8c] ;  /* 0x004e8c0001cd7983 */ /* 0x000ea80000300800 */
[----:B------:R-:W3:Y:S04]  /*46af0*/  LDL.LU R204, [R1+0x4e88] ;  /* 0x004e880001cc7983 */ /* 0x000ee80000300800 */
[----:B------:R-:W3:Y:S01]  /*46b00*/  LDL.LU R144, [R1+0x530] ;  /* 0x0005300001907983 */ /* 0x000ee20000300800 */
[----:B----4-:R-:W-:-:S03]  /*46b10*/  MOV R147, R207 ;  /* 0x000000cf00937202 */ /* 0x010fc60000000f00 */
[----:B------:R-:W4:Y:S01]  /*46b20*/  LDL.LU R145, [R1+0x534] ;  /* 0x0005340001917983 */ /* 0x000f220000300800 */
[----:B------:R-:W-:-:S03]  /*46b30*/  IMAD.MOV.U32 R146, RZ, RZ, R206 ;  /* 0x000000ffff927224 */ /* 0x000fc600078e00ce */
[----:B------:R-:W4:Y:S04]  /*46b40*/  LDL.LU R206, [R1+0x4e84] ;  /* 0x004e840001ce7983 */ /* 0x000f280000300800 */
[----:B------:R-:W4:Y:S01]  /*46b50*/  LDL.LU R207, [R1+0x4e80] ;  /* 0x004e800001cf7983 */ /* 0x000f220000300800 */
[----:B------:R-:W-:Y:S01]  /*46b60*/  IMAD.MOV.U32 R142, RZ, RZ, R38 ;  /* 0x000000ffff8e7224 */ /* 0x000fe200078e0026 */
[----:B------:R-:W-:Y:S02]  /*46b70*/  MOV R141, R39 ;  /* 0x00000027008d7202 */ /* 0x000fe40000000f00 */
[----:B------:R-:W-:Y:S01]  /*46b80*/  HMMA.1688.F32.TF32 R36, R200, R24, R236 ;  /* 0x00000018c824723c */ /* 0x000fe200000810ec */
[----:B--2---:R-:W-:Y:S02]  /*46b90*/  IMAD.MOV.U32 R136, RZ, RZ, R205 ;  /* 0x000000ffff887224 */ /* 0x004fe400078e00cd */
[----:B------:R-:W2:Y:S01]  /*46ba0*/  LDL.LU R205, [R1+0x4e7c] ;  /* 0x004e7c0001cd7983 */ /* 0x000ea20000300800 */
[----:B---3--:R-:W-:-:S03]  /*46bb0*/  IMAD.MOV.U32 R137, RZ, RZ, R204 ;  /* 0x000000ffff897224 */ /* 0x008fc600078e00cc */
[----:B------:R-:W3:-:S15]  /*46bc0*/  LDL.LU R204, [R1+0x4e78] ;  /* 0x004e780001cc7983 */ /* 0x000ede0000300800 */
[----:B------:R-:W-:-:S02]  /*46bd0*/  NOP ;  /* 0x0000000000007918 */ /* 0x000fc40000000000 */
[----:B------:R-:W-:Y:S01]  /*46be0*/  IMAD.MOV.U32 R172, RZ, RZ, R36 ;  /* 0x000000ffffac7224 */ /* 0x000fe200078e0024 */
[----:B------:R-:W-:Y:S01]  /*46bf0*/  MOV R174, R38 ;  /* 0x0000002600ae7202 */ /* 0x000fe20000000f00 */
[----:B------:R-:W-:Y:S01]  /*46c00*/  IMAD.MOV.U32 R173, RZ, RZ, R37 ;  /* 0x000000ffffad7224 */ /* 0x000fe200078e0025 */
[----:B------:R-:W3:Y:S01]  /*46c10*/  LDL.LU R138, [R1+0x548] ;  /* 0x00054800018a7983 */ /* 0x000ee20000300800 */
[----:B------:R-:W-:Y:S02]  /*46c20*/  IMAD.MOV.U32 R168, RZ, RZ, R39 ;  /* 0x000000ffffa87224 */ /* 0x000fe400078e0027 */
[----:B------:R-:W-:Y:S01]  /*46c30*/  HMMA.1688.F32.TF32 R36, R200, R20, R212 ;  /* 0x00000014c824723c */ /* 0x000fe200000810d4 */
[----:B------:R-:W3:-:S15]  /*46c40*/  LDL.LU R139, [R1+0x54c] ;  /* 0x00054c00018b7983 */ /* 0x000ede0000300800 */
[----:B------:R-:W-:-:S08]  /*46c50*/  NOP ;  /* 0x0000000000007918 */ /* 0x000fd00000000000 */
[----:B------:R-:W-:Y:S01]  /*46c60*/  IMAD.MOV.U32 R169, RZ, RZ, R36 ;  /* 0x000000ffffa97224 */ /* 0x000fe200078e0024 */
[----:B------:R-:W-:Y:S01]  /*46c70*/  MOV R170, R37 ;  /* 0x0000002500aa7202 */ /* 0x000fe20000000f00 */
[----:B------:R-:W-:Y:S02]  /*46c80*/  IMAD.MOV.U32 R171, RZ, RZ, R38 ;  /* 0x000000ffffab7224 */ /* 0x000fe400078e0026 */
[----:B------:R-:W-:Y:S02]  /*46c90*/  IMAD.MOV.U32 R175, RZ, RZ, R39 ;  /* 0x000000ffffaf7224 */ /* 0x000fe400078e0027 */
[----:B------:R-:W-:Y:S07]  /*46ca0*/  HMMA.1688.F32.TF32 R36, R200, R16, R228 ;  /* 0x00000010c824723c */ /* 0x000fee00000810e4 */
[----:B----4-:R-:W-:Y:S01]  /*46cb0*/  MOV R228, R206 ;  /* 0x000000ce00e47202 */ /* 0x010fe20000000f00 */
[----:B------:R-:W-:Y:S01]  /*46cc0*/  IMAD.MOV.U32 R229, RZ, RZ, R207 ;  /* 0x000000ffffe57224 */ /* 0x000fe200078e00cf */
[----:B------:R-:W4:Y:S04]  /*46cd0*/  LDL.LU R206, [R1+0x4e74] ;  /* 0x004e740001ce7983 */ /* 0x000f280000300800 */
[----:B------:R-:W4:Y:S01]  /*46ce0*/  LDL.LU R207, [R1+0x4e70] ;  /* 0x004e700001cf7983 */ /* 0x000f220000300800 */
[----:B--2---:R-:W-:-:S03]  /*46cf0*/  IMAD.MOV.U32 R230, RZ, RZ, R205 ;  /* 0x000000ffffe67224 */ /* 0x004fc600078e00cd */
[----:B------:R-:W2:Y:S01]  /*46d00*/  LDL.LU R205, [R1+0x4e6c] ;  /* 0x004e6c0001cd7983 */ /* 0x000ea20000300800 */
[----:B---3--:R-:W-:-:S03]  /*46d10*/  MOV R231, R204 ;  /* 0x000000cc00e77202 */ /* 0x008fc60000000f00 */
[----:B------:R-:W3:Y:S04]  /*46d20*/  LDL.LU R204, [R1+0x4e68] ;  /* 0x004e680001cc7983 */ /* 0x000ee80000300800 */
[----:B------:R-:W3:Y:S04]  /*46d30*/  LDL.LU R212, [R1+0x580] ;  /* 0x0005800001d47983 */ /* 0x000ee80000300800 */
[----:B------:R-:W3:Y:S04]  /*46d40*/  LDL.LU R213, [R1+0x584] ;  /* 0x0005840001d57983 */ /* 0x000ee80000300800 */
[----:B------:R-:W3:Y:S04]  /*46d50*/  LDL.LU R214, [R1+0x588] ;  /* 0x0005880001d67983 */ /* 0x000ee80000300800 */
[----:B------:R-:W3:Y:S01]  /*46d60*/  LDL.LU R215, [R1+0x58c] ;  /* 0x00058c0001d77983 */ /* 0x000ee20000300800 */
[----:B----4-:R-:W-:Y:S01]  /*46d70*/  IMAD.MOV.U32 R239, RZ, RZ, R206 ;  /* 0x000000ffffef7224 */ /* 0x010fe200078e00ce */
[----:B------:R-:W-:Y:S01]  /*46d80*/  MOV R238, R207 ;  /* 0x000000cf00ee7202 */ /* 0x000fe20000000f00 */
[----:B--2---:R-:W-:-:S02]  /*46d90*/  IMAD.MOV.U32 R236, RZ, RZ, R205 ;  /* 0x000000ffffec7224 */ /* 0x004fc400078e00cd */
[----:B------:R-:W2:Y:S01]  /*46da0*/  LDL.LU R205, [R1+0x4e64] ;  /* 0x004e640001cd7983 */ /* 0x000ea20000300800 */
[----:B---3--:R-:W-:-:S03]  /*46db0*/  IMAD.MOV.U32 R237, RZ, RZ, R204 ;  /* 0x000000ffffed7224 */ /* 0x008fc600078e00cc */
[----:B------:R-:W3:Y:S04]  /*46dc0*/  LDL.LU R204, [R1+0x4e60] ;  /* 0x004e600001cc7983 */ /* 0x000ee80000300800 */
[----:B------:R-:W4:Y:S04]  /*46dd0*/  LDL.LU R207, [R1+0x4e5c] ;  /* 0x004e5c0001cf7983 */ /* 0x000f280000300800 */
[----:B------:R-:W4:Y:S04]  /*46de0*/  LDL.LU R206, [R1+0x4e58] ;  /* 0x004e580001ce7983 */ /* 0x000f280000300800 */
[----:B------:R-:W4:Y:S04]  /*46df0*/  LDL.LU R216, [R1+0x5a0] ;  /* 0x0005a00001d87983 */ /* 0x000f280000300800 */
[----:B------:R-:W4:Y:S04]  /*46e00*/  LDL.LU R217, [R1+0x5a4] ;  /* 0x0005a40001d97983 */ /* 0x000f280000300800 */
[----:B------:R-:W4:Y:S04]  /*46e10*/  LDL.LU R218, [R1+0x5a8] ;  /* 0x0005a80001da7983 */ /* 0x000f280000300800 */
[----:B------:R-:W4:Y:S01]  /*46e20*/  LDL.LU R219, [R1+0x5ac] ;  /* 0x0005ac0001db7983 */ /* 0x000f220000300800 */
[----:B--2---:R-:W-:-:S02]  /*46e30*/  IMAD.MOV.U32 R223, RZ, RZ, R205 ;  /* 0x000000ffffdf7224 */ /* 0x004fc400078e00cd */
[----:B---3--:R-:W-:Y:S02]  /*46e40*/  IMAD.MOV.U32 R222, RZ, RZ, R204 ;  /* 0x000000ffffde7224 */ /* 0x008fe400078e00cc */
[----:B----4-:R-:W-:Y:S02]  /*46e50*/  IMAD.MOV.U32 R220, RZ, RZ, R207 ;  /* 0x000000ffffdc7224 */ /* 0x010fe400078e00cf */
[----:B------:R-:W2:Y:S01]  /*46e60*/  LDL.LU R207, [R1+0x4e54] ;  /* 0x004e540001cf7983 */ /* 0x000ea20000300800 */
[----:B------:R-:W-:-:S03]  /*46e70*/  MOV R221, R206 ;  /* 0x000000ce00dd7202 */ /* 0x000fc60000000f00 */
[----:B------:R-:W3:Y:S04]  /*46e80*/  LDL.LU R206, [R1+0x4e50] ;  /* 0x004e500001ce7983 */ /* 0x000ee80000300800 */
[----:B------:R-:W4:Y:S04]  /*46e90*/  LDL.LU R204, [R1+0x4e4c] ;  /* 0x004e4c0001cc7983 */ /* 0x000f280000300800 */
[----:B------:R-:W4:Y:S01]  /*46ea0*/  LDL.LU R205, [R1+0x4e48] ;  /* 0x004e480001cd7983 */ /* 0x000f220000300800 */
[----:B------:R-:W-:Y:S01]  /*46eb0*/  MOV R178, R36 ;  /* 0x0000002400b27202 */ /* 0x000fe20000000f00 */
[----:B------:R-:W-:Y:S01]  /*46ec0*/  IMAD.MOV.U32 R179, RZ, RZ, R37 ;  /* 0x000000ffffb37224 */ /* 0x000fe200078e0025 */
[----:B------:R-:W-:Y:S01]  /*46ed0*/  MOV R187, R39 ;  /* 0x0000002700bb7202 */ /* 0x000fe20000000f00 */
[----:B------:R-:W-:Y:S01]  /*46ee0*/  IMAD.MOV.U32 R183, RZ, RZ, R38 ;  /* 0x000000ffffb77224 */ /* 0x000fe200078e0026 */
[----:B------:R-:W4:Y:S01]  /*46ef0*/  LDL.LU R224, [R1+0x640] ;  /* 0x0006400001e07983 */ /* 0x000f220000300800 */
[C---:B------:R-:W-:Y:S03]  /*46f00*/  HMMA.1688.F32.TF32 R36, R200.reuse, R12, R208 ;  /* 0x0000000cc824723c */ /* 0x040fe600000810d0 */
[----:B------:R-:W4:Y:S04]  /*46f10*/  LDL.LU R225, [R1+0x644] ;  /* 0x0006440001e17983 */ /* 0x000f280000300800 */
[----:B------:R-:W4:Y:S04]  /*46f20*/  LDL.LU R226, [R1+0x648] ;  /* 0x0006480001e27983 */ /* 0x000f280000300800 */
[----:B------:R-:W4:Y:S01]  /*46f30*/  LDL.LU R227, [R1+0x64c] ;  /* 0x00064c0001e37983 */ /* 0x000f220000300800 */
[C---:B------:R-:W-:Y:S03]  /*46f40*/  HMMA.1688.F32.TF32 R188, R200.reuse, R8, R188 ;  /* 0x00000008c8bc723c */ /* 0x040fe600000810bc */
[----:B------:R-:W-:Y:S03]  /*46f50*/  LDS R208, [R0+UR12+0x8700] ;  /* 0x0087000c00d07984 */ /* 0x000fe60008000800 */
[C---:B------:R-:W-:Y:S01]  /*46f60*/  HMMA.1688.F32.TF32 R192, R200.reuse, R4, R192 ;  /* 0x00000004c8c0723c */ /* 0x040fe200000810c0 */
[----:B------:R-:W-:Y:S04]  /*46f70*/  LDS R210, [R0+UR12+0xa700] ;  /* 0x00a7000c00d27984 */ /* 0x000fe80008000800 */
[----:B------:R-:W-:Y:S01]  /*46f80*/  LDS R209, [R3+UR12+0x8700] ;  /* 0x0087000c03d17984 */ /* 0x000fe20008000800 */
[----:B------:R-:W-:Y:S01]  /*46f90*/  IMAD.MOV.U32 R181, RZ, RZ, R36 ;  /* 0x000000ffffb57224 */ /* 0x000fe200078e0024 */
[----:B------:R-:W-:Y:S01]  /*46fa0*/  MOV R176, R38 ;  /* 0x0000002600b07202 */ /* 0x000fe20000000f00 */
[----:B------:R-:W-:Y:S01]  /*46fb0*/  IMAD.MOV.U32 R182, RZ, RZ, R37 ;  /* 0x000000ffffb67224 */ /* 0x000fe200078e0025 */
[----:B------:R-:W-:Y:S01]  /*46fc0*/  HMMA.1688.F32.TF32 R196, R200, R32, R196 ;  /* 0x00000020c8c4723c */ /* 0x000fe200000810c4 */
[----:B------:R-:W-:Y:S01]  /*46fd0*/  IMAD.MOV.U32 R177, RZ, RZ, R39 ;  /* 0x000000ffffb17224 */ /* 0x000fe200078e0027 */
[----:B------:R-:W-:Y:S04]  /*46fe0*/  LDS R200, [R0+UR12+0x8600] ;  /* 0x0086000c00c87984 */ /* 0x000fe80008000800 */
[----:B------:R-:W-:Y:S04]  /*46ff0*/  LDS R202, [R0+UR12+0xa600] ;  /* 0x00a6000c00ca7984 */ /* 0x000fe80008000800 */
[----:B------:R-:W-:Y:S04]  /*47000*/  LDS R201, [R3+UR12+0x8600] ;  /* 0x0086000c03c97984 */ /* 0x000fe80008000800 */
[----:B------:R-:W-:Y:S04]  /*47010*/  LDS R203, [R3+UR12+0xa600] ;  /* 0x00a6000c03cb7984 */ /* 0x000fe80008000800 */
[----:B------:R-:W-:Y:S01]  /*47020*/  LDS R211, [R3+UR12+0xa700] ;  /* 0x00a7000c03d37984 */ /* 0x000fe20008000800 */
[----:B--2---:R-:W-:Y:S01]  /*47030*/  MOV R251, R207 ;  /* 0x000000cf00fb7202 */ /* 0x004fe20000000f00 */
[----:B---3--:R-:W-:Y:S01]  /*47040*/  IMAD.MOV.U32 R250, RZ, RZ, R206 ;  /* 0x000000fffffa7224 */ /* 0x008fe200078e00ce */
[----:B----4-:R-:W-:-:S02]  /*47050*/  MOV R248, R204 ;  /* 0x000000cc00f87202 */ /* 0x010fc40000000f00 */
[----:B------:R-:W2:Y:S01]  /*47060*/  LDL.LU R204, [R1+0x4e44] ;  /* 0x004e440001cc7983 */ /* 0x000ea20000300800 */
[----:B------:R-:W-:-:S03]  /*47070*/  IMAD.MOV.U32 R249, RZ, RZ, R205 ;  /* 0x000000fffff97224 */ /* 0x000fc600078e00cd */
        /* <DEDUP_REMOVED lines=47> */
[----:B--2---:R-:W-:-:S03]  /*47370*/  IMAD.MOV.U32 R43, RZ, RZ, R204 ;  /* 0x000000ffff2b7224 */ /* 0x004fc600078e00cc */
[----:B------:R-:W-:Y:S01]  /*47380*/  LDS R204, [R0+UR12+0x8680] ;  /* 0x0086800c00cc7984 */ /* 0x000fe20008000800 */
[----:B---3--:R-:W-:-:S03]  /*47390*/  MOV R42, R205 ;  /* 0x000000cd002a7202 */ /* 0x008fc60000000f00 */
[----:B------:R-:W-:Y:S01]  /*473a0*/  LDS R205, [R3+UR12+0x8680] ;  /* 0x0086800c03cd7984 */ /* 0x000fe20008000800 */
[----:B----4-:R-:W-:-:S03]  /*473b0*/  IMAD.MOV.U32 R41, RZ, RZ, R206 ;  /* 0x000000ffff297224 */ /* 0x010fc600078e00ce */
[----:B------:R-:W-:Y:S01]  /*473c0*/  LDS R206, [R0+UR12+0xa680] ;  /* 0x00a6800c00ce7984 */ /* 0x000fe20008000800 */
[----:B------:R-:W-:-:S03]  /*473d0*/  IMAD.MOV.U32 R40, RZ, RZ, R207 ;  /* 0x000000ffff287224 */ /* 0x000fc600078e00cf */
[----:B------:R-:W1:Y:S02]  /*473e0*/  LDS R207, [R3+UR12+0xa680] ;  /* 0x00a6800c03cf7984 */ /* 0x000e640008000800 */
[----:B-1----:R-:W-:Y:S06]  /*473f0*/  HMMA.1688.F32.TF32 R44, R204, R4, R44 ;  /* 0x00000004cc2c723c */ /* 0x002fec000008102c */
[C---:B------:R-:W-:Y:S06]  /*47400*/  HMMA.1688.F32.TF32 R60, R200.reuse, R20, R60 ;  /* 0x00000014c83c723c */ /* 0x040fec000008103c */
[C---:B------:R-:W-:Y:S06]  /*47410*/  HMMA.1688.F32.TF32 R64, R200.reuse, R24, R64 ;  /* 0x00000018c840723c */ /* 0x040fec0000081040 */
        /* <DEDUP_REMOVED lines=8> */
[----:B-1----:R-:W2:Y:S04]  /*474a0*/  LDL.LU.64 R82, [R1+0x4e30] ;  /* 0x004e300001527983 */ /* 0x002ea80000300a00 */
[----:B------:R-:W2:Y:S01]  /*474b0*/  LDL.LU.64 R80, [R1+0x4e28] ;  /* 0x004e280001507983 */ /* 0x000ea20000300a00 */
[----:B------:R-:W-:Y:S03]  /*474c0*/  HMMA.1688.F32.TF32 R200, R200, R12, R52 ;  /* 0x0000000cc8c8723c */ /* 0x000fe60000081034 */
[----:B------:R-:W-:Y:S04]  /*474d0*/  STL.64 [R1+0x1d0], R76 ;  /* 0x0001d04c01007387 */ /* 0x000fe80000100a00 */
[----:B------:R1:W-:Y:S01]  /*474e0*/  STL.64 [R1+0x1d8], R78 ;  /* 0x0001d84e01007387 */ /* 0x0003e20000100a00 */
[C---:B------:R-:W-:Y:S03]  /*474f0*/  HMMA.1688.F32.TF32 R48, R204.reuse, R8, R48 ;  /* 0x00000008cc30723c */ /* 0x040fe60000081030 */
[----:B-1----:R-:W3:Y:S04]  /*47500*/  LDL.LU.64 R78, [R1+0x4e20] ;  /* 0x004e2000014e7983 */ /* 0x002ee80000300a00 */
[----:B------:R-:W3:Y:S04]  /*47510*/  LDL.LU.64 R76, [R1+0x4e18] ;  /* 0x004e1800014c7983 */ /* 0x000ee80000300a00 */
[----:B------:R-:W-:Y:S04]  /*47520*/  STL.64 [R1+0x1c0], R72 ;  /* 0x0001c04801007387 */ /* 0x000fe80000100a00 */
[----:B------:R1:W-:Y:S01]  /*47530*/  STL.64 [R1+0x1c8], R74 ;  /* 0x0001c84a01007387 */ /* 0x0003e20000100a00 */
[C---:B------:R-:W-:Y:S03]  /*47540*/  HMMA.1688.F32.TF32 R40, R204.reuse, R32, R40 ;  /* 0x00000020cc28723c */ /* 0x040fe60000081028 */
[----:B-1----:R-:W4:Y:S04]  /*47550*/  LDL.LU.64 R74, [R1+0x4e10] ;  /* 0x004e1000014a7983 */ /* 0x002f280000300a00 */
[----:B------:R-:W4:Y:S04]  /*47560*/  LDL.LU.64 R72, [R1+0x4e08] ;  /* 0x004e080001487983 */ /* 0x000f280000300a00 */
[----:B------:R-:W-:Y:S04]  /*47570*/  STL.64 [R1+0x1b0], R68 ;  /* 0x0001b04401007387 */ /* 0x000fe80000100a00 */
[----:B------:R1:W-:Y:S01]  /*47580*/  STL.64 [R1+0x1b8], R70 ;  /* 0x0001b84601007387 */ /* 0x0003e20000100a00 */
[C---:B------:R-:W-:Y:S03]  /*47590*/  HMMA.1688.F32.TF32 R36, R204.reuse, R28, R36 ;  /* 0x0000001ccc24723c */ /* 0x040fe60000081024 */
[----:B-1----:R-:W2:Y:S04]  /*475a0*/  LDL.LU.64 R70, [R1+0x4e00] ;  /* 0x004e000001467983 */ /* 0x002ea80000300a00 */
[----:B------:R-:W2:Y:S04]  /*475b0*/  LDL.LU.64 R68, [R1+0x4df8] ;  /* 0x004df80001447983 */ /* 0x000ea80000300a00 */
        /* <DEDUP_REMOVED lines=15> */
[----:B------:R-:W2:Y:S04]  /*476b0*/  LDL.LU.64 R54, [R1+0x4dc0] ;  /* 0x004dc00001367983 */ /* 0x000ea80000300a00 */
[----:B------:R-:W2:Y:S04]  /*476c0*/  LDL.LU.64 R52, [R1+0x4db8] ;  /* 0x004db80001347983 */ /* 0x000ea80000300a00 */
[----:B------:R1:W-:Y:S04]  /*476d0*/  STL.64 [R1+0x160], R200 ;  /* 0x000160c801007387 */ /* 0x0003e80000100a00 */
[----:B------:R1:W-:Y:S04]  /*476e0*/  STL.64 [R1+0x168], R202 ;  /* 0x000168ca01007387 */ /* 0x0003e80000100a00 */
[----:B-1----:R-:W3:Y:S04]  /*476f0*/  LDL.LU R200, [R1+0x550] ;  /* 0x0005500001c87983 */ /* 0x002ee80000300800 */
[----:B------:R-:W3:Y:S04]  /*47700*/  LDL.LU R201, [R1+0x554] ;  /* 0x0005540001c97983 */ /* 0x000ee80000300800 */
[----:B------:R-:W3:Y:S04]  /*47710*/  LDL.LU R202, [R1+0x558] ;  /* 0x0005580001ca7983 */ /* 0x000ee80000300800 */
[----:B------:R-:W3:Y:S04]  /*47720*/  LDL.LU R203, [R1+0x55c] ;  /* 0x00055c0001cb7983 */ /* 0x000ee80000300800 */
[----:B------:R-:W-:Y:S04]  /*47730*/  STL.64 [R1+0x150], R48 ;  /* 0x0001503001007387 */ /* 0x000fe80000100a00 */
[----:B------:R1:W-:Y:S01]  /*47740*/  STL.64 [R1+0x158], R50 ;  /* 0x0001583201007387 */ /* 0x0003e20000100a00 */
[----:B------:R-:W-:Y:S03]  /*47750*/  HMMA.1688.F32.TF32 R204, R204, R12, R216 ;  /* 0x0000000ccccc723c */ /* 0x000fe600000810d8 */
[----:B-1----:R-:W4:Y:S04]  /*47760*/  LDL.LU.64 R50, [R1+0x4db0] ;  /* 0x004db00001327983 */ /* 0x002f280000300a00 */
[----:B------:R-:W4:Y:S04]  /*47770*/  LDL.LU.64 R48, [R1+0x4da8] ;  /* 0x004da80001307983 */ /* 0x000f280000300a00 */
[----:B------:R-:W-:Y:S04]  /*47780*/  STL.64 [R1+0x140], R44 ;  /* 0x0001402c01007387 */ /* 0x000fe80000100a00 */
[----:B------:R1:W-:Y:S04]  /*47790*/  STL.64 [R1+0x148], R46 ;  /* 0x0001482e01007387 */ /* 0x0003e80000100a00 */
[----:B-1----:R-:W2:Y:S04]  /*477a0*/  LDL.LU.64 R46, [R1+0x4da0] ;  /* 0x004da000012e7983 */ /* 0x002ea80000300a00 */
[----:B------:R-:W2:Y:S04]  /*477b0*/  LDL.LU.64 R44, [R1+0x4d98] ;  /* 0x004d9800012c7983 */ /* 0x000ea80000300a00 */
[----:B------:R-:W-:Y:S04]  /*477c0*/  STL.64 [R1+0x130], R40 ;  /* 0x0001302801007387 */ /* 0x000fe80000100a00 */
[----:B------:R1:W-:Y:S04]  /*477d0*/  STL.64 [R1+0x138], R42 ;  /* 0x0001382a01007387 */ /* 0x0003e80000100a00 */
        /* <DEDUP_REMOVED lines=13> */
[----:B------:R-:W4:Y:S04]  /*478b0*/  LDL.LU.64 R224, [R1+0x4d58] ;  /* 0x004d580001e07983 */ /* 0x000f280000300a00 */
[----:B------:R-:W-:Y:S04]  /*478c0*/  STL.64 [R1+0xf0], R220 ;  /* 0x0000f0dc01007387 */ /* 0x000fe80000100a00 */
[----:B------:R1:W-:Y:S04]  /*478d0*/  STL.64 [R1+0xf8], R222 ;  /* 0x0000f8de01007387 */ /* 0x0003e80000100a00 */
        /* <DEDUP_REMOVED lines=17> */
[----:B------:R-:W-:-:S15]  /*479f0*/  HMMA.1688.F32.TF32 R228, R208, R32, R228 ;  /* 0x00000020d0e4723c */ /* 0x000fde00000810e4 */
[----:B------:R-:W-:-:S02]  /*47a00*/  NOP ;  /* 0x0000000000007918 */ /* 0x000fc40000000000 */
[----:B------:R-:W-:Y:S04]  /*47a10*/  STL.64 [R1+0xc0], R212 ;  /* 0x0000c0d401007387 */ /* 0x000fe80000100a00 */
[----:B------:R1:W-:Y:S04]  /*47a20*/  STL.64 [R1+0xc8], R214 ;  /* 0x0000c8d601007387 */ /* 0x0003e80000100a00 */
[----:B-1----:R-:W2:Y:S04]  /*47a30*/  LDL.LU.64 R214, [R1+0x4d20] ;  /* 0x004d200001d67983 */ /* 0x002ea80000300a00 */
[----:B------:R-:W2:Y:S04]  /*47a40*/  LDL.LU.64 R212, [R1+0x4d18] ;  /* 0x004d180001d47983 */ /* 0x000ea80000300a00 */
        /* <DEDUP_REMOVED lines=10> */
[C---:B------:R-:W-:Y:S06]  /*47af0*/  HMMA.1688.F32.TF32 R200, R208.reuse, R20, R136 ;  /* 0x00000014d0c8723c */ /* 0x040fec0000081088 */
[----:B------:R-:W-:Y:S11]  /*47b00*/  HMMA.1688.F32.TF32 R136, R208, R12, R148 ;  /* 0x0000000cd088723c */ /* 0x000ff60000081094 */
[----:B------:R-:W-:Y:S04]  /*47b10*/  STL.64 [R1+0x90], R204 ;  /* 0x000090cc01007387 */ /* 0x000fe80000100a00 */
[----:B------:R-:W-:Y:S04]  /*47b20*/  STL.64 [R1+0x98], R206 ;  /* 0x000098ce01007387 */ /* 0x000fe80000100a00 */
[----:B------:R-:W-:Y:S04]  /*47b30*/  STL.64 [R1+0x80], R200 ;  /* 0x000080c801007387 */ /* 0x000fe80000100a00 */
[----:B------:R1:W-:Y:S02]  /*47b40*/  STL.64 [R1+0x88], R202 ;  /* 0x000088ca01007387 */ /* 0x0003e40000100a00 */
[----:B-1----:R-:W-:Y:S02]  /*47b50*/  HMMA.1688.F32.TF32 R200, R232, R8, R240 ;  /* 0x00000008e8c8723c */ /* 0x002fe400000810f0 */
[----:B------:R1:W-:Y:S04]  /*47b60*/  STL.64 [R1+0x70], R144 ;  /* 0x0000709001007387 */ /* 0x0003e80000100a00 */
[----:B------:R3:W-:Y:S01]  /*47b70*/  STL.64 [R1+0x78], R146 ;  /* 0x0000789201007387 */ /* 0x0007e20000100a00 */
[----:B----4-:R-:W-:Y:S01]  /*47b80*/  IMAD.MOV.U32 R148, RZ, RZ, R224 ;  /* 0x000000ffff947224 */ /* 0x010fe200078e00e0 */
[----:B------:R-:W-:Y:S01]  /*47b90*/  MOV R149, R225 ;  /* 0x000000e100957202 */ /* 0x000fe20000000f00 */
[----:B--2---:R-:W-:-:S02]  /*47ba0*/  IMAD.MOV.U32 R150, RZ, RZ, R226 ;  /* 0x000000ffff967224 */ /* 0x004fc400078e00e2 */
[----:B------:R-:W-:Y:S01]  /*47bb0*/  IMAD.MOV.U32 R151, RZ, RZ, R227 ;  /* 0x000000ffff977224 */ /* 0x000fe200078e00e3 */
[----:B------:R-:W-:Y:S01]  /*47bc0*/  HMMA.1688.F32.TF32 R204, R232, R4, R244 ;  /* 0x00000004e8cc723c */ /* 0x000fe200000810f4 */
[----:B------:R-:W-:Y:S01]  /*47bd0*/  LDS R240, [R0+UR12+0xc100] ;  /* 0x00c1000c00f07984 */ /* 0x000fe20008000800 */
[----:B-1----:R-:W-:Y:S01]  /*47be0*/  MOV R144, R220 ;  /* 0x000000dc00907202 */ /* 0x002fe20000000f00 */
[----:B------:R-:W-:Y:S02]  /*47bf0*/  IMAD.MOV.U32 R145, RZ, RZ, R221 ;  /* 0x000000ffff917224 */ /* 0x000fe400078e00dd */
[----:B------:R-:W-:Y:S01]  /*47c00*/  LDS R242, [R0+UR12+0xe100] ;  /* 0x00e1000c00f27984 */ /* 0x000fe20008000800 */
[----:B---3--:R-:W-:Y:S01]  /*47c10*/  IMAD.MOV.U32 R146, RZ, RZ, R222 ;  /* 0x000000ffff927224 */ /* 0x008fe200078e00de */
[----:B------:R-:W-:Y:S02]  /*47c20*/  MOV R147, R223 ;  /* 0x000000df00937202 */ /* 0x000fe40000000f00 */
[----:B------:R-:W-:Y:S04]  /*47c30*/  LDS R241, [R3+UR12+0xc100] ;  /* 0x00c1000c03f17984 */ /* 0x000fe80008000800 */
[----:B------:R-:W-:Y:S04]  /*47c40*/  STL [R1+0x4ad0], R200 ;  /* 0x004ad0c801007387 */ /* 0x000fe80000100800 */
[----:B------:R1:W-:Y:S04]  /*47c50*/  STL.64 [R1+0x60], R136 ;  /* 0x0000608801007387 */ /* 0x0003e80000100a00 */
[----:B------:R2:W-:Y:S04]  /*47c60*/  STL.64 [R1+0x68], R138 ;  /* 0x0000688a01007387 */ /* 0x0005e80000100a00 */
[----:B------:R3:W-:Y:S04]  /*47c70*/  STL [R1+0x4acc], R201 ;  /* 0x004accc901007387 */ /* 0x0007e80000100800 */
[----:B------:R4:W-:Y:S04]  /*47c80*/  STL [R1+0x4ac8], R202 ;  /* 0x004ac8ca01007387 */ /* 0x0009e80000100800 */
[----:B------:R4:W-:Y:S04]  /*47c90*/  STL [R1+0x4ac4], R203 ;  /* 0x004ac4cb01007387 */ /* 0x0009e80000100800 */
[----:B------:R-:W4:Y:S04]  /*47ca0*/  LDL.LU R224, [R1+0x4d04] ;  /* 0x004d040001e07983 */ /* 0x000f280000300800 */
[----:B------:R-:W4:Y:S04]  /*47cb0*/  LDL.LU R225, [R1+0x4d00] ;  /* 0x004d000001e17983 */ /* 0x000f280000300800 */
[----:B------:R-:W4:Y:S04]  /*47cc0*/  LDL.LU R226, [R1+0x4cfc] ;  /* 0x004cfc0001e27983 */ /* 0x000f280000300800 */
[----:B------:R-:W4:Y:S01]  /*47cd0*/  LDL.LU R227, [R1+0x4cf8] ;  /* 0x004cf80001e37983 */ /* 0x000f220000300800 */
[----:B-1----:R-:W-:-:S03]  /*47ce0*/  IMAD.MOV.U32 R136, RZ, RZ, R216 ;  /* 0x000000ffff887224 */ /* 0x002fc600078e00d8 */
[----:B------:R-:W4:Y:S01]  /*47cf0*/  LDL.LU R220, [R1+0x4cf4] ;  /* 0x004cf40001dc7983 */ /* 0x000f220000300800 */
[----:B------:R-:W-:-:S03]  /*47d00*/  IMAD.MOV.U32 R137, RZ, RZ, R217 ;  /* 0x000000ffff897224 */ /* 0x000fc600078e00d9 */
[----:B------:R-:W4:Y:S01]  /*47d10*/  LDL.LU R221, [R1+0x4cf0] ;  /* 0x004cf00001dd7983 */ /* 0x000f220000300800 */
[----:B--2---:R-:W-:-:S03]  /*47d20*/  MOV R138, R218 ;  /* 0x000000da008a7202 */ /* 0x004fc60000000f00 */
[----:B------:R-:W2:Y:S01]  /*47d30*/  LDL.LU R222, [R1+0x4cec] ;  /* 0x004cec0001de7983 */ /* 0x000ea20000300800 */
[----:B------:R-:W-:-:S03]  /*47d40*/  IMAD.MOV.U32 R139, RZ, RZ, R219 ;  /* 0x000000ffff8b7224 */ /* 0x000fc600078e00db */
[----:B------:R-:W2:Y:S01]  /*47d50*/  LDL.LU R223, [R1+0x4ce8] ;  /* 0x004ce80001df7983 */ /* 0x000ea20000300800 */
[----:B------:R-:W-:-:S03]  /*47d60*/  IMAD.MOV.U32 R200, RZ, RZ, R236 ;  /* 0x000000ffffc87224 */ /* 0x000fc600078e00ec */
[----:B------:R-:W2:Y:S01]  /*47d70*/  LDL.LU R216, [R1+0x4ce4] ;  /* 0x004ce40001d87983 */ /* 0x000ea20000300800 */
[----:B---3--:R-:W-:-:S03]  /*47d80*/  MOV R201, R237 ;  /* 0x000000ed00c97202 */ /* 0x008fc60000000f00 */
[----:B------:R-:W2:Y:S01]  /*47d90*/  LDL.LU R217, [R1+0x4ce0] ;  /* 0x004ce00001d97983 */ /* 0x000ea20000300800 */
[----:B----4-:R-:W-:-:S03]  /*47da0*/  IMAD.MOV.U32 R202, RZ, RZ, R238 ;  /* 0x000000ffffca7224 */ /* 0x010fc600078e00ee */
[----:B------:R-:W2:Y:S01]  /*47db0*/  LDL.LU R218, [R1+0x4cdc] ;  /* 0x004cdc0001da7983 */ /* 0x000ea20000300800 */
[----:B------:R-:W-:-:S03]  /*47dc0*/  IMAD.MOV.U32 R203, RZ, RZ, R239 ;  /* 0x000000ffffcb7224 */ /* 0x000fc600078e00ef */
[----:B------:R-:W2:Y:S04]  /*47dd0*/  LDL.LU R219, [R1+0x4cd8] ;  /* 0x004cd80001db7983 */ /* 0x000ea80000300800 */
[----:B------:R-:W3:Y:S04]  /*47de0*/  LDL.LU R236, [R1+0x4cd4] ;  /* 0x004cd40001ec7983 */ /* 0x000ee80000300800 */
[----:B------:R-:W3:Y:S04]  /*47df0*/  LDL.LU R237, [R1+0x4cd0] ;  /* 0x004cd00001ed7983 */ /* 0x000ee80000300800 */
[----:B------:R-:W3:Y:S04]  /*47e00*/  LDL.LU R238, [R1+0x4ccc] ;  /* 0x004ccc0001ee7983 */ /* 0x000ee80000300800 */
[----:B------:R-:W3:Y:S04]  /*47e10*/  LDL.LU R239, [R1+0x4cc8] ;  /* 0x004cc80001ef7983 */ /* 0x000ee80000300800 */
[----:B------:R1:W-:Y:S04]  /*47e20*/  STL [R1+0x4ad8], R204 ;  /* 0x004ad8cc01007387 */ /* 0x0003e80000100800 */
[----:B------:R4:W-:Y:S04]  /*47e30*/  STL [R1+0x4ad4], R205 ;  /* 0x004ad4cd01007387 */ /* 0x0009e80000100800 */
[----:B------:R4:W-:Y:S01]  /*47e40*/  STL [R1+0x4ac0], R206 ;  /* 0x004ac0ce01007387 */ /* 0x0009e20000100800 */
[----:B-1----:R-:W-:-:S03]  /*47e50*/  MOV R204, R212 ;  /* 0x000000d400cc7202 */ /* 0x002fc60000000f00 */
[----:B------:R1:W-:Y:S01]  /*47e60*/  STL [R1+0x4abc], R207 ;  /* 0x004abccf01007387 */ /* 0x0003e20000100800 */
[----:B----4-:R-:W-:-:S03]  /*47e70*/  IMAD.MOV.U32 R205, RZ, RZ, R213 ;  /* 0x000000ffffcd7224 */ /* 0x010fc600078e00d5 */
[----:B------:R-:W4:Y:S01]  /*47e80*/  LDL.LU R212, [R1+0x4cc4] ;  /* 0x004cc40001d47983 */ /* 0x000f220000300800 */
[----:B------:R-:W-:-:S03]  /*47e90*/  IMAD.MOV.U32 R206, RZ, RZ, R214 ;  /* 0x000000ffffce7224 */ /* 0x000fc600078e00d6 */
[----:B------:R-:W4:Y:S01]  /*47ea0*/  LDL.LU R213, [R1+0x4cc0] ;  /* 0x004cc00001d57983 */ /* 0x000f220000300800 */
[----:B-1----:R-:W-:-:S03]  /*47eb0*/  MOV R207, R215 ;  /* 0x000000d700cf7202 */ /* 0x002fc60000000f00 */
[----:B------:R-:W4:Y:S04]  /*47ec0*/  LDL.LU R214, [R1+0x4cbc] ;  /* 0x004cbc0001d67983 */ /* 0x000f280000300800 */
[----:B------:R-:W4:Y:S01]  /*47ed0*/  LDL.LU R215, [R1+0x4cb8] ;  /* 0x004cb80001d77983 */ /* 0x000f220000300800 */
[C---:B------:R-:W-:Y:S03]  /*47ee0*/  HMMA.1688.F32.TF32 R228, R232.reuse, R12, R228 ;  /* 0x0000000ce8e4723c */ /* 0x040fe600000810e4 */
[----:B------:R-:W-:Y:S04]  /*47ef0*/  LDS R243, [R3+UR12+0xe100] ;  /* 0x00e1000c03f37984 */ /* 0x000fe80008000800 */
[----:B------:R-:W-:Y:S04]  /*47f00*/  LDS R244, [R0+UR12+0xc180] ;  /* 0x00c1800c00f47984 */ /* 0x000fe80008000800 */
[----:B------:R-:W-:Y:S04]  /*47f10*/  LDS R246, [R0+UR12+0xe180] ;  /* 0x00e1800c00f67984 */ /* 0x000fe80008000800 */
[----:B------:R-:W-:Y:S04]  /*47f20*/  LDS R245, [R3+UR12+0xc180] ;  /* 0x00c1800c03f57984 */ /* 0x000fe80008000800 */
[----:B------:R-:W-:Y:S01]  /*47f30*/  LDS R247, [R3+UR12+0xe180] ;  /* 0x00e1800c03f77984 */ /* 0x000fe20008000800 */
[C---:B---3--:R-:W-:Y:S03]  /*47f40*/  HMMA.1688.F32.TF32 R208, R232.reuse, R32, R236 ;  /* 0x00000020e8d0723c */ /* 0x048fe600000810ec */
[----:B------:R-:W-:Y:S04]  /*47f50*/  LDS R236, [R0+UR12+0xc080] ;  /* 0x00c0800c00ec7984 */ /* 0x000fe80008000800 */
[----:B------:R-:W-:Y:S01]  /*47f60*/  LDS R238, [R0+UR12+0xe080] ;  /* 0x00e0800c00ee7984 */ /* 0x000fe20008000800 */
[C---:B--2---:R-:W-:Y:S03]  /*47f70*/  HMMA.1688.F32.TF32 R216, R232.reuse, R24, R216 ;  /* 0x00000018e8d8723c */ /* 0x044fe600000810d8 */
[----:B------:R-:W-:Y:S03]  /*47f80*/  LDS R237, [R3+UR12+0xc080] ;  /* 0x00c0800c03ed7984 */ /* 0x000fe60008000800 */
[C---:B------:R-:W-:Y:S01]  /*47f90*/  HMMA.1688.F32.TF32 R220, R232.reuse, R20, R220 ;  /* 0x00000014e8dc723c */ /* 0x040fe200000810dc */
[----:B------:R-:W-:Y:S08]  /*47fa0*/  LDS R239, [R3+UR12+0xe080] ;  /* 0x00e0800c03ef7984 */ /* 0x000ff00008000800 */
[----:B------:R1:W-:Y:S04]  /*47fb0*/  STL [R1+0x4ae8], R208 ;  /* 0x004ae8d001007387 */ /* 0x0003e80000100800 */
[----:B------:R2:W-:Y:S04]  /*47fc0*/  STL [R1+0x4ae4], R209 ;  /* 0x004ae4d101007387 */ /* 0x0005e80000100800 */
[----:B------:R3:W-:Y:S04]  /*47fd0*/  STL [R1+0x4ae0], R210 ;  /* 0x004ae0d201007387 */ /* 0x0007e80000100800 */
[----:B------:R4:W-:Y:S04]  /*47fe0*/  STL [R1+0x4adc], R211 ;  /* 0x004adcd301007387 */ /* 0x0009e80000100800 */
[----:B-1----:R-:W4:Y:S04]  /*47ff0*/  LDL.LU R208, [R1+0x50] ;  /* 0x0000500001d07983 */ /* 0x002f280000300800 */
[----:B--2---:R-:W2:Y:S04]  /*48000*/  LDL.LU R209, [R1+0x54] ;  /* 0x0000540001d17983 */ /* 0x004ea80000300800 */
[----:B---3--:R-:W2:Y:S01]  /*48010*/  LDL.LU R210, [R1+0x58] ;  /* 0x0000580001d27983 */ /* 0x008ea20000300800 */
[C---:B----4-:R-:W-:Y:S06]  /*48020*/  HMMA.1688.F32.TF32 R212, R232.reuse, R28, R212 ;  /* 0x0000001ce8d4723c */ /* 0x050fec00000810d4 */
[----:B------:R-:W-:Y:S01]  /*48030*/  HMMA.1688.F32.TF32 R224, R232, R16, R224 ;  /* 0x00000010e8e0723c */ /* 0x000fe200000810e0 */
[----:B------:R-:W-:Y:S04]  /*48040*/  LDS R232, [R0+UR12+0xc000] ;  /* 0x00c0000c00e87984 */ /* 0x000fe80008000800 */
[----:B------:R-:W-:Y:S04]  /*48050*/  LDS R234, [R0+UR12+0xe000] ;  /* 0x00e0000c00ea7984 */ /* 0x000fe80008000800 */
[----:B------:R-:W-:Y:S04]  /*48060*/  LDS R233, [R3+UR12+0xc000] ;  /* 0x00c0000c03e97984 */ /* 0x000fe80008000800 */
[----:B------:R-:W1:Y:S01]  /*48070*/  LDS R235, [R3+UR12+0xe000] ;  /* 0x00e0000c03eb7984 */ /* 0x000e620008000800 */
[----:B------:R-:W-:Y:S01]  /*48080*/  IMAD.MOV.U32 R211, RZ, RZ, R2 ;  /* 0x000000ffffd37224 */ /* 0x000fe200078e0002 */
[C---:B-1----:R-:W-:Y:S06]  /*48090*/  HMMA.1688.F32.TF32 R204, R232.reuse, R6, R204 ;  /* 0x00000006e8cc723c */ /* 0x042fec00000810cc */
[----:B------:R-:W-:-:S15]  /*480a0*/  HMMA.1688.F32.TF32 R36, R232, R14, R36 ;  /* 0x0000000ee824723c */ /* 0x000fde0000081024 */
[----:B------:R-:W-:-:S03]  /*480b0*/  NOP ;  /* 0x0000000000007918 */ /* 0x000fc60000000000 */
[----:B------:R-:W-:-:S06]  /*480c0*/  MOV R17, R204 ;  /* 0x000000cc00117202 */ /* 0x000fcc0000000f00 */
[----:B------:R-:W-:Y:S01]  /*480d0*/  MOV R204, R39 ;  /* 0x0000002700cc7202 */ /* 0x000fe20000000f00 */
[C---:B------:R-:W-:Y:S01]  /*480e0*/  HMMA.1688.F32.TF32 R136, R232.reuse, R30, R136 ;  /* 0x0000001ee888723c */ /* 0x040fe20000081088 */
[----:B------:R-:W-:Y:S04]  /*480f0*/  STL [R1+0x4af8], R212 ;  /* 0x004af8d401007387 */ /* 0x000fe80000100800 */
[----:B------:R1:W-:Y:S04]  /*48100*/  STL [R1+0x4af4], R213 ;  /* 0x004af4d501007387 */ /* 0x0003e80000100800 */
[----:B------:R-:W-:Y:S04]  /*48110*/  STL [R1+0x4af0], R214 ;  /* 0x004af0d601007387 */ /* 0x000fe80000100800 */
[----:B------:R3:W-:Y:S01]  /*48120*/  STL [R1+0x4aec], R215 ;  /* 0x004aecd701007387 */ /* 0x0007e20000100800 */
[----:B------:R-:W-:Y:S03]  /*48130*/  HMMA.1688.F32.TF32 R200, R232, R34, R200 ;  /* 0x00000022e8c8723c */ /* 0x000fe600000810c8 */
[----:B------:R-:W-:Y:S07]  /*48140*/  STL [R1+0x4b08], R216 ;  /* 0x004b08d801007387 */ /* 0x000fee0000100800 */
[----:B------:R-:W-:Y:S01]  /*48150*/  IMAD.MOV.U32 R33, RZ, RZ, R136 ;  /* 0x000000ffff217224 */ /* 0x000fe200078e0088 */
[----:B------:R-:W-:Y:S01]  /*48160*/  MOV R32, R137 ;  /* 0x0000008900207202 */ /* 0x000fe20000000f00 */
[----:B------:R-:W-:-:S02]  /*48170*/  IMAD.MOV.U32 R29, RZ, RZ, R138 ;  /* 0x000000ffff1d7224 */ /* 0x000fc400078e008a */
[----:B------:R-:W-:Y:S02]  /*48180*/  IMAD.MOV.U32 R28, RZ, RZ, R139 ;  /* 0x000000ffff1c7224 */ /* 0x000fe400078e008b */
[----:B------:R-:W-:Y:S01]  /*48190*/  HMMA.1688.F32.TF32 R136, R232, R26, R144 ;  /* 0x0000001ae888723c */ /* 0x000fe20000081090 */
[----:B------:R4:W-:Y:S04]  /*481a0*/  STL [R1+0x4b04], R217 ;  /* 0x004b04d901007387 */ /* 0x0009e80000100800 */
[----:B------:R4:W-:Y:S04]  /*481b0*/  STL [R1+0x4b00], R218 ;  /* 0x004b00da01007387 */ /* 0x0009e80000100800 */
[----:B------:R4:W-:Y:S01]  /*481c0*/  STL [R1+0x4afc], R219 ;  /* 0x004afcdb01007387 */ /* 0x0009e20000100800 */
[----:B------:R-:W-:Y:S01]  /*481d0*/  IMAD.MOV.U32 R13, RZ, RZ, R206 ;  /* 0x000000ffff0d7224 */ /* 0x000fe200078e00ce */
[----:B------:R-:W-:Y:S01]  /*481e0*/  MOV R12, R207 ;  /* 0x000000cf000c7202 */ /* 0x000fe20000000f00 */
[----:B------:R-:W-:Y:S01]  /*481f0*/  IMAD.MOV.U32 R20, RZ, RZ, R203 ;  /* 0x000000ffff147224 */ /* 0x000fe200078e00cb */
[----:B------:R-:W-:Y:S04]  /*48200*/  STL [R1+0x4b18], R220 ;  /* 0x004b18dc01007387 */ /* 0x000fe80000100800 */
[----:B------:R4:W-:Y:S07]  /*48210*/  STL [R1+0x4b14], R221 ;  /* 0x004b14dd01007387 */ /* 0x0009ee0000100800 */
[----:B------:R-:W-:Y:S01]  /*48220*/  MOV R203, R136 ;  /* 0x0000008800cb7202 */ /* 0x000fe20000000f00 */
[----:B------:R-:W-:Y:S01]  /*48230*/  IMAD.MOV.U32 R206, RZ, RZ, R137 ;  /* 0x000000ffffce7224 */ /* 0x000fe200078e0089 */
[----:B------:R-:W-:Y:S01]  /*48240*/  MOV R2, R139 ;  /* 0x0000008b00027202 */ /* 0x000fe20000000f00 */
[----:B------:R-:W-:-:S02]  /*48250*/  IMAD.MOV.U32 R207, RZ, RZ, R138 ;  /* 0x000000ffffcf7224 */ /* 0x000fc400078e008a */
[----:B------:R-:W-:Y:S01]  /*48260*/  HMMA.1688.F32.TF32 R136, R232, R22, R148 ;  /* 0x00000016e888723c */ /* 0x000fe20000081094 */
[----:B------:R4:W-:Y:S04]  /*48270*/  STL [R1+0x4b10], R222 ;  /* 0x004b10de01007387 */ /* 0x0009e80000100800 */
[----:B------:R4:W-:Y:S01]  /*48280*/  STL [R1+0x4b0c], R223 ;  /* 0x004b0cdf01007387 */ /* 0x0009e20000100800 */
[----:B------:R-:W-:Y:S01]  /*48290*/  IMAD.MOV.U32 R16, RZ, RZ, R205 ;  /* 0x000000ffff107224 */ /* 0x000fe200078e00cd */
[----:B------:R-:W-:Y:S01]  /*482a0*/  MOV R21, R202 ;  /* 0x000000ca00157202 */ /* 0x000fe20000000f00 */
[----:B------:R-:W-:Y:S02]  /*482b0*/  IMAD.MOV.U32 R25, RZ, RZ, R200 ;  /* 0x000000ffff197224 */ /* 0x000fe400078e00c8 */
[----:B------:R-:W-:Y:S01]  /*482c0*/  IMAD.MOV.U32 R24, RZ, RZ, R201 ;  /* 0x000000ffff187224 */ /* 0x000fe200078e00c9 */
[----:B------:R4:W-:Y:S04]  /*482d0*/  STL [R1+0x4b24], R225 ;  /* 0x004b24e101007387 */ /* 0x0009e80000100800 */
[----:B------:R-:W-:Y:S09]  /*482e0*/  STL [R1+0x4b20], R226 ;  /* 0x004b20e201007387 */ /* 0x000ff20000100800 */
[----:B------:R-:W-:Y:S01]  /*482f0*/  IMAD.MOV.U32 R205, RZ, RZ, R136 ;  /* 0x000000ffffcd7224 */ /* 0x000fe200078e0088 */
[----:B------:R-:W-:Y:S01]  /*48300*/  MOV R201, R138 ;  /* 0x0000008a00c97202 */ /* 0x000fe20000000f00 */
[----:B------:R-:W-:-:S02]  /*48310*/  IMAD.MOV.U32 R200, RZ, RZ, R137 ;  /* 0x000000ffffc87224 */ /* 0x000fc400078e0089 */
[----:B------:R-:W-:Y:S02]  /*48320*/  IMAD.MOV.U32 R202, RZ, RZ, R139 ;  /* 0x000000ffffca7224 */ /* 0x000fe400078e008b */
[C---:B------:R-:W-:Y:S06]  /*48330*/  HMMA.1688.F32.TF32 R136, R232.reuse, R18, R248 ;  /* 0x00000012e888723c */ /* 0x040fec00000810f8 */
[----:B--2---:R-:W-:-:S15]  /*48340*/  HMMA.1688.F32.TF32 R208, R232, R10, R208 ;  /* 0x0000000ae8d0723c */ /* 0x004fde00000810d0 */
[----:B------:R-:W-:-:S09]  /*48350*/  NOP ;  /* 0x0000000000007918 */ /* 0x000fd20000000000 */
[----:B------:R-:W-:Y:S01]  /*48360*/  MOV R8, R209 ;  /* 0x000000d100087202 */ /* 0x000fe20000000f00 */
[----:B------:R-:W-:Y:S01]  /*48370*/  IMAD.MOV.U32 R5, RZ, RZ, R210 ;  /* 0x000000ffff057224 */ /* 0x000fe200078e00d2 */
[----:B------:R-:W-:Y:S01]  /*48380*/  MOV R209, R36 ;  /* 0x0000002400d17202 */ /* 0x000fe20000000f00 */
[----:B------:R-:W-:Y:S02]  /*48390*/  IMAD.MOV.U32 R4, RZ, RZ, R211 ;  /* 0x000000ffff047224 */ /* 0x000fe400078e00d3 */
[----:B------:R-:W-:Y:S02]  /*483a0*/  IMAD.MOV.U32 R210, RZ, RZ, R37 ;  /* 0x000000ffffd27224 */ /* 0x000fe400078e0025 */
[----:B------:R-:W-:Y:S02]  /*483b0*/  IMAD.MOV.U32 R211, RZ, RZ, R38 ;  /* 0x000000ffffd37224 */ /* 0x000fe400078e0026 */
[----:B------:R-:W-:Y:S01]  /*483c0*/  HMMA.1688.F32.TF32 R36, R236, R10, R40 ;  /* 0x0000000aec24723c */ /* 0x000fe20000081028 */
[----:B------:R-:W-:-:S15]  /*483d0*/  IMAD.MOV.U32 R9, RZ, RZ, R208 ;  /* 0x000000ffff097224 */ /* 0x000fde00078e00d0 */
[----:B------:R-:W-:-:S08]  /*483e0*/  NOP ;  /* 0x0000000000007918 */ /* 0x000fd00000000000 */
[----:B-1----:R-:W-:Y:S01]  /*483f0*/  IMAD.MOV.U32 R213, RZ, RZ, R36 ;  /* 0x000000ffffd57224 */ /* 0x002fe200078e0024 */
[----:B---3--:R-:W-:Y:S01]  /*48400*/  MOV R215, R38 ;  /* 0x0000002600d77202 */ /* 0x008fe20000000f00 */
[----:B------:R-:W-:Y:S02]  /*48410*/  IMAD.MOV.U32 R214, RZ, RZ, R37 ;  /* 0x000000ffffd67224 */ /* 0x000fe400078e0025 */
[----:B------:R-:W-:Y:S02]  /*48420*/  IMAD.MOV.U32 R208, RZ, RZ, R39 ;  /* 0x000000ffffd07224 */ /* 0x000fe400078e0027 */
[----:B------:R-:W-:-:S15]  /*48430*/  HMMA.1688.F32.TF32 R36, R236, R6, R44 ;  /* 0x00000006ec24723c */ /* 0x000fde000008102c */
[----:B------:R-:W-:-:S09]  /*48440*/  NOP ;  /* 0x0000000000007918 */ /* 0x000fd20000000000 */
[----:B----4-:R-:W-:Y:S01]  /*48450*/  IMAD.MOV.U32 R217, RZ, RZ, R36 ;  /* 0x000000ffffd97224 */ /* 0x010fe200078e0024 */
[----:B------:R-:W-:Y:S01]  /*48460*/  MOV R218, R37 ;  /* 0x0000002500da7202 */ /* 0x000fe20000000f00 */
[----:B------:R-:W-:Y:S02]  /*48470*/  IMAD.MOV.U32 R219, RZ, RZ, R38 ;  /* 0x000000ffffdb7224 */ /* 0x000fe400078e0026 */
[----:B------:R-:W-:Y:S02]  /*48480*/  IMAD.MOV.U32 R212, RZ, RZ, R39 ;  /* 0x000000ffffd47224 */ /* 0x000fe400078e0027 */
[----:B------:R-:W-:Y:S01]  /*48490*/  HMMA.1688.F32.TF32 R36, R236, R34, R48 ;  /* 0x00000022ec24723c */ /* 0x000fe20000081030 */
[----:B------:R1:W-:Y:S01]  /*484a0*/  STL [R1+0x4b1c], R227 ;  /* 0x004b1ce301007387 */ /* 0x0003e20000100800 */
[----:B------:R-:W-:Y:S01]  /*484b0*/  IMAD.MOV.U32 R251, RZ, RZ, R136 ;  /* 0x000000fffffb7224 */ /* 0x000fe200078e0088 */
[----:B------:R-:W-:Y:S01]  /*484c0*/  MOV R250, R137 ;  /* 0x0000008900fa7202 */ /* 0x000fe20000000f00 */
[----:B------:R-:W-:-:S02]  /*484d0*/  IMAD.MOV.U32 R249, RZ, RZ, R138 ;  /* 0x000000fffff97224 */ /* 0x000fc400078e008a */
[----:B------:R-:W-:Y:S02]  /*484e0*/  IMAD.MOV.U32 R148, RZ, RZ, R109 ;  /* 0x000000ffff947224 */ /* 0x000fe400078e006d */
[----:B------:R-:W-:Y:S01]  /*484f0*/  IMAD.MOV.U32 R248, RZ, RZ, R139 ;  /* 0x000000fffff87224 */ /* 0x000fe200078e008b */
[C---:B------:R-:W-:Y:S01]  /*48500*/  HMMA.1688.F32.TF32 R44, R236.reuse, R22, R60 ;  /* 0x00000016ec2c723c */ /* 0x040fe2000008103c */
[----:B------:R-:W-:Y:S01]  /*48510*/  MOV R149, R110 ;  /* 0x0000006e00957202 */ /* 0x000fe20000000f00 */
[----:B------:R-:W-:Y:S01]  /*48520*/  IMAD.MOV.U32 R150, RZ, RZ, R111 ;  /* 0x000000ffff967224 */ /* 0x000fe200078e006f */
[----:B------:R-:W-:Y:S03]  /*48530*/  LDS R48, [R0+UR12+0xc380] ;  /* 0x00c3800c00307984 */ /* 0x000fe60008000800 */
[C---:B------:R-:W-:Y:S01]  /*48540*/  HMMA.1688.F32.TF32 R40, R236.reuse, R18, R64 ;  /* 0x00000012ec28723c */ /* 0x040fe20000081040 */
[----:B------:R-:W-:Y:S01]  /*48550*/  IMAD.MOV.U32 R151, RZ, RZ, R115 ;  /* 0x000000ffff977224 */ /* 0x000fe200078e0073 */
[----:B------:R-:W-:Y:S04]  /*48560*/  LDS R50, [R0+UR12+0xe380] ;  /* 0x00e3800c00327984 */ /* 0x000fe80008000800 */
[----:B------:R-:W-:Y:S03]  /*48570*/  LDS R49, [R3+UR12+0xc380] ;  /* 0x00c3800c03317984 */ /* 0x000fe60008000800 */
[----:B------:R-:W-:Y:S01]  /*48580*/  MOV R221, R36 ;  /* 0x0000002400dd7202 */ /* 0x000fe20000000f00 */
[----:B------:R-:W-:Y:S01]  /*48590*/  IMAD.MOV.U32 R222, RZ, RZ, R37 ;  /* 0x000000ffffde7224 */ /* 0x000fe200078e0025 */
[----:B------:R-:W-:Y:S01]  /*485a0*/  MOV R216, R39 ;  /* 0x0000002700d87202 */ /* 0x000fe20000000f00 */
[----:B------:R-:W-:Y:S01]  /*485b0*/  IMAD.MOV.U32 R223, RZ, RZ, R38 ;  /* 0x000000ffffdf7224 */ /* 0x000fe200078e0026 */
[----:B------:R-:W-:Y:S01]  /*485c0*/  LDS R51, [R3+UR12+0xe380] ;  /* 0x00e3800c03337984 */ /* 0x000fe20008000800 */
[----:B------:R-:W-:Y:S03]  /*485d0*/  HMMA.1688.F32.TF32 R36, R236, R30, R52 ;  /* 0x0000001eec24723c */ /* 0x000fe60000081034 */
[----:B------:R-:W-:Y:S04]  /*485e0*/  STL.64 [R1+0x4b30], R230 ;  /* 0x004b30e601007387 */ /* 0x000fe80000100a00 */
[----:B------:R-:W-:-:S15]  /*485f0*/  STL.64 [R1+0x4b28], R228 ;  /* 0x004b28e401007387 */ /* 0x000fde0000100a00 */
[----:B------:R-:W-:-:S02]  /*48600*/  NOP ;  /* 0x0000000000007918 */ /* 0x000fc40000000000 */
[----:B------:R-:W-:Y:S01]  /*48610*/  IMAD.MOV.U32 R225, RZ, RZ, R36 ;  /* 0x000000ffffe17224 */ /* 0x000fe200078e0024 */
[----:B-1----:R-:W-:Y:S01]  /*48620*/  MOV R227, R38 ;  /* 0x0000002600e37202 */ /* 0x002fe20000000f00 */
[----:B------:R-:W-:Y:S02]  /*48630*/  IMAD.MOV.U32 R226, RZ, RZ, R37 ;  /* 0x000000ffffe27224 */ /* 0x000fe400078e0025 */
[----:B------:R-:W-:Y:S02]  /*48640*/  IMAD.MOV.U32 R220, RZ, RZ, R39 ;  /* 0x000000ffffdc7224 */ /* 0x000fe400078e0027 */
        /* <DEDUP_REMOVED lines=9> */
[----:B-1----:R-:W-:Y:S02]  /*486e0*/  HMMA.1688.F32.TF32 R36, R236, R14, R68 ;  /* 0x0000000eec24723c */ /* 0x002fe40000081044 */
        /* <DEDUP_REMOVED lines=12> */
[----:B------:R2:W-:Y:S01]  /*487b0*/  STL.64 [R1+0x58], R42 ;  /* 0x0000582a01007387 */ /* 0x0005e20000100a00 */
[C---:B-1----:R-:W-:Y:S03]  /*487c0*/  HMMA.1688.F32.TF32 R44, R240.reuse, R30, R84 ;  /* 0x0000001ef02c723c */ /* 0x042fe60000081054 */
[----:B------:R-:W-:Y:S03]  /*487d0*/  STL.64 [R1+0x40], R36 ;  /* 0x0000402401007387 */ /* 0x000fe60000100a00 */
[C---:B--2---:R-:W-:Y:S01]  /*487e0*/  HMMA.1688.F32.TF32 R40, R240.reuse, R26, R88 ;  /* 0x0000001af028723c */ /* 0x044fe20000081058 */
        /* <DEDUP_REMOVED lines=8> */
[----:B--2---:R-:W-:Y:S01]  /*48870*/  HMMA.1688.F32.TF32 R40, R240, R14, R100 ;  /* 0x0000000ef028723c */ /* 0x004fe20000081064 */
[----:B------:R1:W-:Y:S05]  /*48880*/  STL.64 [R1+0x18], R38 ;  /* 0x0000182601007387 */ /* 0x0003ea0000100a00 */
[C---:B-1----:R-:W-:Y:S11]  /*48890*/  HMMA.1688.F32.TF32 R36, R244.reuse, R10, R104 ;  /* 0x0000000af424723c */ /* 0x042ff60000081068 */
[----:B------:R-:W-:Y:S04]  /*488a0*/  STL.64 [R1], R44 ;  /* 0x0000002c01007387 */ /* 0x000fe80000100a00 */
[----:B------:R-:W-:Y:S04]  /*488b0*/  STL.64 [R1+0x8], R46 ;  /* 0x0000082e01007387 */ /* 0x000fe80000100a00 */
[----:B------:R-:W-:Y:S04]  /*488c0*/  STL.64 [R1+0x4f0], R40 ;  /* 0x0004f02801007387 */ /* 0x000fe80000100a00 */
[----:B------:R-:W-:Y:S04]  /*488d0*/  STL.64 [R1+0x4f8], R42 ;  /* 0x0004f82a01007387 */ /* 0x000fe80000100a00 */
[----:B------:R-:W2:Y:S01]  /*488e0*/  LDL.LU R109, [R1+0x4cb4] ;  /* 0x004cb400016d7983 */ /* 0x000ea20000300800 */
[C---:B------:R-:W-:Y:S03]  /*488f0*/  HMMA.1688.F32.TF32 R72, R244.reuse, R30, R116 ;  /* 0x0000001ef448723c */ /* 0x040fe60000081074 */
[----:B------:R-:W-:Y:S04]  /*48900*/  LDS R40, [R0+UR12+0xc280] ;  /* 0x00c2800c00287984 */ /* 0x000fe80008000800 */
[----:B------:R-:W-:Y:S04]  /*48910*/  STL.64 [R1+0x400], R36 ;  /* 0x0004002401007387 */ /* 0x000fe80000100a00 */
[----:B------:R-:W-:Y:S04]  /*48920*/  STL.64 [R1+0x408], R38 ;  /* 0x0004082601007387 */ /* 0x000fe80000100a00 */
[----:B------:R-:W2:Y:S04]  /*48930*/  LDL.LU R110, [R1+0x4cb0] ;  /* 0x004cb000016e7983 */ /* 0x000ea80000300800 */
[----:B------:R-:W2:Y:S04]  /*48940*/  LDL.LU R111, [R1+0x4cac] ;  /* 0x004cac00016f7983 */ /* 0x000ea80000300800 */
[----:B------:R-:W3:Y:S04]  /*48950*/  LDL.LU R115, [R1+0x4ca8] ;  /* 0x004ca80001737983 */ /* 0x000ee80000300800 */
[----:B------:R-:W4:Y:S04]  /*48960*/  LDL.LU R144, [R1+0x4e0] ;  /* 0x0004e00001907983 */ /* 0x000f280000300800 */
[----:B------:R-:W4:Y:S04]  /*48970*/  LDL.LU R145, [R1+0x4e4] ;  /* 0x0004e40001917983 */ /* 0x000f280000300800 */
[----:B------:R-:W4:Y:S04]  /*48980*/  LDL.LU R146, [R1+0x4e8] ;  /* 0x0004e80001927983 */ /* 0x000f280000300800 */
[----:B------:R-:W4:Y:S04]  /*48990*/  LDL.LU R147, [R1+0x4ec] ;  /* 0x0004ec0001937983 */ /* 0x000f280000300800 */
[----:B------:R-:W-:Y:S04]  /*489a0*/  LDS R36, [R0+UR12+0xc200] ;  /* 0x00c2000c00247984 */ /* 0x000fe80008000800 */
[----:B------:R-:W-:Y:S04]  /*489b0*/  LDS R38, [R0+UR12+0xe200] ;  /* 0x00e2000c00267984 */ /* 0x000fe80008000800 */
[----:B------:R-:W-:Y:S04]  /*489c0*/  LDS R37, [R3+UR12+0xc200] ;  /* 0x00c2000c03257984 */ /* 0x000fe80008000800 */
[----:B------:R-:W1:Y:S01]  /*489d0*/  LDS R39, [R3+UR12+0xe200] ;  /* 0x00e2000c03277984 */ /* 0x000e620008000800 */
[C---:B------:R-:W-:Y:S03]  /*489e0*/  HMMA.1688.F32.TF32 R68, R244.reuse, R26, R120 ;  /* 0x0000001af444723c */ /* 0x040fe60000081078 */
[----:B------:R-:W-:Y:S03]  /*489f0*/  LDS R42, [R0+UR12+0xe280] ;  /* 0x00e2800c002a7984 */ /* 0x000fe60008000800 */
[C---:B------:R-:W-:Y:S01]  /*48a00*/  HMMA.1688.F32.TF32 R52, R244.reuse, R22, R124 ;  /* 0x00000016f434723c */ /* 0x040fe2000008107c */
[----:B------:R-:W-:Y:S04]  /*48a10*/  LDS R41, [R3+UR12+0xc280] ;  /* 0x00c2800c03297984 */ /* 0x000fe80008000800 */
[----:B------:R-:W4:Y:S01]  /*48a20*/  LDS R43, [R3+UR12+0xe280] ;  /* 0x00e2800c032b7984 */ /* 0x000f220008000800 */
[C---:B------:R-:W-:Y:S03]  /*48a30*/  HMMA.1688.F32.TF32 R60, R244.reuse, R14, R132 ;  /* 0x0000000ef43c723c */ /* 0x040fe60000081084 */
[----:B------:R-:W-:Y:S03]  /*48a40*/  LDS R44, [R0+UR12+0xc300] ;  /* 0x00c3000c002c7984 */ /* 0x000fe60008000800 */
[----:B------:R-:W-:Y:S01]  /*48a50*/  HMMA.1688.F32.TF32 R56, R244, R18, R128 ;  /* 0x00000012f438723c */ /* 0x000fe20000081080 */
[----:B------:R-:W-:Y:S04]  /*48a60*/  LDS R46, [R0+UR12+0xe300] ;  /* 0x00e3000c002e7984 */ /* 0x000fe80008000800 */
[----:B------:R-:W-:Y:S04]  /*48a70*/  LDS R45, [R3+UR12+0xc300] ;  /* 0x00c3000c032d7984 */ /* 0x000fe80008000800 */
[----:B------:R-:W4:Y:S01]  /*48a80*/  LDS R47, [R3+UR12+0xe300] ;  /* 0x00e3000c032f7984 */ /* 0x000f220008000800 */
[-C--:B-1----:R-:W-:Y:S06]  /*48a90*/  HMMA.1688.F32.TF32 R64, R36, R6.reuse, R148 ;  /* 0x000000062440723c */ /* 0x082fec0000081094 */
[C---:B--2---:R-:W-:Y:S06]  /*48aa0*/  HMMA.1688.F32.TF32 R108, R244.reuse, R6, R108 ;  /* 0x00000006f46c723c */ /* 0x044fec000008106c */
[----:B---3--:R-:W-:-:S15]  /*48ab0*/  HMMA.1688.F32.TF32 R76, R244, R34, R112 ;  /* 0x00000022f44c723c */ /* 0x008fde0000081070 */
[----:B------:R-:W-:-:S02]  /*48ac0*/  NOP ;  /* 0x0000000000007918 */ /* 0x000fc40000000000 */
        /* <DEDUP_REMOVED lines=11> */
[----:B------:R4:W-:Y:S02]  /*48b80*/  STL [R1+0x4aa8], R75 ;  /* 0x004aa84b01007387 */ /* 0x0009e40000100800 */
[----:B----4-:R-:W-:Y:S01]  /*48b90*/  HMMA.1688.F32.TF32 R72, R36, R10, R144 ;  /* 0x0000000a2448723c */ /* 0x010fe20000081090 */
[----:B------:R-:W-:Y:S01]  /*48ba0*/  MOV R108, R64 ;  /* 0x00000040006c7202 */ /* 0x000fe20000000f00 */
[----:B------:R-:W-:Y:S01]  /*48bb0*/  IMAD.MOV.U32 R109, RZ, RZ, R65 ;  /* 0x000000ffff6d7224 */ /* 0x000fe200078e0041 */
[----:B------:R-:W-:Y:S01]  /*48bc0*/  MOV R111, R67 ;  /* 0x00000043006f7202 */ /* 0x000fe20000000f00 */
[----:B------:R-:W-:-:S15]  /*48bd0*/  IMAD.MOV.U32 R110, RZ, RZ, R66 ;  /* 0x000000ffff6e7224 */ /* 0x000fde00078e0042 */
[----:B------:R-:W-:-:S04]  /*48be0*/  NOP ;  /* 0x0000000000007918 */ /* 0x000fc80000000000 */
[----:B------:R-:W-:Y:S04]  /*48bf0*/  STL.64 [R1+0x7a0], R72 ;  /* 0x0007a04801007387 */ /* 0x000fe80000100a00 */
[----:B------:R1:W-:Y:S04]  /*48c00*/  STL.64 [R1+0x7a8], R74 ;  /* 0x0007a84a01007387 */ /* 0x0003e80000100a00 */
        /* <DEDUP_REMOVED lines=104> */
[C---:B-1----:R-:W-:Y:S06]  /*49290*/  HMMA.1688.F32.TF32 R72, R36.reuse, R34, R76 ;  /* 0x000000222448723c */ /* 0x042fec000008104c */
[----:B--2---:R-:W-:-:S15]  /*492a0*/  HMMA.1688.F32.TF32 R136, R36, R30, R136 ;  /* 0x0000001e2488723c */ /* 0x004fde0000081088 */
[----:B------:R-:W-:-:S03]  /*492b0*/  NOP ;  /* 0x0000000000007918 */ /* 0x000fc60000000000 */
[----:B------:R-:W-:Y:S01]  /*492c0*/  MOV R78, R74 ;  /* 0x0000004a004e7202 */ /* 0x000fe20000000f00 */
[----:B------:R-:W-:Y:S02]  /*492d0*/  IMAD.MOV.U32 R79, RZ, RZ, R75 ;  /* 0x000000ffff4f7224 */ /* 0x000fe400078e004b */
[----:B------:R-:W-:Y:S02]  /*492e0*/  IMAD.MOV.U32 R76, RZ, RZ, R72 ;  /* 0x000000ffff4c7224 */ /* 0x000fe400078e0048 */
[----:B------:R-:W-:Y:S01]  /*492f0*/  IMAD.MOV.U32 R77, RZ, RZ, R73 ;  /* 0x000000ffff4d7224 */ /* 0x000fe200078e0049 */
[----:B---3--:R-:W-:Y:S01]  /*49300*/  HMMA.1688.F32.TF32 R144, R36, R26, R144 ;  /* 0x0000001a2490723c */ /* 0x008fe20000081090 */
[----:B------:R-:W-:Y:S01]  /*49310*/  IMAD.MOV.U32 R74, RZ, RZ, R138 ;  /* 0x000000ffff4a7224 */ /* 0x000fe200078e008a */
[----:B------:R-:W-:Y:S01]  /*49320*/  MOV R73, R137 ;  /* 0x0000008900497202 */ /* 0x000fe20000000f00 */
[----:B------:R-:W-:Y:S02]  /*49330*/  IMAD.MOV.U32 R75, RZ, RZ, R139 ;  /* 0x000000ffff4b7224 */ /* 0x000fe400078e008b */
[----:B------:R-:W-:Y:S01]  /*49340*/  IMAD.MOV.U32 R72, RZ, RZ, R136 ;  /* 0x000000ffff487224 */ /* 0x000fe200078e0088 */
[----:B------:R-:W2:Y:S04]  /*49350*/  LDL.LU.64 R138, [R1+0x4ca0] ;  /* 0x004ca000018a7983 */ /* 0x000ea80000300a00 */
[----:B------:R-:W3:-:S13]  /*49360*/  LDL.LU.64 R136, [R1+0x4c98] ;  /* 0x004c980001887983 */ /* 0x000eda0000300a00 */
[----:B------:R-:W-:Y:S04]  /*49370*/  STL.64 [R1+0x760], R144 ;  /* 0x0007609001007387 */ /* 0x000fe80000100a00 */
[----:B------:R1:W-:Y:S04]  /*49380*/  STL.64 [R1+0x768], R146 ;  /* 0x0007689201007387 */ /* 0x0003e80000100a00 */
[----:B-1----:R-:W2:Y:S04]  /*49390*/  LDL.LU.64 R146, [R1+0x4c90] ;  /* 0x004c900001927983 */ /* 0x002ea80000300a00 */
[----:B------:R-:W2:Y:S01]  /*493a0*/  LDL.LU.64 R144, [R1+0x4c88] ;  /* 0x004c880001907983 */ /* 0x000ea20000300a00 */
[C---:B----4-:R-:W-:Y:S06]  /*493b0*/  HMMA.1688.F32.TF32 R148, R36.reuse, R22, R148 ;  /* 0x000000162494723c */ /* 0x050fec0000081094 */
[C---:B------:R-:W-:Y:S06]  /*493c0*/  HMMA.1688.F32.TF32 R244, R36.reuse, R18, R244 ;  /* 0x0000001224f4723c */ /* 0x040fec00000810f4 */
[----:B------:R-:W-:Y:S06]  /*493d0*/  HMMA.1688.F32.TF32 R36, R36, R14, R132 ;  /* 0x0000000e2424723c */ /* 0x000fec0000081084 */
[C---:B------:R-:W-:Y:S05]  /*493e0*/  HMMA.1688.F32.TF32 R128, R40.reuse, R10, R128 ;  /* 0x0000000a2880723c */ /* 0x040fea0000081080 */
[----:B------:R-:W-:Y:S04]  /*493f0*/  STL.64 [R1+0x750], R148 ;  /* 0x0007509401007387 */ /* 0x000fe80000100a00 */
[----:B------:R1:W-:Y:S01]  /*49400*/  STL.64 [R1+0x758], R150 ;  /* 0x0007589601007387 */ /* 0x0003e20000100a00 */
[C---:B------:R-:W-:Y:S03]  /*49410*/  HMMA.1688.F32.TF32 R124, R40.reuse, R6, R124 ;  /* 0x00000006287c723c */ /* 0x040fe6000008107c */
[----:B-1----:R-:W4:Y:S04]  /*49420*/  LDL.LU.64 R150, [R1+0x4c80] ;  /* 0x004c800001967983 */ /* 0x002f280000300a00 */
[----:B------:R-:W4:Y:S04]  /*49430*/  LDL.LU.64 R148, [R1+0x4c78] ;  /* 0x004c780001947983 */ /* 0x000f280000300a00 */
[----:B------:R-:W-:Y:S04]  /*49440*/  STL.64 [R1+0x740], R244 ;  /* 0x000740f401007387 */ /* 0x000fe80000100a00 */
        /* <DEDUP_REMOVED lines=8> */
[C---:B------:R-:W-:Y:S01]  /*494d0*/  HMMA.1688.F32.TF32 R112, R40.reuse, R26, R112 ;  /* 0x0000001a2870723c */ /* 0x040fe20000081070 */
[----:B------:R-:W-:Y:S09]  /*494e0*/  STL.64 [R1+0x3d8], R126 ;  /* 0x0003d87e01007387 */ /* 0x000ff20000100a00 */
        /* <DEDUP_REMOVED lines=11> */
[C---:B-1----:R-:W-:Y:S02]  /*495a0*/  HMMA.1688.F32.TF32 R36, R44.reuse, R10, R96 ;  /* 0x0000000a2c24723c */ /* 0x042fe40000081060 */
[----:B------:R-:W-:Y:S04]  /*495b0*/  STL.64 [R1+0x380], R104 ;  /* 0x0003806801007387 */ /* 0x000fe80000100a00 */
[----:B------:R-:W-:Y:S01]  /*495c0*/  STL.64 [R1+0x388], R106 ;  /* 0x0003886a01007387 */ /* 0x000fe20000100a00 */
[C---:B------:R-:W-:Y:S03]  /*495d0*/  HMMA.1688.F32.TF32 R92, R44.reuse, R6, R92 ;  /* 0x000000062c5c723c */ /* 0x040fe6000008105c */
[----:B------:R-:W-:Y:S04]  /*495e0*/  STL.64 [R1+0x530], R40 ;  /* 0x0005302801007387 */ /* 0x000fe80000100a00 */
[----:B------:R1:W-:Y:S01]  /*495f0*/  STL.64 [R1+0x538], R42 ;  /* 0x0005382a01007387 */ /* 0x0003e20000100a00 */
[----:B------:R-:W-:Y:S03]  /*49600*/  HMMA.1688.F32.TF32 R80, R44, R26, R80 ;  /* 0x0000001a2c50723c */ /* 0x000fe60000081050 */
[----:B------:R-:W-:Y:S03]  /*49610*/  LDS R96, [R0+UR12+0xc580] ;  /* 0x00c5800c00607984 */ /* 0x000fe60008000800 */
[----:B------:R-:W-:Y:S01]  /*49620*/  HMMA.1688.F32.TF32 R112, R48, R30, R228 ;  /* 0x0000001e3070723c */ /* 0x000fe200000810e4 */
[----:B------:R-:W-:Y:S04]  /*49630*/  LDS R98, [R0+UR12+0xe580] ;  /* 0x00e5800c00627984 */ /* 0x000fe80008000800 */
[----:B------:R-:W-:Y:S01]  /*49640*/  STL.64 [R1+0x520], R36 ;  /* 0x0005202401007387 */ /* 0x000fe20000100a00 */
[-C--:B-1----:R-:W-:Y:S03]  /*49650*/  HMMA.1688.F32.TF32 R40, R44, R34.reuse, R88 ;  /* 0x000000222c28723c */ /* 0x082fe60000081058 */
[----:B------:R1:W-:Y:S03]  /*49660*/  STL.64 [R1+0x528], R38 ;  /* 0x0005282601007387 */ /* 0x0003e60000100a00 */
[----:B------:R-:W-:Y:S01]  /*49670*/  HMMA.1688.F32.TF32 R116, R48, R34, R200 ;  /* 0x000000223074723c */ /* 0x000fe200000810c8 */
[----:B------:R-:W-:Y:S04]  /*49680*/  LDS R97, [R3+UR12+0xc580] ;  /* 0x00c5800c03617984 */ /* 0x000fe80008000800 */
[----:B------:R-:W-:Y:S01]  /*49690*/  LDS R99, [R3+UR12+0xe580] ;  /* 0x00e5800c03637984 */ /* 0x000fe20008000800 */
[C---:B-1----:R-:W-:Y:S03]  /*496a0*/  HMMA.1688.F32.TF32 R36, R44.reuse, R30, R84 ;  /* 0x0000001e2c24723c */ /* 0x042fe60000081054 */
[----:B------:R-:W-:Y:S04]  /*496b0*/  STL.64 [R1+0x510], R92 ;  /* 0x0005105c01007387 */ /* 0x000fe80000100a00 */
[----:B------:R-:W-:Y:S04]  /*496c0*/  STL.64 [R1+0x518], R94 ;  /* 0x0005185e01007387 */ /* 0x000fe80000100a00 */
[----:B------:R-:W-:Y:S04]  /*496d0*/  STL.64 [R1+0x2f0], R40 ;  /* 0x0002f02801007387 */ /* 0x000fe80000100a00 */
[----:B------:R1:W-:Y:S08]  /*496e0*/  STL.64 [R1+0x2f8], R42 ;  /* 0x0002f82a01007387 */ /* 0x0003f00000100a00 */
[----:B------:R-:W-:Y:S01]  /*496f0*/  STL.64 [R1+0x2e0], R36 ;  /* 0x0002e02401007387 */ /* 0x000fe20000100a00 */
[C---:B-1----:R-:W-:Y:S03]  /*49700*/  HMMA.1688.F32.TF32 R40, R44.reuse, R22, R236 ;  /* 0x000000162c28723c */ /* 0x042fe600000810ec */
[----:B------:R1:W-:Y:S03]  /*49710*/  STL.64 [R1+0x2e8], R38 ;  /* 0x0002e82601007387 */ /* 0x0003e60000100a00 */
[----:B-1----:R-:W-:Y:S01]  /*49720*/  HMMA.1688.F32.TF32 R36, R44, R18, R64 ;  /* 0x000000122c24723c */ /* 0x002fe20000081040 */
[----:B------:R-:W-:Y:S04]  /*49730*/  STL.64 [R1+0x2d0], R80 ;  /* 0x0002d05001007387 */ /* 0x000fe80000100a00 */
[----:B------:R1:W-:-:S12]  /*49740*/  STL.64 [R1+0x2d8], R82 ;  /* 0x0002d85201007387 */ /* 0x0003d80000100a00 */
[----:B------:R-:W-:Y:S04]  /*49750*/  STL.64 [R1+0x2c0], R40 ;  /* 0x0002c02801007387 */ /* 0x000fe80000100a00 */
[----:B------:R-:W-:Y:S01]  /*49760*/  STL.64 [R1+0x2c8], R42 ;  /* 0x0002c82a01007387 */ /* 0x000fe20000100a00 */
[----:B------:R-:W-:Y:S01]  /*49770*/  IMAD.MOV.U32 R230, RZ, RZ, R142 ;  /* 0x000000ffffe67224 */ /* 0x000fe200078e008e */
[----:B------:R-:W-:Y:S01]  /*49780*/  MOV R231, R141 ;  /* 0x0000008d00e77202 */ /* 0x000fe20000000f00 */
[----:B------:R-:W-:Y:S01]  /*49790*/  IMAD.MOV.U32 R200, RZ, RZ, R140 ;  /* 0x000000ffffc87224 */ /* 0x000fe200078e008c */
[----:B---3--:R-:W-:Y:S01]  /*497a0*/  MOV R228, R137 ;  /* 0x0000008900e47202 */ /* 0x008fe20000000f00 */
[----:B------:R-:W-:Y:S01]  /*497b0*/  STL.64 [R1+0x2b0], R36 ;  /* 0x0002b02401007387 */ /* 0x000fe20000100a00 */
[----:B------:R-:W-:-:S03]  /*497c0*/  IMAD.MOV.U32 R229, RZ, RZ, R136 ;  /* 0x000000ffffe57224 */ /* 0x000fc600078e0088 */
[----:B------:R-:W-:Y:S04]  /*497d0*/  STL.64 [R1+0x2b8], R38 ;  /* 0x0002b82601007387 */ /* 0x000fe80000100a00 */
[----:B------:R-:W3:Y:S04]  /*497e0*/  LDL.LU R137, [R1+0x4c74] ;  /* 0x004c740001897983 */ /* 0x000ee80000300800 */
[----:B------:R-:W3:Y:S04]  /*497f0*/  LDL.LU R136, [R1+0x4c70] ;  /* 0x004c700001887983 */ /* 0x000ee80000300800 */
[----:B------:R-:W3:Y:S04]  /*49800*/  LDL.LU R142, [R1+0x4c6c] ;  /* 0x004c6c00018e7983 */ /* 0x000ee80000300800 */
[----:B------:R-:W3:Y:S04]  /*49810*/  LDL.LU R141, [R1+0x4c68] ;  /* 0x004c6800018d7983 */ /* 0x000ee80000300800 */
[----:B------:R-:W3:Y:S01]  /*49820*/  LDL.LU R140, [R1+0x4c64] ;  /* 0x004c6400018c7983 */ /* 0x000ee20000300800 */
[----:B--2---:R-:W-:-:S02]  /*49830*/  IMAD.MOV.U32 R201, RZ, RZ, R147 ;  /* 0x000000ffffc97224 */ /* 0x004fc400078e0093 */
[----:B------:R-:W-:Y:S01]  /*49840*/  IMAD.MOV.U32 R203, RZ, RZ, R146 ;  /* 0x000000ffffcb7224 */ /* 0x000fe200078e0092 */
[----:B------:R-:W2:Y:S01]  /*49850*/  LDL.LU R147, [R1+0x4c60] ;  /* 0x004c600001937983 */ /* 0x000ea20000300800 */
[----:B------:R-:W-:-:S03]  /*49860*/  MOV R202, R145 ;  /* 0x0000009100ca7202 */ /* 0x000fc60000000f00 */
[----:B------:R-:W2:Y:S04]  /*49870*/  LDL.LU R145, [R1+0x4c5c] ;  /* 0x004c5c0001917983 */ /* 0x000ea80000300800 */
[----:B------:R-:W2:Y:S01]  /*49880*/  LDL.LU R146, [R1+0x4c58] ;  /* 0x004c580001927983 */ /* 0x000ea20000300800 */
[C---:B------:R-:W-:Y:S03]  /*49890*/  HMMA.1688.F32.TF32 R84, R48.reuse, R6, R248 ;  /* 0x000000063054723c */ /* 0x040fe600000810f8 */
[----:B------:R-:W-:Y:S03]  /*498a0*/  LDS R36, [R0+UR12+0xc400] ;  /* 0x00c4000c00247984 */ /* 0x000fe60008000800 */
[----:B-1----:R-:W-:Y:S01]  /*498b0*/  HMMA.1688.F32.TF32 R80, R48, R10, R232 ;  /* 0x0000000a3050723c */ /* 0x002fe200000810e8 */
[----:B------:R-:W-:Y:S01]  /*498c0*/  IMAD.MOV.U32 R251, RZ, RZ, R144 ;  /* 0x000000fffffb7224 */ /* 0x000fe200078e0090 */
[----:B------:R-:W-:Y:S04]  /*498d0*/  LDS R38, [R0+UR12+0xe400] ;  /* 0x00e4000c00267984 */ /* 0x000fe80008000800 */
[----:B------:R-:W-:Y:S01]  /*498e0*/  HMMA.1688.F32.TF32 R120, R44, R14, R204 ;  /* 0x0000000e2c78723c */ /* 0x000fe200000810cc */
[----:B------:R-:W-:Y:S01]  /*498f0*/  IMAD.MOV.U32 R233, RZ, RZ, R143 ;  /* 0x000000ffffe97224 */ /* 0x000fe200078e008f */
[----:B------:R-:W-:Y:S01]  /*49900*/  MOV R235, R138 ;  /* 0x0000008a00eb7202 */ /* 0x000fe20000000f00 */
[----:B------:R-:W-:Y:S01]  /*49910*/  IMAD.MOV.U32 R234, RZ, RZ, R139 ;  /* 0x000000ffffea7224 */ /* 0x000fe200078e008b */
[----:B------:R-:W-:Y:S04]  /*49920*/  LDS R37, [R3+UR12+0xc400] ;  /* 0x00c4000c03257984 */ /* 0x000fe80008000800 */
[----:B------:R-:W1:Y:S04]  /*49930*/  LDS R39, [R3+UR12+0xe400] ;  /* 0x00e4000c03277984 */ /* 0x000e680008000800 */
[----:B------:R-:W-:Y:S04]  /*49940*/  LDS R40, [R0+UR12+0xc480] ;  /* 0x00c4800c00287984 */ /* 0x000fe80008000800 */
[----:B------:R-:W-:Y:S01]  /*49950*/  LDS R42, [R0+UR12+0xe480] ;  /* 0x00e4800c002a7984 */ /* 0x000fe20008000800 */
[----:B----4-:R-:W-:-:S03]  /*49960*/  IMAD.MOV.U32 R250, RZ, RZ, R150 ;  /* 0x000000fffffa7224 */ /* 0x010fc600078e0096 */
[----:B------:R-:W-:Y:S01]  /*49970*/  LDS R41, [R3+UR12+0xc480] ;  /* 0x00c4800c03297984 */ /* 0x000fe20008000800 */
[----:B------:R-:W-:Y:S01]  /*49980*/  IMAD.MOV.U32 R248, RZ, RZ, R148 ;  /* 0x000000fffff87224 */ /* 0x000fe200078e0094 */
[----:B------:R-:W-:Y:S02]  /*49990*/  MOV R249, R149 ;  /* 0x0000009500f97202 */ /* 0x000fe40000000f00 */
        /* <DEDUP_REMOVED lines=9> */
[----:B------:R-:W1:Y:S04]  /*49a30*/  LDS R43, [R3+UR12+0xe480] ;  /* 0x00e4800c032b7984 */ /* 0x000e680008000800 */
[----:B------:R-:W-:Y:S04]  /*49a40*/  LDS R44, [R0+UR12+0xc500] ;  /* 0x00c5000c002c7984 */ /* 0x000fe80008000800 */
[----:B------:R-:W-:Y:S04]  /*49a50*/  LDS R46, [R0+UR12+0xe500] ;  /* 0x00e5000c002e7984 */ /* 0x000fe80008000800 */
[----:B------:R-:W-:Y:S04]  /*49a60*/  LDS R45, [R3+UR12+0xc500] ;  /* 0x00c5000c032d7984 */ /* 0x000fe80008000800 */
[----:B------:R-:W1:Y:S01]  /*49a70*/  LDS R47, [R3+UR12+0xe500] ;  /* 0x00e5000c032f7984 */ /* 0x000e620008000800 */
[----:B---3--:R-:W-:Y:S01]  /*49a80*/  IMAD.MOV.U32 R67, RZ, RZ, R137 ;  /* 0x000000ffff437224 */ /* 0x008fe200078e0089 */
[----:B------:R-:W-:Y:S01]  /*49a90*/  MOV R66, R136 ;  /* 0x0000008800427202 */ /* 0x000fe20000000f00 */
[----:B------:R-:W-:-:S02]  /*49aa0*/  IMAD.MOV.U32 R65, RZ, RZ, R142 ;  /* 0x000000ffff417224 */ /* 0x000fc400078e008e */
[----:B------:R-:W-:Y:S02]  /*49ab0*/  IMAD.MOV.U32 R64, RZ, RZ, R141 ;  /* 0x000000ffff407224 */ /* 0x000fe400078e008d */
[----:B------:R-:W3:Y:S04]  /*49ac0*/  LDL.LU R141, [R1+0x4c34] ;  /* 0x004c3400018d7983 */ /* 0x000ee80000300800 */
[----:B------:R-:W3:Y:S04]  /*49ad0*/  LDL.LU R142, [R1+0x4c30] ;  /* 0x004c3000018e7983 */ /* 0x000ee80000300800 */
[----:B------:R-:W3:Y:S01]  /*49ae0*/  LDL.LU R136, [R1+0x4c2c] ;  /* 0x004c2c0001887983 */ /* 0x000ee20000300800 */
[----:B--2---:R-:W-:-:S03]  /*49af0*/  IMAD.MOV.U32 R238, RZ, RZ, R147 ;  /* 0x000000ffffee7224 */ /* 0x004fc600078e0093 */
[----:B------:R-:W2:Y:S01]  /*49b00*/  LDL.LU R137, [R1+0x4c28] ;  /* 0x004c280001897983 */ /* 0x000ea20000300800 */
[----:B------:R-:W-:Y:S01]  /*49b10*/  MOV R237, R145 ;  /* 0x0000009100ed7202 */ /* 0x000fe20000000f00 */
[----:B------:R-:W-:Y:S02]  /*49b20*/  IMAD.MOV.U32 R239, RZ, RZ, R140 ;  /* 0x000000ffffef7224 */ /* 0x000fe400078e008c */
[----:B------:R-:W-:Y:S02]  /*49b30*/  IMAD.MOV.U32 R236, RZ, RZ, R146 ;  /* 0x000000ffffec7224 */ /* 0x000fe400078e0092 */
[----:B------:R-:W2:Y:S04]  /*49b40*/  LDL.LU R146, [R1+0x4c24] ;  /* 0x004c240001927983 */ /* 0x000ea80000300800 */
[----:B------:R-:W2:Y:S04]  /*49b50*/  LDL.LU R145, [R1+0x4c20] ;  /* 0x004c200001917983 */ /* 0x000ea80000300800 */
[----:B------:R-:W2:Y:S04]  /*49b60*/  LDL.LU R147, [R1+0x4c1c] ;  /* 0x004c1c0001937983 */ /* 0x000ea80000300800 */
[----:B------:R-:W2:Y:S01]  /*49b70*/  LDL.LU R140, [R1+0x4c18] ;  /* 0x004c1800018c7983 */ /* 0x000ea20000300800 */
[----:B----4-:R-:W-:Y:S01]  /*49b80*/  MOV R91, R148 ;  /* 0x00000094005b7202 */ /* 0x010fe20000000f00 */
[----:B------:R-:W-:-:S02]  /*49b90*/  IMAD.MOV.U32 R90, RZ, RZ, R149 ;  /* 0x000000ffff5a7224 */ /* 0x000fc400078e0095 */
[----:B------:R-:W-:Y:S01]  /*49ba0*/  IMAD.MOV.U32 R89, RZ, RZ, R150 ;  /* 0x000000ffff597224 */ /* 0x000fe200078e0096 */
[----:B------:R-:W-:Y:S02]  /*49bb0*/  MOV R88, R144 ;  /* 0x0000009000587202 */ /* 0x000fe40000000f00 */
[----:B------:R-:W4:Y:S04]  /*49bc0*/  LDL.LU R144, [R1+0x4c14] ;  /* 0x004c140001907983 */ /* 0x000f280000300800 */
[----:B------:R-:W4:Y:S04]  /*49bd0*/  LDL.LU R150, [R1+0x4c10] ;  /* 0x004c100001967983 */ /* 0x000f280000300800 */
[----:B------:R-:W4:Y:S04]  /*49be0*/  LDL.LU R149, [R1+0x4c0c] ;  /* 0x004c0c0001957983 */ /* 0x000f280000300800 */
[----:B------:R-:W4:Y:S01]  /*49bf0*/  LDL.LU R148, [R1+0x4c08] ;  /* 0x004c080001947983 */ /* 0x000f220000300800 */
[----:B---3--:R-:W-:Y:S01]  /*49c00*/  IMAD.MOV.U32 R103, RZ, RZ, R141 ;  /* 0x000000ffff677224 */ /* 0x008fe200078e008d */
[----:B------:R-:W-:Y:S01]  /*49c10*/  MOV R102, R142 ;  /* 0x0000008e00667202 */ /* 0x000fe20000000f00 */
[----:B------:R-:W-:-:S02]  /*49c20*/  IMAD.MOV.U32 R101, RZ, RZ, R136 ;  /* 0x000000ffff657224 */ /* 0x000fc400078e0088 */
[----:B--2---:R-:W-:Y:S02]  /*49c30*/  IMAD.MOV.U32 R100, RZ, RZ, R137 ;  /* 0x000000ffff647224 */ /* 0x004fe400078e0089 */
[----:B------:R-:W2:Y:S04]  /*49c40*/  LDL.LU R137, [R1+0x4c04] ;  /* 0x004c040001897983 */ /* 0x000ea80000300800 */
[----:B------:R-:W3:Y:S04]  /*49c50*/  LDL.LU R136, [R1+0x4c00] ;  /* 0x004c000001887983 */ /* 0x000ee80000300800 */
[----:B------:R-:W3:Y:S01]  /*49c60*/  LDL.LU R142, [R1+0x4bfc] ;  /* 0x004bfc00018e7983 */ /* 0x000ee20000300800 */
[----:B------:R-:W-:-:S03]  /*49c70*/  IMAD.MOV.U32 R242, RZ, RZ, R145 ;  /* 0x000000fffff27224 */ /* 0x000fc600078e0091 */
[----:B------:R-:W3:Y:S01]  /*49c80*/  LDL.LU R141, [R1+0x4bf8] ;  /* 0x004bf800018d7983 */ /* 0x000ee20000300800 */
[----:B------:R-:W-:Y:S01]  /*49c90*/  MOV R241, R147 ;  /* 0x0000009300f17202 */ /* 0x000fe20000000f00 */
[----:B------:R-:W-:Y:S02]  /*49ca0*/  IMAD.MOV.U32 R243, RZ, RZ, R146 ;  /* 0x000000fffff37224 */ /* 0x000fe400078e0092 */
[----:B------:R-:W-:Y:S02]  /*49cb0*/  IMAD.MOV.U32 R240, RZ, RZ, R140 ;  /* 0x000000fffff07224 */ /* 0x000fe400078e008c */
        /* <DEDUP_REMOVED lines=16> */
[----:B--2---:R-:W-:-:S02]  /*49dc0*/  IMAD.MOV.U32 R127, RZ, RZ, R137 ;  /* 0x000000ffff7f7224 */ /* 0x004fc400078e0089 */
[----:B---3--:R-:W-:Y:S01]  /*49dd0*/  IMAD.MOV.U32 R126, RZ, RZ, R136 ;  /* 0x000000ffff7e7224 */ /* 0x008fe200078e0088 */
[----:B------:R-:W-:Y:S01]  /*49de0*/  MOV R125, R142 ;  /* 0x0000008e007d7202 */ /* 0x000fe20000000f00 */
[----:B------:R-:W-:Y:S02]  /*49df0*/  IMAD.MOV.U32 R124, RZ, RZ, R141 ;  /* 0x000000ffff7c7224 */ /* 0x000fe400078e008d */
[----:B------:R-:W-:Y:S01]  /*49e00*/  IMAD.MOV.U32 R131, RZ, RZ, R140 ;  /* 0x000000ffff837224 */ /* 0x000fe200078e008c */
[----:B------:R-:W-:Y:S01]  /*49e10*/  MOV R130, R147 ;  /* 0x0000009300827202 */ /* 0x000fe20000000f00 */
[----:B------:R-:W-:Y:S02]  /*49e20*/  IMAD.MOV.U32 R128, RZ, RZ, R145 ;  /* 0x000000ffff807224 */ /* 0x000fe400078e0091 */
[----:B------:R-:W4:Y:S01]  /*49e30*/  LDL.LU R145, [R1+0x4bd4] ;  /* 0x004bd40001917983 */ /* 0x000f220000300800 */
[----:B------:R-:W-:-:S03]  /*49e40*/  IMAD.MOV.U32 R129, RZ, RZ, R146 ;  /* 0x000000ffff817224 */ /* 0x000fc600078e0092 */
[----:B------:R-:W4:Y:S04]  /*49e50*/  LDL.LU R146, [R1+0x4bd0] ;  /* 0x004bd00001927983 */ /* 0x000f280000300800 */
[----:B------:R-:W4:Y:S04]  /*49e60*/  LDL.LU R147, [R1+0x4bcc] ;  /* 0x004bcc0001937983 */ /* 0x000f280000300800 */
[----:B------:R-:W2:Y:S04]  /*49e70*/  LDL.LU R140, [R1+0x4bc8] ;  /* 0x004bc800018c7983 */ /* 0x000ea80000300800 */
        /* <DEDUP_REMOVED lines=14> */
[----:B------:R-:W2:Y:S01]  /*49f60*/  LDL.LU R206, [R1+0x348] ;  /* 0x0003480001ce7983 */ /* 0x000ea20000300800 */
[C---:B-1----:R-:W-:Y:S06]  /*49f70*/  HMMA.1688.F32.TF32 R124, R36.reuse, R34, R124 ;  /* 0x00000022247c723c */ /* 0x042fec000008107c */
[C---:B------:R-:W-:Y:S06]  /*49f80*/  HMMA.1688.F32.TF32 R104, R36.reuse, R30, R104 ;  /* 0x0000001e2468723c */ /* 0x040fec0000081068 */
[C---:B------:R-:W-:Y:S06]  /*49f90*/  HMMA.1688.F32.TF32 R100, R36.reuse, R22, R100 ;  /* 0x000000162464723c */ /* 0x040fec0000081064 */
[----:B------:R-:W-:Y:S01]  /*49fa0*/  HMMA.1688.F32.TF32 R92, R36, R18, R92 ;  /* 0x00000012245c723c */ /* 0x000fe2000008105c */
[----:B------:R-:W-:-:S05]  /*49fb0*/  IMAD.MOV.U32 R207, RZ, RZ, R252 ;  /* 0x000000ffffcf7224 */ /* 0x000fca00078e00fc */
[----:B------:R-:W-:Y:S06]  /*49fc0*/  HMMA.1688.F32.TF32 R64, R40, R6, R64 ;  /* 0x000000062840723c */ /* 0x000fec0000081040 */
[----:B----4-:R-:W-:Y:S06]  /*49fd0*/  HMMA.1688.F32.TF32 R144, R48, R18, R144 ;  /* 0x000000123090723c */ /* 0x010fec0000081090 */
[----:B---3--:R-:W-:Y:S06]  /*49fe0*/  HMMA.1688.F32.TF32 R132, R36, R10, R132 ;  /* 0x0000000a2484723c */ /* 0x008fec0000081084 */
[C---:B--2---:R-:W-:Y:S06]  /*49ff0*/  HMMA.1688.F32.TF32 R136, R48.reuse, R26, R136 ;  /* 0x0000001a3088723c */ /* 0x044fec0000081088 */
[C---:B------:R-:W-:Y:S06]  /*4a000*/  HMMA.1688.F32.TF32 R140, R48.reuse, R22, R140 ;  /* 0x00000016308c723c */ /* 0x040fec000008108c */
[----:B------:R-:W-:Y:S06]  /*4a010*/  HMMA.1688.F32.TF32 R148, R48, R14, R148 ;  /* 0x0000000e3094723c */ /* 0x000fec0000081094 */
[----:B------:R-:W-:Y:S01]  /*4a020*/  HMMA.1688.F32.TF32 R48, R36, R6, R128 ;  /* 0x000000062430723c */ /* 0x000fe20000081080 */
[----:B------:R-:W-:Y:S04]  /*4a030*/  STL.64 [R1+0x730], R132 ;  /* 0x0007308401007387 */ /* 0x000fe80000100a00 */
[----:B------:R-:W-:-:S15]  /*4a040*/  STL.64 [R1+0x738], R134 ;  /* 0x0007388601007387 */ /* 0x000fde0000100a00 */
[----:B------:R-:W-:-:S03]  /*4a050*/  NOP ;  /* 0x0000000000007918 */ /* 0x000fc60000000000 */
[----:B------:R-:W-:Y:S04]  /*4a060*/  STL.64 [R1+0x720], R48 ;  /* 0x0007203001007387 */ /* 0x000fe80000100a00 */
[----:B------:R1:W-:Y:S02]  /*4a070*/  STL.64 [R1+0x728], R50 ;  /* 0x0007283201007387 */ /* 0x0003e40000100a00 */
[----:B-1----:R-:W-:Y:S02]  /*4a080*/  HMMA.1688.F32.TF32 R48, R36, R26, R240 ;  /* 0x0000001a2430723c */ /* 0x002fe400000810f0 */
[----:B------:R-:W-:Y:S04]  /*4a090*/  STL.64 [R1+0x710], R124 ;  /* 0x0007107c01007387 */ /* 0x000fe80000100a00 */
[----:B------:R-:W-:Y:S04]  /*4a0a0*/  STL.64 [R1+0x718], R126 ;  /* 0x0007187e01007387 */ /* 0x000fe80000100a00 */
[----:B------:R-:W-:Y:S04]  /*4a0b0*/  STL.64 [R1+0x700], R104 ;  /* 0x0007006801007387 */ /* 0x000fe80000100a00 */
[----:B------:R-:W-:Y:S01]  /*4a0c0*/  STL.64 [R1+0x708], R106 ;  /* 0x0007086a01007387 */ /* 0x000fe20000100a00 */
[C---:B------:R-:W-:Y:S03]  /*4a0d0*/  HMMA.1688.F32.TF32 R188, R96.reuse, R10, R188 ;  /* 0x0000000a60bc723c */ /* 0x040fe600000810bc */
[----:B------:R-:W-:Y:S03]  /*4a0e0*/  LDS R240, [R0+UR12+0xc700] ;  /* 0x00c7000c00f07984 */ /* 0x000fe60008000800 */
[C---:B------:R-:W-:Y:S01]  /*4a0f0*/  HMMA.1688.F32.TF32 R192, R96.reuse, R6, R192 ;  /* 0x0000000660c0723c */ /* 0x040fe200000810c0 */
[----:B------:R-:W-:Y:S04]  /*4a100*/  LDS R242, [R0+UR12+0xe700] ;  /* 0x00e7000c00f27984 */ /* 0x000fe80008000800 */
[----:B------:R-:W-:Y:S04]  /*4a110*/  STL.64 [R1+0x6f0], R48 ;  /* 0x0006f03001007387 */ /* 0x000fe80000100a00 */
[----:B------:R1:W-:Y:S01]  /*4a120*/  STL.64 [R1+0x6f8], R50 ;  /* 0x0006f83201007387 */ /* 0x0003e20000100a00 */
[----:B------:R-:W-:Y:S03]  /*4a130*/  HMMA.1688.F32.TF32 R196, R96, R34, R196 ;  /* 0x0000002260c4723c */ /* 0x000fe600000810c4 */
[----:B------:R-:W-:Y:S04]  /*4a140*/  LDS R241, [R3+UR12+0xc700] ;  /* 0x00c7000c03f17984 */ /* 0x000fe80008000800 */
[----:B------:R-:W-:Y:S01]  /*4a150*/  LDS R243, [R3+UR12+0xe700] ;  /* 0x00e7000c03f37984 */ /* 0x000fe20008000800 */
[----:B-1----:R-:W-:Y:S06]  /*4a160*/  HMMA.1688.F32.TF32 R48, R36, R14, R88 ;  /* 0x0000000e2430723c */ /* 0x002fec0000081058 */
[C---:B------:R-:W-:Y:S01]  /*4a170*/  HMMA.1688.F32.TF32 R36, R40.reuse, R10, R236 ;  /* 0x0000000a2824723c */ /* 0x040fe200000810ec */
        /* <DEDUP_REMOVED lines=8> */
[C---:B-1----:R-:W-:Y:S06]  /*4a200*/  HMMA.1688.F32.TF32 R48, R40.reuse, R34, R204 ;  /* 0x000000222830723c */ /* 0x042fec00000810cc */
[----:B--2---:R-:W-:Y:S01]  /*4a210*/  HMMA.1688.F32.TF32 R36, R40, R30, R232 ;  /* 0x0000001e2824723c */ /* 0x004fe200000810e8 */
[----:B------:R-:W-:Y:S04]  /*4a220*/  STL.64 [R1+0x350], R64 ;  /* 0x0003504001007387 */ /* 0x000fe80000100a00 */
[----:B------:R1:W-:-:S12]  /*4a230*/  STL.64 [R1+0x358], R66 ;  /* 0x0003584201007387 */ /* 0x0003d80000100a00 */
[----:B------:R-:W-:Y:S01]  /*4a240*/  STL.64 [R1+0x340], R48 ;  /* 0x0003403001007387 */ /* 0x000fe20000100a00 */
[C---:B-1----:R-:W-:Y:S03]  /*4a250*/  HMMA.1688.F32.TF32 R64, R40.reuse, R26, R248 ;  /* 0x0000001a2840723c */ /* 0x042fe600000810f8 */
[----:B------:R1:W-:Y:S04]  /*4a260*/  STL.64 [R1+0x348], R50 ;  /* 0x0003483201007387 */ /* 0x0003e80000100a00 */
[----:B------:R-:W-:Y:S04]  /*4a270*/  STL.64 [R1+0x330], R36 ;  /* 0x0003302401007387 */ /* 0x000fe80000100a00 */
[----:B------:R2:W-:Y:S01]  /*4a280*/  STL.64 [R1+0x338], R38 ;  /* 0x0003382601007387 */ /* 0x0005e20000100a00 */
[C---:B-1----:R-:W-:Y:S06]  /*4a290*/  HMMA.1688.F32.TF32 R48, R40.reuse, R22, R200 ;  /* 0x000000162830723c */ /* 0x042fec00000810c8 */
[C---:B--2---:R-:W-:Y:S05]  /*4a2a0*/  HMMA.1688.F32.TF32 R36, R40.reuse, R18, R228 ;  /* 0x000000122824723c */ /* 0x044fea00000810e4 */
[----:B------:R-:W-:Y:S04]  /*4a2b0*/  STL.64 [R1+0x320], R64 ;  /* 0x0003204001007387 */ /* 0x000fe80000100a00 */
[----:B------:R-:W-:Y:S01]  /*4a2c0*/  STL.64 [R1+0x328], R66 ;  /* 0x0003284201007387 */ /* 0x000fe20000100a00 */
[----:B------:R-:W-:-:S13]  /*4a2d0*/  HMMA.1688.F32.TF32 R40, R40, R14, R152 ;  /* 0x0000000e2828723c */ /* 0x000fda0000081098 */
[----:B------:R-:W-:Y:S01]  /*4a2e0*/  STL.64 [R1+0x300], R36 ;  /* 0x0003002401007387 */ /* 0x000fe20000100a00 */
[----:B------:R-:W-:-:S03]  /*4a2f0*/  IMAD.MOV.U32 R252, RZ, RZ, R39 ;  /* 0x000000fffffc7224 */ /* 0x000fc600078e0027 */
[----:B------:R-:W-:Y:S04]  /*4a300*/  STL.64 [R1+0x310], R48 ;  /* 0x0003103001007387 */ /* 0x000fe80000100a00 */
[----:B------:R-:W-:Y:S04]  /*4a310*/  STL.64 [R1+0x318], R50 ;  /* 0x0003183201007387 */ /* 0x000fe80000100a00 */
[----:B------:R1:W-:Y:S02]  /*4a320*/  STL [R1+0x308], R38 ;  /* 0x0003082601007387 */ /* 0x0003e40000100800 */
[----:B-1----:R-:W-:Y:S02]  /*4a330*/  HMMA.1688.F32.TF32 R36, R44, R10, R156 ;  /* 0x0000000a2c24723c */ /* 0x002fe4000008109c */
[----:B------:R1:W-:-:S15]  /*4a340*/  STL [R1+0x4a80], R252 ;  /* 0x004a80fc01007387 */ /* 0x0003de0000100800 */
[----:B------:R-:W-:-:S06]  /*4a350*/  NOP ;  /* 0x0000000000007918 */ /* 0x000fcc0000000000 */
[----:B------:R-:W-:Y:S01]  /*4a360*/  STL.64 [R1+0x290], R36 ;  /* 0x0002902401007387 */ /* 0x000fe20000100a00 */
[----:B-1----:R-:W-:-:S03]  /*4a370*/  MOV R252, R39 ;  /* 0x0000002700fc7202 */ /* 0x002fc60000000f00 */
[----:B------:R-:W-:Y:S04]  /*4a380*/  STL.64 [R1+0x2a0], R40 ;  /* 0x0002a02801007387 */ /* 0x000fe80000100a00 */
[----:B------:R1:W-:Y:S04]  /*4a390*/  STL.64 [R1+0x2a8], R42 ;  /* 0x0002a82a01007387 */ /* 0x0003e80000100a00 */
[----:B------:R2:W-:Y:S01]  /*4a3a0*/  STL [R1+0x298], R38 ;  /* 0x0002982601007387 */ /* 0x0005e20000100800 */
[C---:B-1----:R-:W-:Y:S06]  /*4a3b0*/  HMMA.1688.F32.TF32 R40, R44.reuse, R6, R160 ;  /* 0x000000062c28723c */ /* 0x042fec00000810a0 */
[----:B--2---:R-:W-:Y:S01]  /*4a3c0*/  HMMA.1688.F32.TF32 R36, R44, R34, R164 ;  /* 0x000000222c24723c */ /* 0x004fe200000810a4 */
[----:B------:R1:W-:Y:S01]  /*4a3d0*/  STL [R1+0x4a84], R252 ;  /* 0x004a84fc01007387 */ /* 0x0003e20000100800 */
[----:B------:R-:W-:Y:S01]  /*4a3e0*/  IMAD.MOV.U32 R200, RZ, RZ, R181 ;  /* 0x000000ffffc87224 */ /* 0x000fe200078e00b5 */
[----:B------:R-:W-:Y:S01]  /*4a3f0*/  MOV R201, R182 ;  /* 0x000000b600c97202 */ /* 0x000fe20000000f00 */
[----:B------:R-:W-:-:S02]  /*4a400*/  IMAD.MOV.U32 R202, RZ, RZ, R176 ;  /* 0x000000ffffca7224 */ /* 0x000fc400078e00b0 */
[----:B------:R-:W-:Y:S01]  /*4a410*/  IMAD.MOV.U32 R203, RZ, RZ, R177 ;  /* 0x000000ffffcb7224 */ /* 0x000fe200078e00b1 */
[----:B------:R-:W-:Y:S01]  /*4a420*/  MOV R204, R172 ;  /* 0x000000ac00cc7202 */ /* 0x000fe20000000f00 */
[----:B------:R-:W-:Y:S01]  /*4a430*/  IMAD.MOV.U32 R205, RZ, RZ, R173 ;  /* 0x000000ffffcd7224 */ /* 0x000fe200078e00ad */
[----:B------:R-:W-:Y:S01]  /*4a440*/  MOV R207, R168 ;  /* 0x000000a800cf7202 */ /* 0x000fe20000000f00 */
[----:B------:R-:W-:-:S13]  /*4a450*/  IMAD.MOV.U32 R206, RZ, RZ, R174 ;  /* 0x000000ffffce7224 */ /* 0x000fda00078e00ae */
[----:B------:R-:W-:Y:S04]  /*4a460*/  STL.64 [R1+0x220], R36 ;  /* 0x0002202401007387 */ /* 0x000fe80000100a00 */
[----:B------:R-:W-:Y:S04]  /*4a470*/  STL.64 [R1+0x280], R40 ;  /* 0x0002802801007387 */ /* 0x000fe80000100a00 */
[----:B------:R-:W-:Y:S04]  /*4a480*/  STL.64 [R1+0x288], R42 ;  /* 0x0002882a01007387 */ /* 0x000fe80000100a00 */
[----:B------:R-:W-:Y:S04]  /*4a490*/  STL [R1+0x228], R38 ;  /* 0x0002282601007387 */ /* 0x000fe80000100800 */
[----:B------:R-:W2:Y:S04]  /*4a4a0*/  LDL.LU R181, [R1+0x4ba4] ;  /* 0x004ba40001b57983 */ /* 0x000ea80000300800 */
[----:B------:R-:W2:Y:S04]  /*4a4b0*/  LDL.LU R182, [R1+0x4ba0] ;  /* 0x004ba00001b67983 */ /* 0x000ea80000300800 */
[----:B------:R-:W3:Y:S04]  /*4a4c0*/  LDL.LU R176, [R1+0x4b9c] ;  /* 0x004b9c0001b07983 */ /* 0x000ee80000300800 */
[----:B------:R-:W3:Y:S04]  /*4a4d0*/  LDL.LU R177, [R1+0x4b98] ;  /* 0x004b980001b17983 */ /* 0x000ee80000300800 */
[----:B------:R-:W4:Y:S04]  /*4a4e0*/  LDL.LU R228, [R1+0x240] ;  /* 0x0002400001e47983 */ /* 0x000f280000300800 */
[----:B------:R-:W4:Y:S04]  /*4a4f0*/  LDL.LU R229, [R1+0x244] ;  /* 0x0002440001e57983 */ /* 0x000f280000300800 */
[----:B------:R-:W4:Y:S04]  /*4a500*/  LDL.LU R230, [R1+0x248] ;  /* 0x0002480001e67983 */ /* 0x000f280000300800 */
[----:B------:R-:W4:Y:S01]  /*4a510*/  LDL.LU R231, [R1+0x24c] ;  /* 0x00024c0001e77983 */ /* 0x000f220000300800 */
[----:B------:R-:W-:-:S03]  /*4a520*/  IMAD.MOV.U32 R232, RZ, RZ, R169 ;  /* 0x000000ffffe87224 */ /* 0x000fc600078e00a9 */
[----:B------:R-:W2:Y:S01]  /*4a530*/  LDL.LU R172, [R1+0x4b94] ;  /* 0x004b940001ac7983 */ /* 0x000ea20000300800 */
[----:B------:R-:W-:-:S03]  /*4a540*/  IMAD.MOV.U32 R233, RZ, RZ, R170 ;  /* 0x000000ffffe97224 */ /* 0x000fc600078e00aa */
[----:B------:R-:W2:Y:S01]  /*4a550*/  LDL.LU R173, [R1+0x4b90] ;  /* 0x004b900001ad7983 */ /* 0x000ea20000300800 */
[----:B------:R-:W-:-:S03]  /*4a560*/  MOV R234, R171 ;  /* 0x000000ab00ea7202 */ /* 0x000fc60000000f00 */
[----:B------:R-:W2:Y:S04]  /*4a570*/  LDL.LU R174, [R1+0x4b8c] ;  /* 0x004b8c0001ae7983 */ /* 0x000ea80000300800 */
[----:B------:R-:W3:Y:S01]  /*4a580*/  LDL.LU R168, [R1+0x4b88] ;  /* 0x004b880001a87983 */ /* 0x000ee20000300800 */
[----:B------:R-:W-:-:S03]  /*4a590*/  IMAD.MOV.U32 R235, RZ, RZ, R175 ;  /* 0x000000ffffeb7224 */ /* 0x000fc600078e00af */
[----:B------:R-:W3:Y:S01]  /*4a5a0*/  LDL.LU R169, [R1+0x4b84] ;  /* 0x004b840001a97983 */ /* 0x000ee20000300800 */
[----:B------:R-:W-:-:S03]  /*4a5b0*/  IMAD.MOV.U32 R248, RZ, RZ, R178 ;  /* 0x000000fffff87224 */ /* 0x000fc600078e00b2 */
[----:B------:R-:W3:Y:S01]  /*4a5c0*/  LDL.LU R170, [R1+0x4b80] ;  /* 0x004b800001aa7983 */ /* 0x000ee20000300800 */
[----:B------:R-:W-:-:S03]  /*4a5d0*/  MOV R249, R179 ;  /* 0x000000b300f97202 */ /* 0x000fc60000000f00 */
[----:B------:R-:W3:Y:S01]  /*4a5e0*/  LDL.LU R171, [R1+0x4b7c] ;  /* 0x004b7c0001ab7983 */ /* 0x000ee20000300800 */
[----:B------:R-:W-:-:S03]  /*4a5f0*/  IMAD.MOV.U32 R250, RZ, RZ, R183 ;  /* 0x000000fffffa7224 */ /* 0x000fc600078e00b7 */
[----:B------:R-:W2:Y:S04]  /*4a600*/  LDL.LU R175, [R1+0x4b78] ;  /* 0x004b780001af7983 */ /* 0x000ea80000300800 */
[----:B------:R-:W4:Y:S01]  /*4a610*/  LDL.LU R178, [R1+0x4b74] ;  /* 0x004b740001b27983 */ /* 0x000f220000300800 */
[----:B------:R-:W-:-:S03]  /*4a620*/  IMAD.MOV.U32 R251, RZ, RZ, R187 ;  /* 0x000000fffffb7224 */ /* 0x000fc600078e00bb */
[----:B------:R-:W4:Y:S04]  /*4a630*/  LDL.LU R179, [R1+0x4b70] ;  /* 0x004b700001b37983 */ /* 0x000f280000300800 */
[----:B------:R-:W4:Y:S04]  /*4a640*/  LDL.LU R183, [R1+0x4b6c] ;  /* 0x004b6c0001b77983 */ /* 0x000f280000300800 */
[----:B------:R-:W4:Y:S01]  /*4a650*/  LDL.LU R187, [R1+0x4b68] ;  /* 0x004b680001bb7983 */ /* 0x000f220000300800 */
[----:B-1----:R-:W-:-:S03]  /*4a660*/  IMAD.MOV.U32 R252, RZ, RZ, R39 ;  /* 0x000000fffffc7224 */ /* 0x002fc600078e0027 */
[----:B------:R-:W-:Y:S04]  /*4a670*/  LDS R36, [R0+UR12+0xc600] ;  /* 0x00c6000c00247984 */ /* 0x000fe80008000800 */
[----:B------:R-:W-:Y:S04]  /*4a680*/  LDS R38, [R0+UR12+0xe600] ;  /* 0x00e6000c00267984 */ /* 0x000fe80008000800 */
[----:B------:R-:W-:Y:S04]  /*4a690*/  LDS R37, [R3+UR12+0xc600] ;  /* 0x00c6000c03257984 */ /* 0x000fe80008000800 */
[----:B------:R-:W1:Y:S01]  /*4a6a0*/  LDS R39, [R3+UR12+0xe600] ;  /* 0x00e6000c03277984 */ /* 0x000e620008000800 */
[----:B------:R-:W-:Y:S03]  /*4a6b0*/  HMMA.1688.F32.TF32 R100, R96, R26, R204 ;  /* 0x0000001a6064723c */ /* 0x000fe600000810cc */
[----:B------:R-:W-:Y:S04]  /*4a6c0*/  LDS R40, [R0+UR12+0xc680] ;  /* 0x00c6800c00287984 */ /* 0x000fe80008000800 */
[----:B------:R-:W-:Y:S04]  /*4a6d0*/  LDS R42, [R0+UR12+0xe680] ;  /* 0x00e6800c002a7984 */ /* 0x000fe80008000800 */
[----:B------:R-:W-:Y:S04]  /*4a6e0*/  LDS R41, [R3+UR12+0xc680] ;  /* 0x00c6800c03297984 */ /* 0x000fe80008000800 */
[----:B------:R-:W1:Y:S01]  /*4a6f0*/  LDS R43, [R3+UR12+0xe680] ;  /* 0x00e6800c032b7984 */ /* 0x000e620008000800 */
[C---:B---3--:R-:W-:Y:S06]  /*4a700*/  HMMA.1688.F32.TF32 R132, R44.reuse, R30, R168 ;  /* 0x0000001e2c84723c */ /* 0x048fec00000810a8 */
[C---:B--2---:R-:W-:Y:S06]  /*4a710*/  HMMA.1688.F32.TF32 R172, R44.reuse, R26, R172 ;  /* 0x0000001a2cac723c */ /* 0x044fec00000810ac */
[C---:B----4-:R-:W-:Y:S06]  /*4a720*/  HMMA.1688.F32.TF32 R128, R44.reuse, R22, R176 ;  /* 0x000000162c80723c */ /* 0x050fec00000810b0 */
[C---:B------:R-:W-:Y:S06]  /*4a730*/  HMMA.1688.F32.TF32 R124, R44.reuse, R18, R180 ;  /* 0x000000122c7c723c */ /* 0x040fec00000810b4 */
[----:B------:R-:W-:Y:S01]  /*4a740*/  HMMA.1688.F32.TF32 R184, R44, R14, R184 ;  /* 0x0000000e2cb8723c */ /* 0x000fe200000810b8 */
[----:B------:R-:W-:Y:S04]  /*4a750*/  STL.64 [R1+0x4a28], R134 ;  /* 0x004a288601007387 */ /* 0x000fe80000100a00 */
[----:B------:R2:W-:Y:S04]  /*4a760*/  STL.64 [R1+0x4a20], R132 ;  /* 0x004a208401007387 */ /* 0x0005e80000100a00 */
[----:B------:R-:W-:Y:S04]  /*4a770*/  STL.64 [R1+0x4a38], R174 ;  /* 0x004a38ae01007387 */ /* 0x000fe80000100a00 */
[----:B------:R-:W-:Y:S04]  /*4a780*/  STL.64 [R1+0x4a30], R172 ;  /* 0x004a30ac01007387 */ /* 0x000fe80000100a00 */
[----:B------:R-:W-:Y:S04]  /*4a790*/  STL.64 [R1+0x4a48], R130 ;  /* 0x004a488201007387 */ /* 0x000fe80000100a00 */
[----:B------:R3:W-:Y:S04]  /*4a7a0*/  STL.64 [R1+0x4a40], R128 ;  /* 0x004a408001007387 */ /* 0x0007e80000100a00 */
[----:B------:R-:W-:Y:S04]  /*4a7b0*/  STL.64 [R1+0x4a58], R126 ;  /* 0x004a587e01007387 */ /* 0x000fe80000100a00 */
[----:B------:R-:W-:Y:S01]  /*4a7c0*/  STL.64 [R1+0x4a50], R124 ;  /* 0x004a507c01007387 */ /* 0x000fe20000100a00 */
[C---:B------:R-:W-:Y:S03]  /*4a7d0*/  HMMA.1688.F32.TF32 R88, R96.reuse, R30, R228 ;  /* 0x0000001e6058723c */ /* 0x040fe600000810e4 */
        /* <DEDUP_REMOVED lines=8> */
[C---:B------:R-:W-:Y:S03]  /*4a860*/  HMMA.1688.F32.TF32 R104, R96.reuse, R22, R232 ;  /* 0x000000166068723c */ /* 0x040fe600000810e8 */
[----:B------:R-:W-:Y:S03]  /*4a870*/  LDS R232, [R0+UR12+0xc780] ;  /* 0x00c7800c00e87984 */ /* 0x000fe60008000800 */
[C---:B------:R-:W-:Y:S01]  /*4a880*/  HMMA.1688.F32.TF32 R92, R96.reuse, R18, R248 ;  /* 0x00000012605c723c */ /* 0x040fe200000810f8 */
[----:B------:R-:W-:Y:S04]  /*4a890*/  LDS R234, [R0+UR12+0xe780] ;  /* 0x00e7800c00ea7984 */ /* 0x000fe80008000800 */
[----:B------:R-:W-:Y:S01]  /*4a8a0*/  LDS R233, [R3+UR12+0xc780] ;  /* 0x00c7800c03e97984 */ /* 0x000fe20008000800 */
[----:B------:R-:W-:Y:S03]  /*4a8b0*/  HMMA.1688.F32.TF32 R96, R96, R14, R200 ;  /* 0x0000000e6060723c */ /* 0x000fe600000810c8 */
[----:B------:R-:W4:Y:S08]  /*4a8c0*/  LDS R235, [R3+UR12+0xe780] ;  /* 0x00e7800c03eb7984 */ /* 0x000f300008000800 */
        /* <DEDUP_REMOVED lines=10> */
[----:B------:R-:W4:Y:S01]  /*4a970*/  LDL.LU R64, [R1+0x60] ;  /* 0x0000600001407983 */ /* 0x000f220000300800 */
[----:B-1----:R-:W-:-:S15]  /*4a980*/  HMMA.1688.F32.TF32 R44, R36, R10, R228 ;  /* 0x0000000a242c723c */ /* 0x002fde00000810e4 */
[----:B------:R-:W-:-:S08]  /*4a990*/  NOP ;  /* 0x0000000000007918 */ /* 0x000fd00000000000 */
[----:B------:R1:W-:Y:S04]  /*4a9a0*/  STL.64 [R1+0x6c0], R44 ;  /* 0x0006c02c01007387 */ /* 0x0003e80000100a00 */
[----:B------:R1:W-:Y:S04]  /*4a9b0*/  STL.64 [R1+0x6c8], R46 ;  /* 0x0006c82e01007387 */ /* 0x0003e80000100a00 */
        /* <DEDUP_REMOVED lines=27> */
[----:B--2---:R-:W2:Y:S04]  /*4ab70*/  LDL.LU R132, [R1+0xf0] ;  /* 0x0000f00001847983 */ /* 0x004ea80000300800 */
[----:B------:R-:W2:Y:S04]  /*4ab80*/  LDL.LU R133, [R1+0xf4] ;  /* 0x0000f40001857983 */ /* 0x000ea80000300800 */
[----:B------:R-:W2:Y:S04]  /*4ab90*/  LDL.LU R134, [R1+0xf8] ;  /* 0x0000f80001867983 */ /* 0x000ea80000300800 */
[----:B------:R-:W2:Y:S04]  /*4aba0*/  LDL.LU R135, [R1+0xfc] ;  /* 0x0000fc0001877983 */ /* 0x000ea80000300800 */
[----:B------:R-:W4:Y:S04]  /*4abb0*/  LDL.LU R176, [R1+0x110] ;  /* 0x0001100001b07983 */ /* 0x000f280000300800 */
[----:B------:R-:W4:Y:S04]  /*4abc0*/  LDL.LU R177, [R1+0x114] ;  /* 0x0001140001b17983 */ /* 0x000f280000300800 */
[----:B------:R-:W4:Y:S04]  /*4abd0*/  LDL.LU R178, [R1+0x118] ;  /* 0x0001180001b27983 */ /* 0x000f280000300800 */
[----:B------:R-:W4:Y:S04]  /*4abe0*/  LDL.LU R179, [R1+0x11c] ;  /* 0x00011c0001b37983 */ /* 0x000f280000300800 */
[----:B---3--:R-:W3:Y:S04]  /*4abf0*/  LDL.LU R128, [R1+0x120] ;  /* 0x0001200001807983 */ /* 0x008ee80000300800 */
[----:B------:R-:W3:Y:S04]  /*4ac00*/  LDL.LU R129, [R1+0x124] ;  /* 0x0001240001817983 */ /* 0x000ee80000300800 */
[----:B------:R-:W3:Y:S04]  /*4ac10*/  LDL.LU R130, [R1+0x128] ;  /* 0x0001280001827983 */ /* 0x000ee80000300800 */
[----:B------:R-:W3:Y:S04]  /*4ac20*/  LDL.LU R131, [R1+0x12c] ;  /* 0x00012c0001837983 */ /* 0x000ee80000300800 */
[----:B------:R-:W2:Y:S04]  /*4ac30*/  LDL.LU R180, [R1+0x130] ;  /* 0x0001300001b47983 */ /* 0x000ea80000300800 */
[----:B------:R-:W2:Y:S04]  /*4ac40*/  LDL.LU R181, [R1+0x134] ;  /* 0x0001340001b57983 */ /* 0x000ea80000300800 */
[----:B------:R-:W2:Y:S04]  /*4ac50*/  LDL.LU R182, [R1+0x138] ;  /* 0x0001380001b67983 */ /* 0x000ea80000300800 */
[----:B------:R-:W2:Y:S04]  /*4ac60*/  LDL.LU R183, [R1+0x13c] ;  /* 0x00013c0001b77983 */ /* 0x000ea80000300800 */
[----:B-1----:R-:W4:Y:S04]  /*4ac70*/  LDL.LU R44, [R1+0x150] ;  /* 0x00015000012c7983 */ /* 0x002f280000300800 */
        /* <DEDUP_REMOVED lines=47> */
[C---:B----4-:R-:W-:Y:S06]  /*4af70*/  HMMA.1688.F32.TF32 R92, R36.reuse, R6, R104 ;  /* 0x00000006245c723c */ /* 0x050fec0000081068 */
[C---:B---3--:R-:W-:Y:S06]  /*4af80*/  HMMA.1688.F32.TF32 R204, R36.reuse, R34, R204 ;  /* 0x0000002224cc723c */ /* 0x048fec00000810cc */
[C---:B--2---:R-:W-:Y:S06]  /*4af90*/  HMMA.1688.F32.TF32 R248, R36.reuse, R30, R248 ;  /* 0x0000001e24f8723c */ /* 0x044fec00000810f8 */
[----:B------:R-:W-:Y:S11]  /*4afa0*/  HMMA.1688.F32.TF32 R200, R36, R26, R200 ;  /* 0x0000001a24c8723c */ /* 0x000ff600000810c8 */
[----:B------:R1:W-:Y:S01]  /*4afb0*/  STL.64 [R1+0x6a8], R206 ;  /* 0x0006a8ce01007387 */ /* 0x0003e20000100a00 */
[----:B------:R-:W-:Y:S01]  /*4afc0*/  IMAD.MOV.U32 R107, RZ, RZ, R94 ;  /* 0x000000ffff6b7224 */ /* 0x000fe200078e005e */
[----:B------:R-:W-:Y:S01]  /*4afd0*/  MOV R98, R204 ;  /* 0x000000cc00627202 */ /* 0x000fe20000000f00 */
[----:B------:R-:W-:Y:S01]  /*4afe0*/  IMAD.MOV.U32 R99, RZ, RZ, R205 ;  /* 0x000000ffff637224 */ /* 0x000fe200078e00cd */
[----:B------:R-:W-:Y:S01]  /*4aff0*/  MOV R105, R92 ;  /* 0x0000005c00697202 */ /* 0x000fe20000000f00 */
[----:B------:R-:W-:-:S02]  /*4b000*/  IMAD.MOV.U32 R106, RZ, RZ, R93 ;  /* 0x000000ffff6a7224 */ /* 0x000fc400078e005d */
[----:B------:R-:W-:Y:S01]  /*4b010*/  IMAD.MOV.U32 R94, RZ, RZ, R250 ;  /* 0x000000ffff5e7224 */ /* 0x000fe200078e00fa */
[----:B------:R-:W-:Y:S01]  /*4b020*/  MOV R93, R249 ;  /* 0x000000f9005d7202 */ /* 0x000fe20000000f00 */
[----:B------:R-:W-:Y:S01]  /*4b030*/  IMAD.MOV.U32 R104, RZ, RZ, R251 ;  /* 0x000000ffff687224 */ /* 0x000fe200078e00fb */
[----:B-1----:R-:W2:Y:S01]  /*4b040*/  LDL.LU.64 R206, [R1+0x4b60] ;  /* 0x004b600001ce7983 */ /* 0x002ea20000300a00 */
[----:B------:R-:W-:-:S03]  /*4b050*/  IMAD.MOV.U32 R92, RZ, RZ, R248 ;  /* 0x000000ffff5c7224 */ /* 0x000fc600078e00f8 */
[----:B------:R-:W3:Y:S04]  /*4b060*/  LDL.LU.64 R204, [R1+0x4b58] ;  /* 0x004b580001cc7983 */ /* 0x000ee80000300a00 */
[----:B------:R-:W4:Y:S04]  /*4b070*/  LDL.LU.64 R250, [R1+0x4b50] ;  /* 0x004b500001fa7983 */ /* 0x000f280000300a00 */
[----:B------:R-:W4:Y:S04]  /*4b080*/  LDL.LU.64 R248, [R1+0x4b48] ;  /* 0x004b480001f87983 */ /* 0x000f280000300a00 */
[----:B------:R-:W-:Y:S04]  /*4b090*/  STL.64 [R1+0x680], R200 ;  /* 0x000680c801007387 */ /* 0x000fe80000100a00 */
[----:B------:R1:W-:Y:S04]  /*4b0a0*/  STL.64 [R1+0x688], R202 ;  /* 0x000688ca01007387 */ /* 0x0003e80000100a00 */
[----:B-1----:R-:W4:Y:S04]  /*4b0b0*/  LDL.LU.64 R202, [R1+0x4b40] ;  /* 0x004b400001ca7983 */ /* 0x002f280000300a00 */
[----:B------:R-:W4:Y:S01]  /*4b0c0*/  LDL.LU.64 R200, [R1+0x4b38] ;  /* 0x004b380001c87983 */ /* 0x000f220000300a00 */
[C---:B------:R-:W-:Y:S06]  /*4b0d0*/  HMMA.1688.F32.TF32 R228, R36.reuse, R22, R228 ;  /* 0x0000001624e4723c */ /* 0x040fec00000810e4 */
        /* <DEDUP_REMOVED lines=14> */
[----:B------:R1:W-:Y:S04]  /*4b1c0*/  STL.64 [R1+0x5c8], R46 ;  /* 0x0005c82e01007387 */ /* 0x0003e80000100a00 */
[----:B------:R-:W-:Y:S04]  /*4b1d0*/  STL.64 [R1+0x5b0], R124 ;  /* 0x0005b07c01007387 */ /* 0x000fe80000100a00 */
[----:B------:R1:W-:Y:S02]  /*4b1e0*/  STL.64 [R1+0x5b8], R126 ;  /* 0x0005b87e01007387 */ /* 0x0003e40000100a00 */
[C---:B-1----:R-:W-:Y:S07]  /*4b1f0*/  HMMA.1688.F32.TF32 R44, R40.reuse, R30, R128 ;  /* 0x0000001e282c723c */ /* 0x042fee0000081080 */
[----:B------:R-:W-:Y:S01]  /*4b200*/  STL.64 [R1+0x5a0], R36 ;  /* 0x0005a02401007387 */ /* 0x000fe20000100a00 */
[C---:B------:R-:W-:Y:S03]  /*4b210*/  HMMA.1688.F32.TF32 R124, R40.reuse, R26, R176 ;  /* 0x0000001a287c723c */ /* 0x040fe600000810b0 */
[----:B------:R1:W-:Y:S03]  /*4b220*/  STL.64 [R1+0x5a8], R38 ;  /* 0x0005a82601007387 */ /* 0x0003e60000100a00 */
[C---:B-1----:R-:W-:Y:S09]  /*4b230*/  HMMA.1688.F32.TF32 R36, R40.reuse, R22, R172 ;  /* 0x000000162824723c */ /* 0x042ff200000810ac */
[----:B------:R-:W-:Y:S04]  /*4b240*/  STL.64 [R1+0x590], R44 ;  /* 0x0005902c01007387 */ /* 0x000fe80000100a00 */
[----:B------:R1:W-:Y:S04]  /*4b250*/  STL.64 [R1+0x598], R46 ;  /* 0x0005982e01007387 */ /* 0x0003e80000100a00 */
[----:B------:R-:W-:Y:S04]  /*4b260*/  STL.64 [R1+0x580], R124 ;  /* 0x0005807c01007387 */ /* 0x000fe80000100a00 */
[----:B------:R-:W-:Y:S01]  /*4b270*/  STL.64 [R1+0x588], R126 ;  /* 0x0005887e01007387 */ /* 0x000fe20000100a00 */
[C---:B-1----:R-:W-:Y:S06]  /*4b280*/  HMMA.1688.F32.TF32 R44, R40.reuse, R18, R132 ;  /* 0x00000012282c723c */ /* 0x042fec0000081084 */
[----:B------:R-:W-:Y:S01]  /*4b290*/  HMMA.1688.F32.TF32 R40, R40, R14, R168 ;  /* 0x0000000e2828723c */ /* 0x000fe200000810a8 */
[----:B------:R-:W-:Y:S04]  /*4b2a0*/  STL.64 [R1+0x570], R36 ;  /* 0x0005702401007387 */ /* 0x000fe80000100a00 */
[----:B------:R1:W-:Y:S02]  /*4b2b0*/  STL.64 [R1+0x578], R38 ;  /* 0x0005782601007387 */ /* 0x0003e40000100a00 */
[----:B-1----:R-:W-:Y:S10]  /*4b2c0*/  HMMA.1688.F32.TF32 R36, R240, R10, R164 ;  /* 0x0000000af024723c */ /* 0x002ff400000810a4 */
[----:B------:R-:W-:Y:S04]  /*4b2d0*/  STL.64 [R1+0x560], R44 ;  /* 0x0005602c01007387 */ /* 0x000fe80000100a00 */
[----:B------:R-:W-:Y:S01]  /*4b2e0*/  STL.64 [R1+0x568], R46 ;  /* 0x0005682e01007387 */ /* 0x000fe20000100a00 */
[----:B------:R-:W-:-:S03]  /*4b2f0*/  MOV R132, R225 ;  /* 0x000000e100847202 */ /* 0x000fc60000000f00 */
[----:B------:R-:W-:Y:S01]  /*4b300*/  STL.64 [R1+0x500], R40 ;  /* 0x0005002801007387 */ /* 0x000fe20000100a00 */
[----:B------:R-:W-:-:S03]  /*4b310*/  IMAD.MOV.U32 R133, RZ, RZ, R226 ;  /* 0x000000ffff857224 */ /* 0x000fc600078e00e2 */
[----:B------:R1:W-:Y:S01]  /*4b320*/  STL.64 [R1+0x508], R42 ;  /* 0x0005082a01007387 */ /* 0x0003e20000100a00 */
[----:B------:R-:W-:Y:S01]  /*4b330*/  IMAD.MOV.U32 R134, RZ, RZ, R227 ;  /* 0x000000ffff867224 */ /* 0x000fe200078e00e3 */
[----:B------:R-:W-:Y:S01]  /*4b340*/  MOV R135, R220 ;  /* 0x000000dc00877202 */ /* 0x000fe20000000f00 */
[----:B------:R-:W-:Y:S01]  /*4b350*/  IMAD.MOV.U32 R172, RZ, RZ, R221 ;  /* 0x000000ffffac7224 */ /* 0x000fe200078e00dd */
[----:B------:R-:W-:Y:S04]  /*4b360*/  STL.64 [R1+0x4e0], R36 ;  /* 0x0004e02401007387 */ /* 0x000fe80000100a00 */
[----:B------:R-:W-:Y:S04]  /*4b370*/  STL.64 [R1+0x4e8], R38 ;  /* 0x0004e82601007387 */ /* 0x000fe80000100a00 */
[----:B------:R-:W4:Y:S01]  /*4b380*/  LDL.LU R225, [R1+0x4b24] ;  /* 0x004b240001e17983 */ /* 0x000f220000300800 */
[----:B------:R-:W-:-:S03]  /*4b390*/  IMAD.MOV.U32 R173, RZ, RZ, R222 ;  /* 0x000000ffffad7224 */ /* 0x000fc600078e00de */
        /* <DEDUP_REMOVED lines=10> */
[----:B------:R-:W4:Y:S01]  /*4b440*/  LDL.LU R223, [R1+0x4b0c] ;  /* 0x004b0c0001df7983 */ /* 0x000f220000300800 */
[----:B------:R-:W-:Y:S03]  /*4b450*/  HMMA.1688.F32.TF32 R164, R240, R22, R48 ;  /* 0x00000016f0a4723c */ /* 0x000fe60000081030 */
        /* <DEDUP_REMOVED lines=19> */
[----:B------:R-:W4:Y:S01]  /*4b590*/  LDL.LU R211, [R1+0x4adc] ;  /* 0x004adc0001d37983 */ /* 0x000f220000300800 */
[----:B------:R-:W-:-:S02]  /*4b5a0*/  IMAD.MOV.U32 R191, RZ, RZ, R2 ;  /* 0x000000ffffbf7224 */ /* 0x000fc400078e0002 */
[----:B---3--:R-:W-:Y:S01]  /*4b5b0*/  IMAD.MOV.U32 R127, RZ, RZ, R204 ;  /* 0x000000ffff7f7224 */ /* 0x008fe200078e00cc */
[----:B------:R-:W-:Y:S01]  /*4b5c0*/  MOV R184, R205 ;  /* 0x000000cd00b87202 */ /* 0x000fe20000000f00 */
[----:B------:R-:W3:Y:S04]  /*4b5d0*/  LDL.LU R204, [R1+0x4ad8] ;  /* 0x004ad80001cc7983 */ /* 0x000ee80000300800 */
[----:B------:R-:W3:Y:S01]  /*4b5e0*/  LDL.LU R205, [R1+0x4ad4] ;  /* 0x004ad40001cd7983 */ /* 0x000ee20000300800 */
[----:B--2---:R-:W-:Y:S01]  /*4b5f0*/  IMAD.MOV.U32 R189, RZ, RZ, R206 ;  /* 0x000000ffffbd7224 */ /* 0x004fe200078e00ce */
[----:B------:R-:W-:Y:S02]  /*4b600*/  MOV R190, R207 ;  /* 0x000000cf00be7202 */ /* 0x000fe40000000f00 */
[----:B----4-:R-:W-:Y:S01]  /*4b610*/  MOV R187, R202 ;  /* 0x000000ca00bb7202 */ /* 0x010fe20000000f00 */
[----:B------:R-:W-:-:S02]  /*4b620*/  IMAD.MOV.U32 R188, RZ, RZ, R203 ;  /* 0x000000ffffbc7224 */ /* 0x000fc400078e00cb */
[----:B------:R-:W-:Y:S02]  /*4b630*/  IMAD.MOV.U32 R185, RZ, RZ, R200 ;  /* 0x000000ffffb97224 */ /* 0x000fe400078e00c8 */
[----:B------:R-:W-:Y:S01]  /*4b640*/  IMAD.MOV.U32 R186, RZ, RZ, R201 ;  /* 0x000000ffffba7224 */ /* 0x000fe200078e00c9 */
[----:B------:R-:W2:Y:S04]  /*4b650*/  LDL.LU R200, [R1+0x4ad0] ;  /* 0x004ad00001c87983 */ /* 0x000ea80000300800 */
[----:B------:R-:W2:Y:S04]  /*4b660*/  LDL.LU R201, [R1+0x4acc] ;  /* 0x004acc0001c97983 */ /* 0x000ea80000300800 */
[----:B------:R-:W2:Y:S04]  /*4b670*/  LDL.LU R202, [R1+0x4ac8] ;  /* 0x004ac80001ca7983 */ /* 0x000ea80000300800 */
[----:B------:R-:W2:Y:S04]  /*4b680*/  LDL.LU R203, [R1+0x4ac4] ;  /* 0x004ac40001cb7983 */ /* 0x000ea80000300800 */
[----:B------:R-:W3:Y:S04]  /*4b690*/  LDL.LU R206, [R1+0x4ac0] ;  /* 0x004ac00001ce7983 */ /* 0x000ee80000300800 */
[----:B------:R-:W3:Y:S04]  /*4b6a0*/  LDL.LU R207, [R1+0x4abc] ;  /* 0x004abc0001cf7983 */ /* 0x000ee80000300800 */
[----:B------:R-:W4:Y:S01]  /*4b6b0*/  LDL.LU R2, [R1+0x4ab8] ;  /* 0x004ab80001027983 */ /* 0x000f220000300800 */
[C---:B------:R-:W-:Y:S03]  /*4b6c0*/  HMMA.1688.F32.TF32 R168, R240.reuse, R18, R236 ;  /* 0x00000012f0a8723c */ /* 0x040fe600000810ec */
[----:B------:R-:W-:Y:S03]  /*4b6d0*/  LDS R36, [R0+UR12+0x10000] ;  /* 0x0100000c00247984 */ /* 0x000fe60008000800 */
[C---:B------:R-:W-:Y:S01]  /*4b6e0*/  HMMA.1688.F32.TF32 R244, R240.reuse, R6, R244 ;  /* 0x00000006f0f4723c */ /* 0x040fe200000810f4 */
[----:B------:R-:W-:Y:S04]  /*4b6f0*/  LDS R38, [R0+UR12+0x12000] ;  /* 0x0120000c00267984 */ /* 0x000fe80008000800 */
[----:B------:R-:W-:Y:S01]  /*4b700*/  LDS R37, [R3+UR12+0x10000] ;  /* 0x0100000c03257984 */ /* 0x000fe20008000800 */
[C---:B------:R-:W-:Y:S03]  /*4b710*/  HMMA.1688.F32.TF32 R152, R240.reuse, R34, R152 ;  /* 0x00000022f098723c */ /* 0x040fe60000081098 */
[----:B------:R-:W-:Y:S03]  /*4b720*/  LDS R39, [R3+UR12+0x12000] ;  /* 0x0120000c03277984 */ /* 0x000fe60008000800 */
[C---:B------:R-:W-:Y:S06]  /*4b730*/  HMMA.1688.F32.TF32 R156, R240.reuse, R30, R156 ;  /* 0x0000001ef09c723c */ /* 0x040fec000008109c */
[C---:B------:R-:W-:Y:S06]  /*4b740*/  HMMA.1688.F32.TF32 R160, R240.reuse, R26, R160 ;  /* 0x0000001af0a0723c */ /* 0x040fec00000810a0 */
[----:B------:R-:W-:Y:S01]  /*4b750*/  HMMA.1688.F32.TF32 R240, R240, R14, R64 ;  /* 0x0000000ef0f0723c */ /* 0x000fe20000081040 */
[----:B-1----:R-:W-:Y:S01]  /*4b760*/  IMAD.MOV.U32 R42, RZ, RZ, R29 ;  /* 0x000000ffff2a7224 */ /* 0x002fe200078e001d */
[----:B------:R-:W-:Y:S01]  /*4b770*/  MOV R41, R32 ;  /* 0x0000002000297202 */ /* 0x000fe20000000f00 */
[----:B------:R-:W-:Y:S01]  /*4b780*/  IMAD.MOV.U32 R43, RZ, RZ, R28 ;  /* 0x000000ffff2b7224 */ /* 0x000fe200078e001c */
[----:B------:R-:W-:Y:S01]  /*4b790*/  LDS R32, [R0+UR12+0x10080] ;  /* 0x0100800c00207984 */ /* 0x000fe20008000800 */
[----:B------:R-:W-:-:S03]  /*4b7a0*/  IMAD.MOV.U32 R40, RZ, RZ, R33 ;  /* 0x000000ffff287224 */ /* 0x000fc600078e0021 */
[----:B------:R-:W-:Y:S01]  /*4b7b0*/  LDS R33, [R3+UR12+0x10080] ;  /* 0x0100800c03217984 */ /* 0x000fe20008000800 */
[----:B------:R-:W-:Y:S01]  /*4b7c0*/  IMAD.MOV.U32 R44, RZ, RZ, R251 ;  /* 0x000000ffff2c7224 */ /* 0x000fe200078e00fb */
[----:B------:R-:W-:Y:S01]  /*4b7d0*/  MOV R45, R250 ;  /* 0x000000fa002d7202 */ /* 0x000fe20000000f00 */
[----:B------:R-:W-:Y:S01]  /*4b7e0*/  IMAD.MOV.U32 R46, RZ, RZ, R249 ;  /* 0x000000ffff2e7224 */ /* 0x000fe200078e00f9 */
[----:B------:R-:W-:Y:S01]  /*4b7f0*/  LDS R250, [R0+UR12+0x12100] ;  /* 0x0121000c00fa7984 */ /* 0x000fe20008000800 */
[----:B------:R-:W-:-:S03]  /*4b800*/  IMAD.MOV.U32 R47, RZ, RZ, R248 ;  /* 0x000000ffff2f7224 */ /* 0x000fc600078e00f8 */
[----:B------:R-:W-:Y:S04]  /*4b810*/  LDS R248, [R0+UR12+0x10100] ;  /* 0x0101000c00f87984 */ /* 0x000fe80008000800 */
[----:B------:R-:W-:Y:S04]  /*4b820*/  LDS R249, [R3+UR12+0x10100] ;  /* 0x0101000c03f97984 */ /* 0x000fe80008000800 */
[----:B------:R-:W-:Y:S04]  /*4b830*/  LDS R251, [R3+UR12+0x12100] ;  /* 0x0121000c03fb7984 */ /* 0x000fe80008000800 */
[----:B------:R-:W-:Y:S04]  /*4b840*/  LDS R64, [R0+UR12+0x10180] ;  /* 0x0101800c00407984 */ /* 0x000fe80008000800 */
[----:B------:R-:W-:Y:S04]  /*4b850*/  LDS R66, [R0+UR12+0x12180] ;  /* 0x0121800c00427984 */ /* 0x000fe80008000800 */
[----:B------:R-:W-:Y:S04]  /*4b860*/  LDS R65, [R3+UR12+0x10180] ;  /* 0x0101800c03417984 */ /* 0x000fe80008000800 */
[----:B------:R-:W-:Y:S01]  /*4b870*/  LDS R67, [R3+UR12+0x12180] ;  /* 0x0121800c03437984 */ /* 0x000fe20008000800 */
[C---:B------:R-:W-:Y:S06]  /*4b880*/  HMMA.1688.F32.TF32 R220, R232.reuse, R22, R220 ;  /* 0x00000016e8dc723c */ /* 0x040fec00000810dc */
[C---:B------:R-:W-:Y:S06]  /*4b890*/  HMMA.1688.F32.TF32 R216, R232.reuse, R26, R216 ;  /* 0x0000001ae8d8723c */ /* 0x040fec00000810d8 */
[C---:B------:R-:W-:Y:S06]  /*4b8a0*/  HMMA.1688.F32.TF32 R212, R232.reuse, R30, R212 ;  /* 0x0000001ee8d4723c */ /* 0x040fec00000810d4 */
[----:B------:R-:W-:Y:S01]  /*4b8b0*/  HMMA.1688.F32.TF32 R236, R232, R34, R208 ;  /* 0x00000022e8ec723c */ /* 0x000fe200000810d0 */
[----:B------:R-:W-:Y:S04]  /*4b8c0*/  LDS R34, [R0+UR12+0x12080] ;  /* 0x0120800c00227984 */ /* 0x000fe80008000800 */
[----:B------:R-:W-:Y:S02]  /*4b8d0*/  LDS R35, [R3+UR12+0x12080] ;  /* 0x0120800c03237984 */ /* 0x000fe40008000800 */
[----:B------:R-:W-:Y:S01]  /*4b8e0*/  IMAD.MOV.U32 R208, RZ, RZ, R9 ;  /* 0x000000ffffd07224 */ /* 0x000fe200078e0009 */
[----:B------:R-:W-:Y:S01]  /*4b8f0*/  MOV R209, R8 ;  /* 0x0000000800d17202 */ /* 0x000fe20000000f00 */
[----:B------:R-:W-:-:S02]  /*4b900*/  IMAD.MOV.U32 R210, RZ, RZ, R5 ;  /* 0x000000ffffd27224 */ /* 0x000fc400078e0005 */
[----:B------:R-:W-:Y:S01]  /*4b910*/  IMAD.MOV.U32 R211, RZ, RZ, R4 ;  /* 0x000000ffffd37224 */ /* 0x000fe200078e0004 */
[C---:B--2---:R-:W-:Y:S06]  /*4b920*/  HMMA.1688.F32.TF32 R176, R232.reuse, R10, R200 ;  /* 0x0000000ae8b0723c */ /* 0x044fec00000810c8 */
[C---:B---3--:R-:W-:Y:S01]  /*4b930*/  HMMA.1688.F32.TF32 R180, R232.reuse, R6, R204 ;  /* 0x00000006e8b4723c */ /* 0x048fe200000810cc */
[----:B------:R-:W-:Y:S01]  /*4b940*/  IMAD.MOV.U32 R202, RZ, RZ, R21 ;  /* 0x000000ffffca7224 */ /* 0x000fe200078e0015 */
[----:B------:R-:W-:Y:S02]  /*4b950*/  MOV R203, R20 ;  /* 0x0000001400cb7202 */ /* 0x000fe40000000f00 */
[----:B----4-:R-:W1:Y:S03]  /*4b960*/  LDSM.16.M88.4 R20, [R2+UR13+0x81080] ;  /* 0x0810800d0214783b */ /* 0x010e660008000200 */
[----:B------:R-:W-:Y:S01]  /*4b970*/  IMAD.MOV.U32 R204, RZ, RZ, R17 ;  /* 0x000000ffffcc7224 */ /* 0x000fe200078e0011 */
[----:B------:R-:W-:Y:S01]  /*4b980*/  LDSM.16.M88.4 R28, [R2+UR13+0x82080] ;  /* 0x0820800d021c783b */ /* 0x000fe20008000200 */
[----:B------:R-:W-:Y:S01]  /*4b990*/  IMAD.MOV.U32 R205, RZ, RZ, R16 ;  /* 0x000000ffffcd7224 */ /* 0x000fe200078e0010 */
[----:B------:R-:W-:Y:S01]  /*4b9a0*/  MOV R206, R13 ;  /* 0x0000000d00ce7202 */ /* 0x000fe20000000f00 */
[C---:B------:R-:W-:Y:S01]  /*4b9b0*/  HMMA.1688.F32.TF32 R16, R232.reuse, R18, R224 ;  /* 0x00000012e810723c */ /* 0x040fe200000810e0 */
[----:B------:R-:W-:Y:S01]  /*4b9c0*/  IMAD.MOV.U32 R207, RZ, RZ, R12 ;  /* 0x000000ffffcf7224 */ /* 0x000fe200078e000c */
[----:B------:R-:W-:Y:S01]  /*4b9d0*/  MOV R200, R25 ;  /* 0x0000001900c87202 */ /* 0x000fe20000000f00 */
[----:B------:R-:W-:Y:S01]  /*4b9e0*/  IMAD.MOV.U32 R201, RZ, RZ, R24 ;  /* 0x000000ffffc97224 */ /* 0x000fe200078e0018 */
[----:B------:R-:W-:Y:S02]  /*4b9f0*/  LDSM.16.M88.4 R8, [R2+UR13+0x84080] ;  /* 0x0840800d0208783b */ /* 0x000fe40008000200 */
[----:B------:R-:W-:Y:S02]  /*4ba00*/  HMMA.1688.F32.TF32 R232, R232, R14, R228 ;  /* 0x0000000ee8e8723c */ /* 0x000fe400000810e4 */
[----:B------:R-:W2:Y:S04]  /*4ba10*/  LDSM.16.M88.4 R12, [R2+UR13+0x80080] ;  /* 0x0800800d020c783b */ /* 0x000ea80008000200 */
[----:B------:R-:W3:Y:S04]  /*4ba20*/  LDSM.16.M88.4 R24, [R2+UR13+0x83080] ;  /* 0x0830800d0218783b */ /* 0x000ee80008000200 */
[----:B------:R-:W4:Y:S04]  /*4ba30*/  LDSM.16.M88.4 R4, [R2+UR13+0x85080] ;  /* 0x0850800d0204783b */ /* 0x000f280008000200 */
[----:B------:R-:W4:Y:S04]  /*4ba40*/  LDSM.16.M88.4 R224, [R2+UR13+0x86080] ;  /* 0x0860800d02e0783b */ /* 0x000f280008000200 */
[----:B------:R-:W4:Y:S04]  /*4ba50*/  LDSM.16.M88.4 R228, [R2+UR13+0x87080] ;  /* 0x0870800d02e4783b */ /* 0x000f280008000200 */
[----:B-1----:R-:W-:Y:S04]  /*4ba60*/  STL [R1+0x4950], R22 ;  /* 0x0049501601007387 */ /* 0x002fe80000100800 */
[----:B------:R-:W-:Y:S01]  /*4ba70*/  STL [R1+0x494c], R23 ;  /* 0x00494c1701007387 */ /* 0x000fe20000100800 */
[C---:B--2---:R-:W-:Y:S03]  /*4ba80*/  HMMA.1688.F32.TF32 R208, R36.reuse, R12, R208 ;  /* 0x0000000c24d0723c */ /* 0x044fe600000810d0 */
[----:B------:R-:W-:Y:S04]  /*4ba90*/  STL [R1+0x4944], R30 ;  /* 0x0049441e01007387 */ /* 0x000fe80000100800 */
[----:B------:R-:W-:Y:S04]  /*4baa0*/  STL [R1+0x4940], R31 ;  /* 0x0049401f01007387 */ /* 0x000fe80000100800 */
[----:B---3--:R-:W-:Y:S04]  /*4bab0*/  STL [R1+0x493c], R26 ;  /* 0x00493c1a01007387 */ /* 0x008fe80000100800 */
[----:B------:R-:W-:Y:S04]  /*4bac0*/  STL [R1+0x4938], R27 ;  /* 0x0049381b01007387 */ /* 0x000fe80000100800 */
[----:B------:R-:W-:Y:S04]  /*4bad0*/  STL [R1+0x4954], R10 ;  /* 0x0049540a01007387 */ /* 0x000fe80000100800 */
[----:B------:R-:W-:Y:S04]  /*4bae0*/  STL [R1+0x4948], R11 ;  /* 0x0049480b01007387 */ /* 0x000fe80000100800 */
[----:B----4-:R-:W-:Y:S04]  /*4baf0*/  STL [R1+0x495c], R6 ;  /* 0x00495c0601007387 */ /* 0x010fe80000100800 */
[----:B------:R-:W-:Y:S04]  /*4bb00*/  STL [R1+0x4958], R7 ;  /* 0x0049580701007387 */ /* 0x000fe80000100800 */
[----:B------:R-:W-:Y:S04]  /*4bb10*/  STL [R1+0x4964], R226 ;  /* 0x004964e201007387 */ /* 0x000fe80000100800 */
[----:B------:R-:W-:Y:S04]  /*4bb20*/  STL [R1+0x4960], R227 ;  /* 0x004960e301007387 */ /* 0x000fe80000100800 */
[----:B------:R-:W-:Y:S04]  /*4bb30*/  STL [R1+0x496c], R230 ;  /* 0x00496ce601007387 */ /* 0x000fe80000100800 */
[----:B------:R-:W-:Y:S04]  /*4bb40*/  STL [R1+0x4968], R231 ;  /* 0x004968e701007387 */ /* 0x000fe80000100800 */
[----:B------:R-:W-:Y:S04]  /*4bb50*/  STL [R1+0x42d8], R2 ;  /* 0x0042d80201007387 */ /* 0x000fe80000100800 */
[----:B------:R-:W-:Y:S04]  /*4bb60*/  STL.64 [R1+0x190], R208 ;  /* 0x000190d001007387 */ /* 0x000fe80000100a00 */
[----:B------:R1:W-:Y:S02]  /*4bb70*/  STL.64 [R1+0x198], R210 ;  /* 0x000198d201007387 */ /* 0x0003e40000100a00 */
[C---:B-1----:R-:W-:Y:S06]  /*4bb80*/  HMMA.1688.F32.TF32 R208, R36.reuse, R20, R204 ;  /* 0x0000001424d0723c */ /* 0x042fec00000810cc */
[C---:B------:R-:W-:Y:S06]  /*4bb90*/  HMMA.1688.F32.TF32 R204, R36.reuse, R28, R200 ;  /* 0x0000001c24cc723c */ /* 0x040fec00000810c8 */
[C---:B------:R-:W-:Y:S06]  /*4bba0*/  HMMA.1688.F32.TF32 R200, R36.reuse, R24, R40 ;  /* 0x0000001824c8723c */ /* 0x040fec0000081028 */
[C---:B------:R-:W-:Y:S05]  /*4bbb0*/  HMMA.1688.F32.TF32 R40, R36.reuse, R8, R188 ;  /* 0x000000082428723c */ /* 0x040fea00000810bc */
        /* <DEDUP_REMOVED lines=8> */
[----:B------:R1:W-:Y:S01]  /*4bc40*/  STL.64 [R1+0x128], R42 ;  /* 0x0001282a01007387 */ /* 0x0003e20000100a00 */
[C---:B------:R-:W-:Y:S06]  /*4bc50*/  HMMA.1688.F32.TF32 R44, R36.reuse, R224, R44 ;  /* 0x000000e0242c723c */ /* 0x040fec000008102c */
[----:B-1----:R-:W-:Y:S06]  /*4bc60*/  HMMA.1688.F32.TF32 R40, R36, R228, R124 ;  /* 0x000000e42428723c */ /* 0x002fec000008107c */
[C---:B------:R-:W-:Y:S03]  /*4bc70*/  HMMA.1688.F32.TF32 R36, R32.reuse, R12, R48 ;  /* 0x0000000c2024723c */ /* 0x040fe60000081030 */
[----:B------:R-:W-:Y:S04]  /*4bc80*/  STL.64 [R1+0x110], R184 ;  /* 0x000110b801007387 */ /* 0x000fe80000100a00 */
[----:B------:R-:W-:Y:S04]  /*4bc90*/  STL.64 [R1+0x118], R186 ;  /* 0x000118ba01007387 */ /* 0x000fe80000100a00 */
[----:B------:R-:W-:Y:S04]  /*4bca0*/  STL.64 [R1+0x100], R44 ;  /* 0x0001002c01007387 */ /* 0x000fe80000100a00 */
[----:B------:R-:W-:Y:S03]  /*4bcb0*/  STL.64 [R1+0x108], R46 ;  /* 0x0001082e01007387 */ /* 0x000fe60000100a00 */
[----:B------:R-:W-:Y:S01]  /*4bcc0*/  IMAD.MOV.U32 R231, RZ, RZ, R43 ;  /* 0x000000ffffe77224 */ /* 0x000fe200078e002b */
[----:B------:R-:W-:Y:S01]  /*4bcd0*/  MOV R230, R42 ;  /* 0x0000002a00e67202 */ /* 0x000fe20000000f00 */
[----:B------:R-:W-:Y:S04]  /*4bce0*/  STL.64 [R1+0xf0], R40 ;  /* 0x0000f02801007387 */ /* 0x000fe80000100a00 */
[----:B------:R-:W-:Y:S04]  /*4bcf0*/  STL [R1+0x4974], R231 ;  /* 0x004974e701007387 */ /* 0x000fe80000100800 */
[----:B------:R-:W-:Y:S04]  /*4bd00*/  STL [R1+0x4970], R230 ;  /* 0x004970e601007387 */ /* 0x000fe80000100800 */
[----:B------:R-:W2:Y:S04]  /*4bd10*/  LDL.LU R124, [R1+0x600] ;  /* 0x00060000017c7983 */ /* 0x000ea80000300800 */
[----:B------:R-:W-:Y:S04]  /*4bd20*/  STL.64 [R1+0xe0], R36 ;  /* 0x0000e02401007387 */ /* 0x000fe80000100a00 */
[----:B------:R1:W-:Y:S04]  /*4bd30*/  STL.64 [R1+0xe8], R38 ;  /* 0x0000e82601007387 */ /* 0x0003e80000100a00 */
[----:B------:R-:W2:Y:S04]  /*4bd40*/  LDL.LU R125, [R1+0x604] ;  /* 0x00060400017d7983 */ /* 0x000ea80000300800 */
[----:B------:R-:W2:Y:S04]  /*4bd50*/  LDL.LU R126, [R1+0x608] ;  /* 0x00060800017e7983 */ /* 0x000ea80000300800 */
[----:B------:R-:W2:Y:S04]  /*4bd60*/  LDL.LU R127, [R1+0x60c] ;  /* 0x00060c00017f7983 */ /* 0x000ea80000300800 */
[----:B------:R-:W3:Y:S04]  /*4bd70*/  LDL.LU R48, [R1+0x5f0] ;  /* 0x0005f00001307983 */ /* 0x000ee80000300800 */
[----:B------:R-:W3:Y:S04]  /*4bd80*/  LDL.LU R49, [R1+0x5f4] ;  /* 0x0005f40001317983 */ /* 0x000ee80000300800 */
[----:B------:R-:W3:Y:S04]  /*4bd90*/  LDL.LU R50, [R1+0x5f8] ;  /* 0x0005f80001327983 */ /* 0x000ee80000300800 */
[----:B------:R-:W3:Y:S01]  /*4bda0*/  LDL.LU R51, [R1+0x5fc] ;  /* 0x0005fc0001337983 */ /* 0x000ee20000300800 */
[C---:B-1----:R-:W-:Y:S06]  /*4bdb0*/  HMMA.1688.F32.TF32 R36, R32.reuse, R20, R128 ;  /* 0x000000142024723c */ /* 0x042fec0000081080 */
[----:B------:R-:W-:-:S15]  /*4bdc0*/  HMMA.1688.F32.TF32 R40, R32, R28, R172 ;  /* 0x0000001c2028723c */ /* 0x000fde00000810ac */
[----:B------:R-:W-:-:S03]  /*4bdd0*/  NOP ;  /* 0x0000000000007918 */ /* 0x000fc60000000000 */
[----:B------:R-:W-:Y:S01]  /*4bde0*/  MOV R230, R39 ;  /* 0x0000002700e67202 */ /* 0x000fe20000000f00 */
[----:B------:R-:W-:Y:S01]  /*4bdf0*/  IMAD.MOV.U32 R231, RZ, RZ, R38 ;  /* 0x000000ffffe77224 */ /* 0x000fe200078e0026 */
[----:B------:R1:W-:Y:S04]  /*4be00*/  STL.64 [R1+0xd0], R36 ;  /* 0x0000d02401007387 */ /* 0x0003e80000100a00 */
[----:B------:R-:W-:Y:S04]  /*4be10*/  STL [R1+0x497c], R230 ;  /* 0x00497ce601007387 */ /* 0x000fe80000100800 */
[----:B------:R4:W-:Y:S04]  /*4be20*/  STL [R1+0x4978], R231 ;  /* 0x004978e701007387 */ /* 0x0009e80000100800 */
[----:B------:R-:W-:Y:S04]  /*4be30*/  STL.64 [R1+0xc0], R40 ;  /* 0x0000c02801007387 */ /* 0x000fe80000100a00 */
[----:B------:R-:W-:Y:S04]  /*4be40*/  STL.64 [R1+0xc8], R42 ;  /* 0x0000c82a01007387 */ /* 0x000fe80000100a00 */
        /* <DEDUP_REMOVED lines=8> */
[----:B-1----:R-:W-:Y:S03]  /*4bed0*/  HMMA.1688.F32.TF32 R36, R32, R24, R132 ;  /* 0x000000182024723c */ /* 0x002fe60000081084 */
[----:B------:R-:W3:Y:S04]  /*4bee0*/  LDL.LU R132, [R1+0x540] ;  /* 0x0005400001847983 */ /* 0x000ee80000300800 */
[----:B------:R-:W3:Y:S04]  /*4bef0*/  LDL.LU R133, [R1+0x544] ;  /* 0x0005440001857983 */ /* 0x000ee80000300800 */
[----:B------:R-:W3:Y:S04]  /*4bf00*/  LDL.LU R134, [R1+0x548] ;  /* 0x0005480001867983 */ /* 0x000ee80000300800 */
[----:B------:R-:W3:Y:S09]  /*4bf10*/  LDL.LU R135, [R1+0x54c] ;  /* 0x00054c0001877983 */ /* 0x000ef20000300800 */
[----:B------:R-:W-:Y:S01]  /*4bf20*/  IMAD.MOV.U32 R226, RZ, RZ, R36 ;  /* 0x000000ffffe27224 */ /* 0x000fe200078e0024 */
[----:B------:R-:W-:Y:S01]  /*4bf30*/  MOV R6, R38 ;  /* 0x0000002600067202 */ /* 0x000fe20000000f00 */
[----:B------:R-:W-:-:S02]  /*4bf40*/  IMAD.MOV.U32 R227, RZ, RZ, R37 ;  /* 0x000000ffffe37224 */ /* 0x000fc400078e0025 */
[----:B------:R-:W-:-:S05]  /*4bf50*/  IMAD.MOV.U32 R7, RZ, RZ, R39 ;  /* 0x000000ffff077224 */ /* 0x000fca00078e0027 */
[----:B------:R-:W-:Y:S04]  /*4bf60*/  STL [R1+0x498c], R7 ;  /* 0x00498c0701007387 */ /* 0x000fe80000100800 */
[----:B------:R-:W-:Y:S04]  /*4bf70*/  STL [R1+0x4988], R6 ;  /* 0x0049880601007387 */ /* 0x000fe80000100800 */
[----:B------:R-:W-:Y:S04]  /*4bf80*/  STL [R1+0x4984], R227 ;  /* 0x004984e301007387 */ /* 0x000fe80000100800 */
[----:B------:R-:W-:Y:S01]  /*4bf90*/  STL [R1+0x4980], R226 ;  /* 0x004980e201007387 */ /* 0x000fe20000100800 */
[----:B--2---:R-:W-:-:S15]  /*4bfa0*/  HMMA.1688.F32.TF32 R36, R32, R8, R124 ;  /* 0x000000082024723c */ /* 0x004fde000008107c */
[----:B------:R-:W-:-:S09]  /*4bfb0*/  NOP ;  /* 0x0000000000007918 */ /* 0x000fd20000000000 */
[----:B----4-:R-:W-:Y:S01]  /*4bfc0*/  MOV R231, R39 ;  /* 0x0000002700e77202 */ /* 0x010fe20000000f00 */
[----:B------:R-:W-:Y:S01]  /*4bfd0*/  IMAD.MOV.U32 R230, RZ, RZ, R38 ;  /* 0x000000ffffe67224 */ /* 0x000fe200078e0026 */
[----:B------:R3:W-:Y:S04]  /*4bfe0*/  STL.64 [R1+0xa0], R36 ;  /* 0x0000a02401007387 */ /* 0x0007e80000100a00 */
[----:B------:R-:W-:Y:S04]  /*4bff0*/  STL [R1+0x4994], R231 ;  /* 0x004994e701007387 */ /* 0x000fe80000100800 */
[----:B------:R1:W-:Y:S01]  /*4c000*/  STL [R1+0x4990], R230 ;  /* 0x004990e601007387 */ /* 0x0003e20000100800 */
[----:B---3--:R-:W-:Y:S03]  /*4c010*/  HMMA.1688.F32.TF32 R36, R32, R4, R48 ;  /* 0x000000042024723c */ /* 0x008fe60000081030 */
[----:B------:R-:W2:Y:S04]  /*4c020*/  LDL.LU R48, [R1+0x50] ;  /* 0x0000500001307983 */ /* 0x000ea80000300800 */
[----:B------:R-:W2:Y:S04]  /*4c030*/  LDL.LU R49, [R1+0x54] ;  /* 0x0000540001317983 */ /* 0x000ea80000300800 */
[----:B------:R-:W2:Y:S04]  /*4c040*/  LDL.LU R50, [R1+0x58] ;  /* 0x0000580001327983 */ /* 0x000ea80000300800 */
[----:B------:R-:W2:Y:S09]  /*4c050*/  LDL.LU R51, [R1+0x5c] ;  /* 0x00005c0001337983 */ /* 0x000eb20000300800 */
[----:B------:R-:W-:Y:S01]  /*4c060*/  IMAD.MOV.U32 R7, RZ, RZ, R36 ;  /* 0x000000ffff077224 */ /* 0x000fe200078e0024 */
[----:B------:R-:W-:Y:S01]  /*4c070*/  MOV R227, R38 ;  /* 0x0000002600e37202 */ /* 0x000fe20000000f00 */
[----:B------:R-:W-:-:S02]  /*4c080*/  IMAD.MOV.U32 R6, RZ, RZ, R37 ;  /* 0x000000ffff067224 */ /* 0x000fc400078e0025 */
[----:B------:R-:W-:Y:S02]  /*4c090*/  IMAD.MOV.U32 R226, RZ, RZ, R39 ;  /* 0x000000ffffe27224 */ /* 0x000fe400078e0027 */
[C---:B------:R-:W-:Y:S06]  /*4c0a0*/  HMMA.1688.F32.TF32 R36, R32.reuse, R224, R128 ;  /* 0x000000e02024723c */ /* 0x040fec0000081080 */
[----:B------:R-:W-:Y:S01]  /*4c0b0*/  HMMA.1688.F32.TF32 R32, R32, R228, R172 ;  /* 0x000000e42020723c */ /* 0x000fe200000810ac */
[----:B------:R-:W-:Y:S04]  /*4c0c0*/  STL [R1+0x49a4], R226 ;  /* 0x0049a4e201007387 */ /* 0x000fe80000100800 */
[----:B------:R-:W-:-:S13]  /*4c0d0*/  STL [R1+0x49a0], R227 ;  /* 0x0049a0e301007387 */ /* 0x000fda0000100800 */
[----:B-1----:R-:W-:Y:S01]  /*4c0e0*/  MOV R230, R39 ;  /* 0x0000002700e67202 */ /* 0x002fe20000000f00 */
[----:B------:R-:W-:Y:S01]  /*4c0f0*/  IMAD.MOV.U32 R231, RZ, RZ, R38 ;  /* 0x000000ffffe77224 */ /* 0x000fe200078e0026 */
[----:B------:R-:W-:Y:S04]  /*4c100*/  STL [R1+0x499c], R7 ;  /* 0x00499c0701007387 */ /* 0x000fe80000100800 */
[----:B------:R1:W-:Y:S04]  /*4c110*/  STL [R1+0x4998], R6 ;  /* 0x0049980601007387 */ /* 0x0003e80000100800 */
[----:B------:R-:W-:Y:S01]  /*4c120*/  STL.64 [R1+0x80], R36 ;  /* 0x0000802401007387 */ /* 0x000fe20000100a00 */
[----:B------:R-:W-:Y:S01]  /*4c130*/  IMAD.MOV.U32 R10, RZ, RZ, R32 ;  /* 0x000000ffff0a7224 */ /* 0x000fe200078e0020 */
[----:B------:R-:W-:Y:S01]  /*4c140*/  MOV R23, R34 ;  /* 0x0000002200177202 */ /* 0x000fe20000000f00 */
[----:B------:R-:W-:-:S02]  /*4c150*/  IMAD.MOV.U32 R22, RZ, RZ, R33 ;  /* 0x000000ffff167224 */ /* 0x000fc400078e0021 */
[----:B------:R-:W-:Y:S02]  /*4c160*/  IMAD.MOV.U32 R11, RZ, RZ, R35 ;  /* 0x000000ffff0b7224 */ /* 0x000fe400078e0023 */
[----:B------:R-:W-:Y:S01]  /*4c170*/  HMMA.1688.F32.TF32 R32, R248, R12, R132 ;  /* 0x0000000cf820723c */ /* 0x000fe20000081084 */
[----:B------:R-:W-:Y:S04]  /*4c180*/  STL [R1+0x49ac], R230 ;  /* 0x0049ace601007387 */ /* 0x000fe80000100800 */
[----:B------:R-:W-:Y:S04]  /*4c190*/  STL [R1+0x49a8], R231 ;  /* 0x0049a8e701007387 */ /* 0x000fe80000100800 */
[----:B------:R-:W-:Y:S04]  /*4c1a0*/  STL [R1+0x49bc], R11 ;  /* 0x0049bc0b01007387 */ /* 0x000fe80000100800 */
[----:B------:R-:W-:Y:S04]  /*4c1b0*/  STL [R1+0x49b8], R23 ;  /* 0x0049b81701007387 */ /* 0x000fe80000100800 */
[----:B------:R3:W-:Y:S04]  /*4c1c0*/  STL [R1+0x49b4], R22 ;  /* 0x0049b41601007387 */ /* 0x0007e80000100800 */
[----:B------:R4:W-:Y:S04]  /*4c1d0*/  STL [R1+0x49b0], R10 ;  /* 0x0049b00a01007387 */ /* 0x0009e80000100800 */
[----:B------:R-:W4:Y:S04]  /*4c1e0*/  LDL.LU R184, [R1+0x40] ;  /* 0x0000400001b87983 */ /* 0x000f280000300800 */
[----:B------:R-:W4:Y:S04]  /*4c1f0*/  LDL.LU R185, [R1+0x44] ;  /* 0x0000440001b97983 */ /* 0x000f280000300800 */
[----:B------:R-:W4:Y:S04]  /*4c200*/  LDL.LU R186, [R1+0x48] ;  /* 0x0000480001ba7983 */ /* 0x000f280000300800 */
[----:B------:R-:W4:Y:S01]  /*4c210*/  LDL.LU R187, [R1+0x4c] ;  /* 0x00004c0001bb7983 */ /* 0x000f220000300800 */
[----:B-1----:R-:W-:Y:S01]  /*4c220*/  IMAD.MOV.U32 R6, RZ, RZ, R35 ;  /* 0x000000ffff067224 */ /* 0x002fe200078e0023 */
[----:B------:R-:W-:Y:S01]  /*4c230*/  MOV R227, R33 ;  /* 0x0000002100e37202 */ /* 0x000fe20000000f00 */
[----:B------:R-:W-:-:S02]  /*4c240*/  IMAD.MOV.U32 R7, RZ, RZ, R34 ;  /* 0x000000ffff077224 */ /* 0x000fc400078e0022 */
[----:B------:R-:W-:Y:S01]  /*4c250*/  IMAD.MOV.U32 R226, RZ, RZ, R32 ;  /* 0x000000ffffe27224 */ /* 0x000fe200078e0020 */
        /* <DEDUP_REMOVED lines=8> */
[----:B--2---:R-:W-:Y:S03]  /*4c2e0*/  HMMA.1688.F32.TF32 R32, R248, R20, R48 ;  /* 0x00000014f820723c */ /* 0x004fe60000081030 */
        /* <DEDUP_REMOVED lines=16> */
[----:B------:R-:W2:Y:S04]  /*4c3f0*/  LDL.LU R172, [R1] ;  /* 0x0000000001ac7983 */ /* 0x000ea80000300800 */
[----:B------:R-:W2:Y:S04]  /*4c400*/  LDL.LU R173, [R1+0x4] ;  /* 0x0000040001ad7983 */ /* 0x000ea80000300800 */
[----:B------:R-:W2:Y:S04]  /*4c410*/  LDL.LU R174, [R1+0x8] ;  /* 0x0000080001ae7983 */ /* 0x000ea80000300800 */
[----:B------:R-:W2:Y:S01]  /*4c420*/  LDL.LU R175, [R1+0xc] ;  /* 0x00000c0001af7983 */ /* 0x000ea20000300800 */
[----:B---3--:R-:W-:Y:S01]  /*4c430*/  MOV R22, R32 ;  /* 0x0000002000167202 */ /* 0x008fe20000000f00 */
[----:B----4-:R-:W-:Y:S01]  /*4c440*/  IMAD.MOV.U32 R10, RZ, RZ, R33 ;  /* 0x000000ffff0a7224 */ /* 0x010fe200078e0021 */
[----:B------:R-:W-:Y:S01]  /*4c450*/  MOV R231, R35 ;  /* 0x0000002300e77202 */ /* 0x000fe20000000f00 */
[----:B------:R-:W-:-:S02]  /*4c460*/  IMAD.MOV.U32 R230, RZ, RZ, R34 ;  /* 0x000000ffffe67224 */ /* 0x000fc400078e0022 */
[----:B------:R-:W-:-:S15]  /*4c470*/  HMMA.1688.F32.TF32 R32, R248, R28, R184 ;  /* 0x0000001cf820723c */ /* 0x000fde00000810b8 */
[----:B------:R-:W-:-:S09]  /*4c480*/  NOP ;  /* 0x0000000000007918 */ /* 0x000fd20000000000 */
[----:B-1----:R-:W-:Y:S01]  /*4c490*/  IMAD.MOV.U32 R227, RZ, RZ, R32 ;  /* 0x000000ffffe37224 */ /* 0x002fe200078e0020 */
[----:B------:R-:W-:Y:S01]  /*4c4a0*/  MOV R11, R34 ;  /* 0x00000022000b7202 */ /* 0x000fe20000000f00 */
[----:B------:R-:W-:Y:S02]  /*4c4b0*/  IMAD.MOV.U32 R226, RZ, RZ, R33 ;  /* 0x000000ffffe27224 */ /* 0x000fe400078e0021 */
[----:B------:R-:W-:Y:S02]  /*4c4c0*/  IMAD.MOV.U32 R23, RZ, RZ, R35 ;  /* 0x000000ffff177224 */ /* 0x000fe400078e0023 */
[----:B------:R-:W-:Y:S01]  /*4c4d0*/  HMMA.1688.F32.TF32 R32, R248, R24, R44 ;  /* 0x00000018f820723c */ /* 0x000fe2000008102c */
[----:B------:R-:W-:-:S15]  /*4c4e0*/  STL [R1+0x49dc], R231 ;  /* 0x0049dce701007387 */ /* 0x000fde0000100800 */
[----:B------:R-:W-:-:S08]  /*4c4f0*/  NOP ;  /* 0x0000000000007918 */ /* 0x000fd00000000000 */
[----:B------:R-:W-:Y:S01]  /*4c500*/  IMAD.MOV.U32 R30, RZ, RZ, R32 ;  /* 0x000000ffff1e7224 */ /* 0x000fe200078e0020 */
[----:B------:R-:W-:Y:S01]  /*4c510*/  MOV R31, R33 ;  /* 0x00000021001f7202 */ /* 0x000fe20000000f00 */
[----:B------:R-:W-:Y:S02]  /*4c520*/  IMAD.MOV.U32 R26, RZ, RZ, R34 ;  /* 0x000000ffff1a7224 */ /* 0x000fe400078e0022 */
[----:B------:R-:W-:Y:S01]  /*4c530*/  IMAD.MOV.U32 R27, RZ, RZ, R35 ;  /* 0x000000ffff1b7224 */ /* 0x000fe200078e0023 */
[----:B------:R-:W-:Y:S04]  /*4c540*/  STL [R1+0x49d8], R230 ;  /* 0x0049d8e601007387 */ /* 0x000fe80000100800 */
[----:B------:R1:W-:Y:S04]  /*4c550*/  STL [R1+0x49d4], R10 ;  /* 0x0049d40a01007387 */ /* 0x0003e80000100800 */
[----:B------:R3:W-:Y:S04]  /*4c560*/  STL [R1+0x49d0], R22 ;  /* 0x0049d01601007387 */ /* 0x0007e80000100800 */
[----:B------:R-:W-:Y:S04]  /*4c570*/  STL [R1+0x49ec], R23 ;  /* 0x0049ec1701007387 */ /* 0x000fe80000100800 */
[----:B------:R-:W-:Y:S04]  /*4c580*/  STL [R1+0x49e8], R11 ;  /* 0x0049e80b01007387 */ /* 0x000fe80000100800 */
[----:B------:R4:W-:Y:S04]  /*4c590*/  STL [R1+0x49e4], R226 ;  /* 0x0049e4e201007387 */ /* 0x0009e80000100800 */
[----:B------:R4:W-:Y:S04]  /*4c5a0*/  STL [R1+0x49e0], R227 ;  /* 0x0049e0e301007387 */ /* 0x0009e80000100800 */
[----:B------:R4:W-:Y:S04]  /*4c5b0*/  STL [R1+0x49f4], R31 ;  /* 0x0049f41f01007387 */ /* 0x0009e80000100800 */
[----:B------:R4:W-:Y:S01]  /*4c5c0*/  STL [R1+0x49f0], R30 ;  /* 0x0049f01e01007387 */ /* 0x0009e20000100800 */
[----:B--2---:R-:W-:-:S15]  /*4c5d0*/  HMMA.1688.F32.TF32 R32, R248, R8, R124 ;  /* 0x00000008f820723c */ /* 0x004fde000008107c */
[----:B------:R-:W-:-:S09]  /*4c5e0*/  NOP ;  /* 0x0000000000007918 */ /* 0x000fd20000000000 */
[----:B-1----:R-:W-:Y:S01]  /*4c5f0*/  MOV R10, R32 ;  /* 0x00000020000a7202 */ /* 0x002fe20000000f00 */
[----:B---3--:R-:W-:Y:S01]  /*4c600*/  IMAD.MOV.U32 R22, RZ, RZ, R33 ;  /* 0x000000ffff167224 */ /* 0x008fe200078e0021 */
[----:B------:R-:W-:Y:S01]  /*4c610*/  MOV R7, R35 ;  /* 0x0000002300077202 */ /* 0x000fe20000000f00 */
[----:B------:R-:W-:Y:S02]  /*4c620*/  IMAD.MOV.U32 R6, RZ, RZ, R34 ;  /* 0x000000ffff067224 */ /* 0x000fe400078e0022 */
[----:B------:R-:W-:-:S15]  /*4c630*/  HMMA.1688.F32.TF32 R32, R248, R4, R128 ;  /* 0x00000004f820723c */ /* 0x000fde0000081080 */
[----:B------:R-:W-:-:S09]  /*4c640*/  NOP ;  /* 0x0000000000007918 */ /* 0x000fd20000000000 */
[----:B----4-:R-:W-:Y:S01]  /*4c650*/  IMAD.MOV.U32 R226, RZ, RZ, R32 ;  /* 0x000000ffffe27224 */ /* 0x010fe200078e0020 */
[----:B------:R-:W-:Y:S01]  /*4c660*/  MOV R231, R34 ;  /* 0x0000002200e77202 */ /* 0x000fe20000000f00 */
[----:B------:R-:W-:Y:S02]  /*4c670*/  IMAD.MOV.U32 R227, RZ, RZ, R33 ;  /* 0x000000ffffe37224 */ /* 0x000fe400078e0021 */
[----:B------:R-:W-:Y:S02]  /*4c680*/  IMAD.MOV.U32 R230, RZ, RZ, R35 ;  /* 0x000000ffffe67224 */ /* 0x000fe400078e0023 */
[C---:B------:R-:W-:Y:S06]  /*4c690*/  HMMA.1688.F32.TF32 R32, R248.reuse, R224, R172 ;  /* 0x000000e0f820723c */ /* 0x040fec00000810ac */
[----:B------:R-:W-:Y:S01]  /*4c6a0*/  HMMA.1688.F32.TF32 R248, R248, R228, R132 ;  /* 0x000000e4f8f8723c */ /* 0x000fe20000081084 */
[----:B------:R-:W-:-:S06]  /*4c6b0*/  IMAD.MOV.U32 R172, RZ, RZ, R76 ;  /* 0x000000ffffac7224 */ /* 0x000fcc00078e004c */
[----:B------:R-:W-:Y:S01]  /*4c6c0*/  MOV R132, R72 ;  /* 0x0000004800847202 */ /* 0x000fe20000000f00 */
[----:B------:R-:W-:Y:S01]  /*4c6d0*/  IMAD.MOV.U32 R133, RZ, RZ, R73 ;  /* 0x000000ffff857224 */ /* 0x000fe200078e0049 */
[----:B------:R-:W-:Y:S01]  /*4c6e0*/  MOV R135, R75 ;  /* 0x0000004b00877202 */ /* 0x000fe20000000f00 */
[----:B------:R-:W-:Y:S01]  /*4c6f0*/  IMAD.MOV.U32 R134, RZ, RZ, R74 ;  /* 0x000000ffff867224 */ /* 0x000fe200078e004a */
[----:B------:R-:W-:Y:S01]  /*4c700*/  MOV R174, R78 ;  /* 0x0000004e00ae7202 */ /* 0x000fe20000000f00 */
[----:B------:R-:W-:Y:S02]  /*4c710*/  IMAD.MOV.U32 R173, RZ, RZ, R77 ;  /* 0x000000ffffad7224 */ /* 0x000fe400078e004d */
[----:B------:R-:W-:-:S09]  /*4c720*/  IMAD.MOV.U32 R175, RZ, RZ, R79 ;  /* 0x000000ffffaf7224 */ /* 0x000fd200078e004f */
[----:B------:R-:W-:Y:S04]  /*4c730*/  STL.64 [R1+0x48e0], R250 ;  /* 0x0048e0fa01007387 */ /* 0x000fe80000100a00 */
[----:B------:R-:W-:Y:S04]  /*4c740*/  STL.64 [R1+0x48d8], R248 ;  /* 0x0048d8f801007387 */ /* 0x000fe80000100a00 */
[----:B------:R-:W2:Y:S04]  /*4c750*/  LDL.LU R72, [R1+0x4ab4] ;  /* 0x004ab40001487983 */ /* 0x000ea80000300800 */
[----:B------:R-:W2:Y:S04]  /*4c760*/  LDL.LU R73, [R1+0x4ab0] ;  /* 0x004ab00001497983 */ /* 0x000ea80000300800 */
[----:B------:R-:W2:Y:S04]  /*4c770*/  LDL.LU R74, [R1+0x4aac] ;  /* 0x004aac00014a7983 */ /* 0x000ea80000300800 */
[----:B------:R-:W2:Y:S01]  /*4c780*/  LDL.LU R75, [R1+0x4aa8] ;  /* 0x004aa800014b7983 */ /* 0x000ea20000300800 */
[----:B------:R-:W-:-:S03]  /*4c790*/  IMAD.MOV.U32 R128, RZ, RZ, R108 ;  /* 0x000000ffff807224 */ /* 0x000fc600078e006c */
[----:B------:R-:W3:Y:S01]  /*4c7a0*/  LDL.LU R76, [R1+0x4aa4] ;  /* 0x004aa400014c7983 */ /* 0x000ee20000300800 */
[----:B------:R-:W-:-:S03]  /*4c7b0*/  MOV R129, R109 ;  /* 0x0000006d00817202 */ /* 0x000fc60000000f00 */
[----:B------:R-:W3:Y:S01]  /*4c7c0*/  LDL.LU R77, [R1+0x4aa0] ;  /* 0x004aa000014d7983 */ /* 0x000ee20000300800 */
[----:B------:R-:W-:-:S03]  /*4c7d0*/  IMAD.MOV.U32 R130, RZ, RZ, R110 ;  /* 0x000000ffff827224 */ /* 0x000fc600078e006e */
[----:B------:R-:W3:Y:S01]  /*4c7e0*/  LDL.LU R78, [R1+0x4a9c] ;  /* 0x004a9c00014e7983 */ /* 0x000ee20000300800 */
        /* <DEDUP_REMOVED lines=10> */
[----:B------:R-:W-:Y:S01]  /*4c890*/  IMAD.MOV.U32 R31, RZ, RZ, R32 ;  /* 0x000000ffff1f7224 */ /* 0x000fe200078e0020 */
[----:B------:R-:W-:Y:S01]  /*4c8a0*/  MOV R30, R33 ;  /* 0x00000021001e7202 */ /* 0x000fe20000000f00 */
[----:B------:R-:W-:-:S02]  /*4c8b0*/  IMAD.MOV.U32 R23, RZ, RZ, R34 ;  /* 0x000000ffff177224 */ /* 0x000fc400078e0022 */
[----:B------:R-:W-:Y:S01]  /*4c8c0*/  IMAD.MOV.U32 R11, RZ, RZ, R35 ;  /* 0x000000ffff0b7224 */ /* 0x000fe200078e0023 */
[C---:B------:R-:W-:Y:S06]  /*4c8d0*/  HMMA.1688.F32.TF32 R52, R64.reuse, R4, R52 ;  /* 0x000000044034723c */ /* 0x040fec0000081034 */
[C---:B------:R-:W-:Y:S06]  /*4c8e0*/  HMMA.1688.F32.TF32 R32, R64.reuse, R12, R48 ;  /* 0x0000000c4020723c */ /* 0x040fec0000081030 */
[C---:B------:R-:W-:Y:S01]  /*4c8f0*/  HMMA.1688.F32.TF32 R48, R64.reuse, R8, R68 ;  /* 0x000000084030723c */ /* 0x040fe20000081044 */
[----:B------:R-:W-:Y:S04]  /*4c900*/  LDS R68, [R0+UR12+0x10280] ;  /* 0x0102800c00447984 */ /* 0x000fe80008000800 */
[----:B------:R-:W-:Y:S01]  /*4c910*/  LDS R70, [R0+UR12+0x12280] ;  /* 0x0122800c00467984 */ /* 0x000fe20008000800 */
[C---:B------:R-:W-:Y:S03]  /*4c920*/  HMMA.1688.F32.TF32 R56, R64.reuse, R224, R56 ;  /* 0x000000e04038723c */ /* 0x040fe60000081038 */
[----:B------:R-:W-:Y:S03]  /*4c930*/  LDS R69, [R3+UR12+0x10280] ;  /* 0x0102800c03457984 */ /* 0x000fe60008000800 */
[C---:B------:R-:W-:Y:S01]  /*4c940*/  HMMA.1688.F32.TF32 R60, R64.reuse, R228, R60 ;  /* 0x000000e4403c723c */ /* 0x040fe2000008103c */
[----:B------:R-:W-:Y:S04]  /*4c950*/  LDS R71, [R3+UR12+0x12280] ;  /* 0x0122800c03477984 */ /* 0x000fe80008000800 */
[----:B------:R-:W-:Y:S04]  /*4c960*/  STL.64 [R1+0x48f0], R34 ;  /* 0x0048f02201007387 */ /* 0x000fe80000100a00 */
[----:B------:R-:W-:Y:S01]  /*4c970*/  STL.64 [R1+0x48e8], R32 ;  /* 0x0048e82001007387 */ /* 0x000fe20000100a00 */
[C---:B--2---:R-:W-:Y:S06]  /*4c980*/  HMMA.1688.F32.TF32 R44, R64.reuse, R24, R72 ;  /* 0x00000018402c723c */ /* 0x044fec0000081048 */
[C---:B---3--:R-:W-:Y:S01]  /*4c990*/  HMMA.1688.F32.TF32 R40, R64.reuse, R28, R76 ;  /* 0x0000001c4028723c */ /* 0x048fe2000008104c */
[----:B------:R-:W-:Y:S04]  /*4c9a0*/  LDS R76, [R0+UR12+0x10300] ;  /* 0x0103000c004c7984 */ /* 0x000fe80008000800 */
[----:B------:R-:W-:Y:S04]  /*4c9b0*/  LDS R78, [R0+UR12+0x12300] ;  /* 0x0123000c004e7984 */ /* 0x000fe80008000800 */
[----:B------:R-:W-:Y:S04]  /*4c9c0*/  LDS R77, [R3+UR12+0x10300] ;  /* 0x0103000c034d7984 */ /* 0x000fe80008000800 */
[----:B------:R-:W-:Y:S01]  /*4c9d0*/  LDS R79, [R3+UR12+0x12300] ;  /* 0x0123000c034f7984 */ /* 0x000fe20008000800 */
[----:B----4-:R-:W-:Y:S03]  /*4c9e0*/  HMMA.1688.F32.TF32 R36, R64, R20, R108 ;  /* 0x000000144024723c */ /* 0x010fe6000008106c */
[----:B------:R-:W-:Y:S04]  /*4c9f0*/  LDS R64, [R0+UR12+0x10200] ;  /* 0x0102000c00407984 */ /* 0x000fe80008000800 */
[----:B------:R-:W-:Y:S04]  /*4ca00*/  LDS R66, [R0+UR12+0x12200] ;  /* 0x0122000c00427984 */ /* 0x000fe80008000800 */
[----:B------:R-:W-:Y:S04]  /*4ca10*/  LDS R65, [R3+UR12+0x10200] ;  /* 0x0102000c03417984 */ /* 0x000fe80008000800 */
[----:B------:R-:W1:Y:S04]  /*4ca20*/  LDS R67, [R3+UR12+0x12200] ;  /* 0x0122000c03437984 */ /* 0x000e680008000800 */
[----:B------:R-:W-:Y:S04]  /*4ca30*/  LDS R108, [R0+UR12+0x10380] ;  /* 0x0103800c006c7984 */ /* 0x000fe80008000800 */
[----:B------:R-:W-:Y:S04]  /*4ca40*/  LDS R110, [R0+UR12+0x12380] ;  /* 0x0123800c006e7984 */ /* 0x000fe80008000800 */
[----:B------:R-:W-:Y:S04]  /*4ca50*/  STL.64 [R1+0x4900], R38 ;  /* 0x0049002601007387 */ /* 0x000fe80000100a00 */
[----:B------:R-:W-:Y:S04]  /*4ca60*/  STL.64 [R1+0x48f8], R36 ;  /* 0x0048f82401007387 */ /* 0x000fe80000100a00 */
[----:B------:R-:W-:Y:S04]  /*4ca70*/  STL.64 [R1+0x4910], R42 ;  /* 0x0049102a01007387 */ /* 0x000fe80000100a00 */
[----:B------:R-:W-:Y:S04]  /*4ca80*/  STL.64 [R1+0x4908], R40 ;  /* 0x0049082801007387 */ /* 0x000fe80000100a00 */
[----:B------:R-:W-:Y:S04]  /*4ca90*/  STL.64 [R1+0x4920], R46 ;  /* 0x0049202e01007387 */ /* 0x000fe80000100a00 */
[----:B------:R-:W-:Y:S04]  /*4caa0*/  STL.64 [R1+0x4918], R44 ;  /* 0x0049182c01007387 */ /* 0x000fe80000100a00 */
[----:B------:R-:W-:Y:S01]  /*4cab0*/  LDS R109, [R3+UR12+0x10380] ;  /* 0x0103800c036d7984 */ /* 0x000fe20008000800 */
[C---:B-1----:R-:W-:Y:S03]  /*4cac0*/  HMMA.1688.F32.TF32 R32, R64.reuse, R12, R124 ;  /* 0x0000000c4020723c */ /* 0x042fe6000008107c */
[----:B------:R-:W-:Y:S04]  /*4cad0*/  STL.64 [R1+0x4930], R50 ;  /* 0x0049303201007387 */ /* 0x000fe80000100a00 */
[----:B------:R-:W-:Y:S04]  /*4cae0*/  STL.64 [R1+0x4928], R48 ;  /* 0x0049283001007387 */ /* 0x000fe80000100a00 */
        /* <DEDUP_REMOVED lines=12> */
[----:B------:R-:W2:Y:S04]  /*4cbb0*/  LDL.LU R124, [R1+0x760] ;  /* 0x00076000017c7983 */ /* 0x000ea80000300800 */
[----:B------:R-:W-:Y:S04]  /*4cbc0*/  STL.64 [R1+0x4d0], R32 ;  /* 0x0004d02001007387 */ /* 0x000fe80000100a00 */
[----:B------:R1:W-:Y:S04]  /*4cbd0*/  STL.64 [R1+0x4d8], R34 ;  /* 0x0004d82201007387 */ /* 0x0003e80000100a00 */
[----:B------:R-:W2:Y:S04]  /*4cbe0*/  LDL.LU R125, [R1+0x764] ;  /* 0x00076400017d7983 */ /* 0x000ea80000300800 */
[----:B------:R-:W2:Y:S01]  /*4cbf0*/  LDL.LU R126, [R1+0x768] ;  /* 0x00076800017e7983 */ /* 0x000ea20000300800 */
[----:B-1----:R-:W-:Y:S03]  /*4cc00*/  HMMA.1688.F32.TF32 R32, R64, R20, R128 ;  /* 0x000000144020723c */ /* 0x002fe60000081080 */
[----:B------:R-:W2:Y:S04]  /*4cc10*/  LDL.LU R127, [R1+0x76c] ;  /* 0x00076c00017f7983 */ /* 0x000ea80000300800 */
[----:B------:R-:W3:Y:S04]  /*4cc20*/  LDL.LU R128, [R1+0x750] ;  /* 0x0007500001807983 */ /* 0x000ee80000300800 */
[----:B------:R-:W3:Y:S04]  /*4cc30*/  LDL.LU R129, [R1+0x754] ;  /* 0x0007540001817983 */ /* 0x000ee80000300800 */
[----:B------:R-:W3:Y:S04]  /*4cc40*/  LDL.LU R130, [R1+0x758] ;  /* 0x0007580001827983 */ /* 0x000ee80000300800 */
[----:B------:R-:W3:Y:S04]  /*4cc50*/  LDL.LU R131, [R1+0x75c] ;  /* 0x00075c0001837983 */ /* 0x000ee80000300800 */
[----:B------:R-:W1:Y:S01]  /*4cc60*/  LDS R111, [R3+UR12+0x12380] ;  /* 0x0123800c036f7984 */ /* 0x000e620008000800 */
[----:B------:R-:W-:Y:S01]  /*4cc70*/  MOV R60, R32 ;  /* 0x00000020003c7202 */ /* 0x000fe20000000f00 */
[----:B------:R-:W-:Y:S01]  /*4cc80*/  IMAD.MOV.U32 R61, RZ, RZ, R33 ;  /* 0x000000ffff3d7224 */ /* 0x000fe200078e0021 */
[----:B------:R-:W-:Y:S01]  /*4cc90*/  MOV R56, R35 ;  /* 0x0000002300387202 */ /* 0x000fe20000000f00 */
[----:B------:R-:W-:-:S02]  /*4cca0*/  IMAD.MOV.U32 R62, RZ, RZ, R34 ;  /* 0x000000ffff3e7224 */ /* 0x000fc400078e0022 */
[C---:B------:R-:W-:Y:S02]  /*4ccb0*/  HMMA.1688.F32.TF32 R32, R64.reuse, R28, R172 ;  /* 0x0000001c4020723c */ /* 0x040fe400000810ac */
[----:B------:R-:W-:Y:S04]  /*4ccc0*/  STL [R1+0x4884], R56 ;  /* 0x0048843801007387 */ /* 0x000fe80000100800 */
[----:B------:R-:W-:Y:S04]  /*4ccd0*/  STL [R1+0x4880], R62 ;  /* 0x0048803e01007387 */ /* 0x000fe80000100800 */
[----:B------:R-:W-:Y:S04]  /*4cce0*/  STL [R1+0x487c], R60 ;  /* 0x00487c3c01007387 */ /* 0x000fe80000100800 */
[----:B------:R-:W-:Y:S04]  /*4ccf0*/  STL [R1+0x4878], R61 ;  /* 0x0048783d01007387 */ /* 0x000fe80000100800 */
[----:B------:R-:W4:Y:S05]  /*4cd00*/  LDL.LU R172, [R1+0x740] ;  /* 0x0007400001ac7983 */ /* 0x000f2a0000300800 */
[----:B------:R-:W-:Y:S04]  /*4cd10*/  STL.64 [R1+0x4b0], R32 ;  /* 0x0004b02001007387 */ /* 0x000fe80000100a00 */
[----:B------:R1:W-:Y:S04]  /*4cd20*/  STL.64 [R1+0x4b8], R34 ;  /* 0x0004b82201007387 */ /* 0x0003e80000100a00 */
[----:B------:R-:W4:Y:S04]  /*4cd30*/  LDL.LU R173, [R1+0x744] ;  /* 0x0007440001ad7983 */ /* 0x000f280000300800 */
[----:B------:R-:W4:Y:S04]  /*4cd40*/  LDL.LU R174, [R1+0x748] ;  /* 0x0007480001ae7983 */ /* 0x000f280000300800 */
[----:B------:R-:W4:Y:S01]  /*4cd50*/  LDL.LU R175, [R1+0x74c] ;  /* 0x00074c0001af7983 */ /* 0x000f220000300800 */
[----:B-1----:R-:W-:Y:S03]  /*4cd60*/  HMMA.1688.F32.TF32 R32, R64, R24, R132 ;  /* 0x000000184020723c */ /* 0x002fe60000081084 */
[----:B------:R-:W4:Y:S04]  /*4cd70*/  LDL.LU R132, [R1+0x3f0] ;  /* 0x0003f00001847983 */ /* 0x000f280000300800 */
[----:B------:R-:W4:Y:S04]  /*4cd80*/  LDL.LU R133, [R1+0x3f4] ;  /* 0x0003f40001857983 */ /* 0x000f280000300800 */
[----:B------:R-:W4:Y:S04]  /*4cd90*/  LDL.LU R134, [R1+0x3f8] ;  /* 0x0003f80001867983 */ /* 0x000f280000300800 */
[----:B------:R-:W4:Y:S09]  /*4cda0*/  LDL.LU R135, [R1+0x3fc] ;  /* 0x0003fc0001877983 */ /* 0x000f320000300800 */
[----:B------:R-:W-:Y:S01]  /*4cdb0*/  IMAD.MOV.U32 R57, RZ, RZ, R32 ;  /* 0x000000ffff397224 */ /* 0x000fe200078e0020 */
[----:B------:R-:W-:Y:S01]  /*4cdc0*/  MOV R59, R34 ;  /* 0x00000022003b7202 */ /* 0x000fe20000000f00 */
[----:B------:R-:W-:-:S02]  /*4cdd0*/  IMAD.MOV.U32 R58, RZ, RZ, R33 ;  /* 0x000000ffff3a7224 */ /* 0x000fc400078e0021 */
[----:B------:R-:W-:-:S05]  /*4cde0*/  IMAD.MOV.U32 R52, RZ, RZ, R35 ;  /* 0x000000ffff347224 */ /* 0x000fca00078e0023 */
[----:B------:R1:W-:Y:S04]  /*4cdf0*/  STL [R1+0x4894], R52 ;  /* 0x0048943401007387 */ /* 0x0003e80000100800 */
[----:B------:R1:W-:Y:S04]  /*4ce00*/  STL [R1+0x4890], R59 ;  /* 0x0048903b01007387 */ /* 0x0003e80000100800 */
[----:B------:R-:W-:Y:S04]  /*4ce10*/  STL [R1+0x488c], R58 ;  /* 0x00488c3a01007387 */ /* 0x000fe80000100800 */
[----:B------:R1:W-:Y:S01]  /*4ce20*/  STL [R1+0x4888], R57 ;  /* 0x0048883901007387 */ /* 0x0003e20000100800 */
[----:B--2---:R-:W-:-:S15]  /*4ce30*/  HMMA.1688.F32.TF32 R32, R64, R8, R124 ;  /* 0x000000084020723c */ /* 0x004fde000008107c */
[----:B------:R-:W-:-:S09]  /*4ce40*/  NOP ;  /* 0x0000000000007918 */ /* 0x000fd20000000000 */
[----:B------:R-:W-:Y:S01]  /*4ce50*/  IMAD.MOV.U32 R56, RZ, RZ, R32 ;  /* 0x000000ffff387224 */ /* 0x000fe200078e0020 */
[----:B------:R-:W-:Y:S01]  /*4ce60*/  MOV R62, R33 ;  /* 0x00000021003e7202 */ /* 0x000fe20000000f00 */
[----:B------:R-:W-:Y:S02]  /*4ce70*/  IMAD.MOV.U32 R60, RZ, RZ, R34 ;  /* 0x000000ffff3c7224 */ /* 0x000fe400078e0022 */
[----:B------:R-:W-:Y:S02]  /*4ce80*/  IMAD.MOV.U32 R61, RZ, RZ, R35 ;  /* 0x000000ffff3d7224 */ /* 0x000fe400078e0023 */
[----:B---3--:R-:W-:Y:S03]  /*4ce90*/  HMMA.1688.F32.TF32 R32, R64, R4, R128 ;  /* 0x000000044020723c */ /* 0x008fe60000081080 */
[----:B------:R-:W-:-:S15]  /*4cea0*/  STL [R1+0x48a4], R61 ;  /* 0x0048a43d01007387 */ /* 0x000fde0000100800 */
[----:B------:R-:W-:-:S06]  /*4ceb0*/  NOP ;  /* 0x0000000000007918 */ /* 0x000fcc0000000000 */
[----:B-1----:R-:W-:Y:S01]  /*4cec0*/  MOV R52, R32 ;  /* 0x0000002000347202 */ /* 0x002fe20000000f00 */
[----:B------:R-:W-:Y:S01]  /*4ced0*/  IMAD.MOV.U32 R59, RZ, RZ, R33 ;  /* 0x000000ffff3b7224 */ /* 0x000fe200078e0021 */
[----:B------:R-:W-:Y:S01]  /*4cee0*/  MOV R57, R35 ;  /* 0x0000002300397202 */ /* 0x000fe20000000f00 */
[----:B------:R-:W-:Y:S02]  /*4cef0*/  IMAD.MOV.U32 R58, RZ, RZ, R34 ;  /* 0x000000ffff3a7224 */ /* 0x000fe400078e0022 */
[----:B----4-:R-:W-:Y:S01]  /*4cf00*/  HMMA.1688.F32.TF32 R32, R64, R224, R172 ;  /* 0x000000e04020723c */ /* 0x010fe200000810ac */
[----:B------:R-:W-:Y:S04]  /*4cf10*/  STL [R1+0x48a0], R60 ;  /* 0x0048a03c01007387 */ /* 0x000fe80000100800 */
[----:B------:R-:W-:Y:S04]  /*4cf20*/  STL [R1+0x489c], R56 ;  /* 0x00489c3801007387 */ /* 0x000fe80000100800 */
[----:B------:R1:W-:Y:S04]  /*4cf30*/  STL [R1+0x4898], R62 ;  /* 0x0048983e01007387 */ /* 0x0003e80000100800 */
[----:B------:R-:W-:Y:S04]  /*4cf40*/  STL [R1+0x48b4], R57 ;  /* 0x0048b43901007387 */ /* 0x000fe80000100800 */
[----:B------:R-:W-:Y:S04]  /*4cf50*/  STL [R1+0x48b0], R58 ;  /* 0x0048b03a01007387 */ /* 0x000fe80000100800 */
[----:B------:R-:W-:Y:S03]  /*4cf60*/  STL [R1+0x48ac], R52 ;  /* 0x0048ac3401007387 */ /* 0x000fe60000100800 */
[----:B-1----:R-:W-:Y:S01]  /*4cf70*/  IMAD.MOV.U32 R62, RZ, RZ, R35 ;  /* 0x000000ffff3e7224 */ /* 0x002fe200078e0023 */
[----:B------:R-:W-:Y:S01]  /*4cf80*/  MOV R56, R34 ;  /* 0x0000002200387202 */ /* 0x000fe20000000f00 */
[----:B------:R-:W-:Y:S01]  /*4cf90*/  IMAD.MOV.U32 R61, RZ, RZ, R32 ;  /* 0x000000ffff3d7224 */ /* 0x000fe200078e0020 */
[----:B------:R-:W-:Y:S01]  /*4cfa0*/  STL [R1+0x48a8], R59 ;  /* 0x0048a83b01007387 */ /* 0x000fe20000100800 */
[----:B------:R-:W-:-:S03]  /*4cfb0*/  IMAD.MOV.U32 R60, RZ, RZ, R33 ;  /* 0x000000ffff3c7224 */ /* 0x000fc600078e0021 */
[----:B------:R-:W-:Y:S01]  /*4cfc0*/  STL [R1+0x48c4], R62 ;  /* 0x0048c43e01007387 */ /* 0x000fe20000100800 */
[----:B------:R-:W-:Y:S03]  /*4cfd0*/  HMMA.1688.F32.TF32 R32, R64, R228, R132 ;  /* 0x000000e44020723c */ /* 0x000fe60000081084 */
[----:B------:R-:W-:Y:S04]  /*4cfe0*/  STL [R1+0x48c0], R56 ;  /* 0x0048c03801007387 */ /* 0x000fe80000100800 */
[----:B------:R-:W-:Y:S04]  /*4cff0*/  STL [R1+0x48bc], R61 ;  /* 0x0048bc3d01007387 */ /* 0x000fe80000100800 */
[----:B------:R-:W-:Y:S04]  /*4d000*/  STL [R1+0x48b8], R60 ;  /* 0x0048b83c01007387 */ /* 0x000fe80000100800 */
        /* <DEDUP_REMOVED lines=32> */
[----:B------:R-:W-:-:S03]  /*4d210*/  IMAD.MOV.U32 R53, RZ, RZ, R32 ;  /* 0x000000ffff357224 */ /* 0x000fc600078e0020 */
[----:B------:R-:W2:Y:S01]  /*4d220*/  LDL.LU R72, [R1+0x3d0] ;  /* 0x0003d00001487983 */ /* 0x000ea20000300800 */
[----:B------:R-:W-:-:S03]  /*4d230*/  MOV R54, R33 ;  /* 0x0000002100367202 */ /* 0x000fc60000000f00 */
[----:B------:R-:W2:Y:S01]  /*4d240*/  LDL.LU R73, [R1+0x3d4] ;  /* 0x0003d40001497983 */ /* 0x000ea20000300800 */
[----:B------:R-:W-:-:S03]  /*4d250*/  IMAD.MOV.U32 R55, RZ, RZ, R34 ;  /* 0x000000ffff377224 */ /* 0x000fc600078e0022 */
[----:B------:R-:W2:Y:S01]  /*4d260*/  LDL.LU R74, [R1+0x3d8] ;  /* 0x0003d800014a7983 */ /* 0x000ea20000300800 */
[----:B------:R-:W-:-:S03]  /*4d270*/  IMAD.MOV.U32 R63, RZ, RZ, R35 ;  /* 0x000000ffff3f7224 */ /* 0x000fc600078e0023 */
        /* <DEDUP_REMOVED lines=25> */
[----:B------:R1:W-:Y:S04]  /*4d410*/  STL [R1+0x48d4], R63 ;  /* 0x0048d43f01007387 */ /* 0x0003e80000100800 */
[----:B------:R1:W-:Y:S04]  /*4d420*/  STL [R1+0x48d0], R55 ;  /* 0x0048d03701007387 */ /* 0x0003e80000100800 */
[----:B------:R1:W-:Y:S04]  /*4d430*/  STL [R1+0x48cc], R54 ;  /* 0x0048cc3601007387 */ /* 0x0003e80000100800 */
[----:B------:R1:W-:Y:S01]  /*4d440*/  STL [R1+0x48c8], R53 ;  /* 0x0048c83501007387 */ /* 0x0003e20000100800 */
[----:B------:R-:W-:Y:S06]  /*4d450*/  HMMA.1688.F32.TF32 R80, R108, R12, R80 ;  /* 0x0000000c6c50723c */ /* 0x000fec0000081050 */
[----:B---3--:R-:W-:Y:S06]  /*4d460*/  HMMA.1688.F32.TF32 R64, R76, R8, R128 ;  /* 0x000000084c40723c */ /* 0x008fec0000081080 */
[----:B--2---:R-:W-:-:S15]  /*4d470*/  HMMA.1688.F32.TF32 R40, R68, R28, R40 ;  /* 0x0000001c4428723c */ /* 0x004fde0000081028 */
[----:B------:R-:W-:-:S09]  /*4d480*/  NOP ;  /* 0x0000000000007918 */ /* 0x000fd20000000000 */
[----:B-1----:R-:W-:Y:S01]  /*4d490*/  IMAD.MOV.U32 R63, RZ, RZ, R40 ;  /* 0x000000ffff3f7224 */ /* 0x002fe200078e0028 */
[----:B------:R-:W-:Y:S01]  /*4d4a0*/  MOV R55, R41 ;  /* 0x0000002900377202 */ /* 0x000fe20000000f00 */
[----:B------:R-:W-:Y:S02]  /*4d4b0*/  IMAD.MOV.U32 R54, RZ, RZ, R42 ;  /* 0x000000ffff367224 */ /* 0x000fe400078e002a */
[----:B------:R-:W-:Y:S02]  /*4d4c0*/  IMAD.MOV.U32 R53, RZ, RZ, R43 ;  /* 0x000000ffff357224 */ /* 0x000fe400078e002b */
[C---:B----4-:R-:W-:Y:S06]  /*4d4d0*/  HMMA.1688.F32.TF32 R40, R68.reuse, R24, R36 ;  /* 0x000000184428723c */ /* 0x050fec0000081024 */
[C---:B------:R-:W-:Y:S06]  /*4d4e0*/  HMMA.1688.F32.TF32 R36, R68.reuse, R8, R32 ;  /* 0x000000084424723c */ /* 0x040fec0000081020 */
[C---:B------:R-:W-:Y:S11]  /*4d4f0*/  HMMA.1688.F32.TF32 R32, R68.reuse, R4, R248 ;  /* 0x000000044420723c */ /* 0x040ff600000810f8 */
[----:B------:R-:W-:Y:S04]  /*4d500*/  STL.64 [R1+0x3b0], R40 ;  /* 0x0003b02801007387 */ /* 0x000fe80000100a00 */
[----:B------:R1:W-:Y:S04]  /*4d510*/  STL.64 [R1+0x3b8], R42 ;  /* 0x0003b82a01007387 */ /* 0x0003e80000100a00 */
[----:B------:R-:W-:Y:S04]  /*4d520*/  STL.64 [R1+0x3a0], R36 ;  /* 0x0003a02401007387 */ /* 0x000fe80000100a00 */
[----:B------:R2:W-:Y:S01]  /*4d530*/  STL.64 [R1+0x3a8], R38 ;  /* 0x0003a82601007387 */ /* 0x0005e20000100a00 */
[C---:B-1----:R-:W-:Y:S03]  /*4d540*/  HMMA.1688.F32.TF32 R40, R68.reuse, R224, R208 ;  /* 0x000000e04428723c */ /* 0x042fe600000810d0 */
[----:B------:R-:W-:Y:S04]  /*4d550*/  STL.64 [R1+0x390], R32 ;  /* 0x0003902001007387 */ /* 0x000fe80000100a00 */
[----:B------:R1:W-:Y:S01]  /*4d560*/  STL.64 [R1+0x398], R34 ;  /* 0x0003982201007387 */ /* 0x0003e20000100a00 */
[----:B--2---:R-:W-:Y:S06]  /*4d570*/  HMMA.1688.F32.TF32 R36, R68, R228, R204 ;  /* 0x000000e44424723c */ /* 0x004fec00000810cc */
[-C--:B-1----:R-:W-:Y:S06]  /*4d580*/  HMMA.1688.F32.TF32 R32, R76, R12.reuse, R200 ;  /* 0x0000000c4c20723c */ /* 0x082fec00000810c8 */
[----:B------:R-:W-:Y:S03]  /*4d590*/  HMMA.1688.F32.TF32 R44, R68, R12, R44 ;  /* 0x0000000c442c723c */ /* 0x000fe6000008102c */
[----:B------:R-:W-:Y:S04]  /*4d5a0*/  STL.64 [R1+0x380], R40 ;  /* 0x0003802801007387 */ /* 0x000fe80000100a00 */
[----:B------:R1:W-:Y:S04]  /*4d5b0*/  STL.64 [R1+0x388], R42 ;  /* 0x0003882a01007387 */ /* 0x0003e80000100a00 */
[----:B------:R-:W-:Y:S04]  /*4d5c0*/  STL.64 [R1+0x210], R36 ;  /* 0x0002102401007387 */ /* 0x000fe80000100a00 */
[----:B------:R2:W-:Y:S01]  /*4d5d0*/  STL.64 [R1+0x218], R38 ;  /* 0x0002182601007387 */ /* 0x0005e20000100a00 */
[C---:B-1----:R-:W-:Y:S03]  /*4d5e0*/  HMMA.1688.F32.TF32 R40, R76.reuse, R20, R188 ;  /* 0x000000144c28723c */ /* 0x042fe600000810bc */
[----:B------:R-:W-:Y:S04]  /*4d5f0*/  STL.64 [R1+0x200], R32 ;  /* 0x0002002001007387 */ /* 0x000fe80000100a00 */
[----:B------:R1:W-:Y:S01]  /*4d600*/  STL.64 [R1+0x208], R34 ;  /* 0x0002082201007387 */ /* 0x0003e20000100a00 */
[----:B--2---:R-:W-:Y:S01]  /*4d610*/  HMMA.1688.F32.TF32 R36, R76, R28, R184 ;  /* 0x0000001c4c24723c */ /* 0x004fe200000810b8 */
[----:B------:R-:W-:Y:S01]  /*4d620*/  MOV R57, R44 ;  /* 0x0000002c00397202 */ /* 0x000fe20000000f00 */
[----:B------:R-:W-:Y:S01]  /*4d630*/  IMAD.MOV.U32 R58, RZ, RZ, R45 ;  /* 0x000000ffff3a7224 */ /* 0x000fe200078e002d */
[----:B------:R-:W-:Y:S01]  /*4d640*/  MOV R59, R47 ;  /* 0x0000002f003b7202 */ /* 0x000fe20000000f00 */
[----:B------:R-:W-:-:S02]  /*4d650*/  IMAD.MOV.U32 R52, RZ, RZ, R46 ;  /* 0x000000ffff347224 */ /* 0x000fc400078e002e */
[----:B-1----:R-:W-:Y:S06]  /*4d660*/  HMMA.1688.F32.TF32 R32, R76, R24, R124 ;  /* 0x000000184c20723c */ /* 0x002fec000008107c */
[----:B------:R-:W-:Y:S06]  /*4d670*/  HMMA.1688.F32.TF32 R44, R68, R20, R72 ;  /* 0x00000014442c723c */ /* 0x000fec0000081048 */
[C---:B------:R-:W-:Y:S06]  /*4d680*/  HMMA.1688.F32.TF32 R68, R76.reuse, R4, R172 ;  /* 0x000000044c44723c */ /* 0x040fec00000810ac */
[C---:B------:R-:W-:Y:S01]  /*4d690*/  HMMA.1688.F32.TF32 R72, R76.reuse, R224, R132 ;  /* 0x000000e04c48723c */ /* 0x040fe20000081084 */
[----:B------:R-:W-:Y:S05]  /*4d6a0*/  STL.64 [R1+0x1f0], R40 ;  /* 0x0001f02801007387 */ /* 0x000fea0000100a00 */
[----:B------:R-:W-:Y:S01]  /*4d6b0*/  HMMA.1688.F32.TF32 R76, R76, R228, R120 ;  /* 0x000000e44c4c723c */ /* 0x000fe20000081078 */
[----:B------:R-:W-:Y:S04]  /*4d6c0*/  STL.64 [R1+0x1f8], R42 ;  /* 0x0001f82a01007387 */ /* 0x000fe80000100a00 */
[----:B------:R-:W-:Y:S04]  /*4d6d0*/  STL.64 [R1+0x1e0], R36 ;  /* 0x0001e02401007387 */ /* 0x000fe80000100a00 */
[----:B------:R1:W-:Y:S04]  /*4d6e0*/  STL.64 [R1+0x1e8], R38 ;  /* 0x0001e82601007387 */ /* 0x0003e80000100a00 */
[----:B------:R-:W-:Y:S04]  /*4d6f0*/  STL [R1+0x4804], R64 ;  /* 0x0048044001007387 */ /* 0x000fe80000100800 */
[----:B------:R-:W-:Y:S01]  /*4d700*/  STL.64 [R1+0x1b0], R32 ;  /* 0x0001b02001007387 */ /* 0x000fe20000100a00 */
[----:B-1----:R-:W-:Y:S03]  /*4d710*/  HMMA.1688.F32.TF32 R36, R108, R28, R116 ;  /* 0x0000001c6c24723c */ /* 0x002fe60000081074 */
[----:B------:R1:W-:Y:S04]  /*4d720*/  STL.64 [R1+0x1b8], R34 ;  /* 0x0001b82201007387 */ /* 0x0003e80000100a00 */
[----:B------:R-:W-:Y:S04]  /*4d730*/  STL [R1+0x4800], R65 ;  /* 0x0048004101007387 */ /* 0x000fe80000100800 */
        /* <DEDUP_REMOVED lines=10> */
[----:B------:R4:W-:Y:S04]  /*4d7e0*/  STL [R1+0x4834], R76 ;  /* 0x0048344c01007387 */ /* 0x0009e80000100800 */
[----:B------:R-:W-:Y:S04]  /*4d7f0*/  STL [R1+0x4830], R77 ;  /* 0x0048304d01007387 */ /* 0x000fe80000100800 */
[----:B------:R4:W-:Y:S04]  /*4d800*/  STL [R1+0x482c], R78 ;  /* 0x00482c4e01007387 */ /* 0x0009e80000100800 */
[----:B------:R4:W-:Y:S04]  /*4d810*/  STL [R1+0x4828], R79 ;  /* 0x0048284f01007387 */ /* 0x0009e80000100800 */
[----:B------:R4:W-:Y:S04]  /*4d820*/  STL [R1+0x4844], R80 ;  /* 0x0048445001007387 */ /* 0x0009e80000100800 */
[----:B------:R4:W-:Y:S04]  /*4d830*/  STL [R1+0x4840], R81 ;  /* 0x0048405101007387 */ /* 0x0009e80000100800 */
[----:B------:R4:W-:Y:S04]  /*4d840*/  STL [R1+0x483c], R82 ;  /* 0x00483c5201007387 */ /* 0x0009e80000100800 */
[----:B------:R4:W-:Y:S04]  /*4d850*/  STL [R1+0x4838], R83 ;  /* 0x0048385301007387 */ /* 0x0009e80000100800 */
[----:B------:R4:W-:Y:S01]  /*4d860*/  STL.64 [R1+0x1d0], R36 ;  /* 0x0001d02401007387 */ /* 0x0009e20000100a00 */
[----:B------:R-:W-:-:S03]  /*4d870*/  IMAD.MOV.U32 R203, RZ, RZ, R252 ;  /* 0x000000ffffcb7224 */ /* 0x000fc600078e00fc */
[----:B------:R4:W-:Y:S04]  /*4d880*/  STL.64 [R1+0x1d8], R38 ;  /* 0x0001d82601007387 */ /* 0x0009e80000100a00 */
[----:B------:R-:W4:Y:S04]  /*4d890*/  LDL.LU R200, [R1+0x220] ;  /* 0x0002200001c87983 */ /* 0x000f280000300800 */
[----:B------:R-:W4:Y:S04]  /*4d8a0*/  LDL.LU R201, [R1+0x224] ;  /* 0x0002240001c97983 */ /* 0x000f280000300800 */
[----:B------:R-:W4:Y:S04]  /*4d8b0*/  LDL.LU R202, [R1+0x228] ;  /* 0x0002280001ca7983 */ /* 0x000f280000300800 */
[----:B------:R-:W4:Y:S01]  /*4d8c0*/  LDL.LU R252, [R1+0x4a84] ;  /* 0x004a840001fc7983 */ /* 0x000f220000300800 */
[C---:B-1----:R-:W-:Y:S03]  /*4d8d0*/  HMMA.1688.F32.TF32 R32, R108.reuse, R24, R112 ;  /* 0x000000186c20723c */ /* 0x042fe60000081070 */
[----:B------:R-:W4:Y:S04]  /*4d8e0*/  LDL.LU R204, [R1+0x280] ;  /* 0x0002800001cc7983 */ /* 0x000f280000300800 */
[----:B------:R-:W4:Y:S04]  /*4d8f0*/  LDL.LU R205, [R1+0x284] ;  /* 0x0002840001cd7983 */ /* 0x000f280000300800 */
[----:B------:R-:W4:Y:S04]  /*4d900*/  LDL.LU R206, [R1+0x288] ;  /* 0x0002880001ce7983 */ /* 0x000f280000300800 */
[----:B------:R-:W4:Y:S04]  /*4d910*/  LDL.LU R207, [R1+0x28c] ;  /* 0x00028c0001cf7983 */ /* 0x000f280000300800 */
[----:B------:R-:W4:Y:S04]  /*4d920*/  LDL.LU R208, [R1+0x290] ;  /* 0x0002900001d07983 */ /* 0x000f280000300800 */
[----:B------:R-:W4:Y:S01]  /*4d930*/  LDL.LU R209, [R1+0x294] ;  /* 0x0002940001d17983 */ /* 0x000f220000300800 */
[----:B--2---:R-:W-:Y:S01]  /*4d940*/  MOV R72, R32 ;  /* 0x0000002000487202 */ /* 0x004fe20000000f00 */
[----:B---3--:R-:W-:Y:S01]  /*4d950*/  IMAD.MOV.U32 R73, RZ, RZ, R33 ;  /* 0x000000ffff497224 */ /* 0x008fe200078e0021 */
[----:B----4-:R-:W-:Y:S01]  /*4d960*/  MOV R75, R35 ;  /* 0x00000023004b7202 */ /* 0x010fe20000000f00 */
[----:B------:R-:W-:Y:S01]  /*4d970*/  IMAD.MOV.U32 R74, RZ, RZ, R34 ;  /* 0x000000ffff4a7224 */ /* 0x000fe200078e0022 */
[----:B------:R-:W2:Y:S01]  /*4d980*/  LDL.LU R210, [R1+0x298] ;  /* 0x0002980001d27983 */ /* 0x000ea20000300800 */
[----:B------:R-:W-:Y:S01]  /*4d990*/  HMMA.1688.F32.TF32 R32, R108, R8, R136 ;  /* 0x000000086c20723c */ /* 0x000fe20000081088 */
[----:B------:R-:W-:Y:S01]  /*4d9a0*/  IMAD.MOV.U32 R62, RZ, RZ, R44 ;  /* 0x000000ffff3e7224 */ /* 0x000fe200078e002c */
[----:B------:R-:W-:Y:S01]  /*4d9b0*/  MOV R61, R46 ;  /* 0x0000002e003d7202 */ /* 0x000fe20000000f00 */
[----:B------:R-:W-:Y:S01]  /*4d9c0*/  IMAD.MOV.U32 R56, RZ, RZ, R45 ;  /* 0x000000ffff387224 */ /* 0x000fe200078e002d */
[----:B------:R-:W-:Y:S01]  /*4d9d0*/  LDS R112, [R0+UR12+0x10400] ;  /* 0x0104000c00707984 */ /* 0x000fe20008000800 */
[----:B------:R-:W-:-:S03]  /*4d9e0*/  IMAD.MOV.U32 R60, RZ, RZ, R47 ;  /* 0x000000ffff3c7224 */ /* 0x000fc600078e002f */
[----:B------:R-:W-:Y:S04]  /*4d9f0*/  LDS R114, [R0+UR12+0x12400] ;  /* 0x0124000c00727984 */ /* 0x000fe80008000800 */
[----:B------:R-:W-:Y:S04]  /*4da00*/  LDS R113, [R3+UR12+0x10400] ;  /* 0x0104000c03717984 */ /* 0x000fe80008000800 */
[----:B------:R-:W1:Y:S04]  /*4da10*/  LDS R115, [R3+UR12+0x12400] ;  /* 0x0124000c03737984 */ /* 0x000e680008000800 */
[----:B------:R-:W-:Y:S04]  /*4da20*/  LDS R116, [R0+UR12+0x10480] ;  /* 0x0104800c00747984 */ /* 0x000fe80008000800 */
[----:B------:R-:W-:Y:S01]  /*4da30*/  IMAD.MOV.U32 R76, RZ, RZ, R32 ;  /* 0x000000ffff4c7224 */ /* 0x000fe200078e0020 */
[----:B------:R-:W-:Y:S01]  /*4da40*/  MOV R78, R34 ;  /* 0x00000022004e7202 */ /* 0x000fe20000000f00 */
[----:B------:R-:W-:Y:S01]  /*4da50*/  IMAD.MOV.U32 R77, RZ, RZ, R33 ;  /* 0x000000ffff4d7224 */ /* 0x000fe200078e0021 */
[----:B------:R-:W-:Y:S01]  /*4da60*/  LDS R118, [R0+UR12+0x12480] ;  /* 0x0124800c00767984 */ /* 0x000fe20008000800 */
[----:B------:R-:W-:-:S02]  /*4da70*/  IMAD.MOV.U32 R79, RZ, RZ, R35 ;  /* 0x000000ffff4f7224 */ /* 0x000fc400078e0023 */
[----:B------:R-:W-:Y:S01]  /*4da80*/  HMMA.1688.F32.TF32 R32, R108, R4, R140 ;  /* 0x000000046c20723c */ /* 0x000fe2000008108c */
[----:B------:R-:W-:Y:S04]  /*4da90*/  LDS R117, [R3+UR12+0x10480] ;  /* 0x0104800c03757984 */ /* 0x000fe80008000800 */
[----:B------:R-:W3:Y:S04]  /*4daa0*/  LDS R119, [R3+UR12+0x12480] ;  /* 0x0124800c03777984 */ /* 0x000ee80008000800 */
[----:B------:R-:W-:Y:S04]  /*4dab0*/  LDS R120, [R0+UR12+0x10500] ;  /* 0x0105000c00787984 */ /* 0x000fe80008000800 */
[----:B------:R-:W-:Y:S04]  /*4dac0*/  LDS R122, [R0+UR12+0x12500] ;  /* 0x0125000c007a7984 */ /* 0x000fe80008000800 */
[----:B------:R-:W-:Y:S04]  /*4dad0*/  LDS R121, [R3+UR12+0x10500] ;  /* 0x0105000c03797984 */ /* 0x000fe80008000800 */
[----:B------:R-:W2:Y:S03]  /*4dae0*/  LDS R123, [R3+UR12+0x12500] ;  /* 0x0125000c037b7984 */ /* 0x000ea60008000800 */
[----:B------:R-:W-:Y:S01]  /*4daf0*/  IMAD.MOV.U32 R80, RZ, RZ, R32 ;  /* 0x000000ffff507224 */ /* 0x000fe200078e0020 */
[----:B------:R-:W-:Y:S01]  /*4db00*/  MOV R81, R33 ;  /* 0x0000002100517202 */ /* 0x000fe20000000f00 */
[----:B------:R-:W-:-:S02]  /*4db10*/  IMAD.MOV.U32 R82, RZ, RZ, R34 ;  /* 0x000000ffff527224 */ /* 0x000fc400078e0022 */
[----:B------:R-:W-:Y:S02]  /*4db20*/  IMAD.MOV.U32 R83, RZ, RZ, R35 ;  /* 0x000000ffff537224 */ /* 0x000fe400078e0023 */
[----:B------:R-:W-:Y:S01]  /*4db30*/  HMMA.1688.F32.TF32 R32, R108, R224, R144 ;  /* 0x000000e06c20723c */ /* 0x000fe20000081090 */
[----:B------:R-:W-:Y:S02]  /*4db40*/  MOV R211, R252 ;  /* 0x000000fc00d37202 */ /* 0x000fe40000000f00 */
        /* <DEDUP_REMOVED lines=53> */
[----:B------:R-:W-:Y:S01]  /*4dea0*/  MOV R68, R32 ;  /* 0x0000002000447202 */ /* 0x000fe20000000f00 */
[----:B------:R-:W-:Y:S01]  /*4deb0*/  IMAD.MOV.U32 R69, RZ, RZ, R33 ;  /* 0x000000ffff457224 */ /* 0x000fe200078e0021 */
[----:B------:R-:W-:Y:S01]  /*4dec0*/  MOV R71, R35 ;  /* 0x0000002300477202 */ /* 0x000fe20000000f00 */
[----:B------:R-:W-:-:S02]  /*4ded0*/  IMAD.MOV.U32 R70, RZ, RZ, R34 ;  /* 0x000000ffff467224 */ /* 0x000fc400078e0022 */
[----:B------:R-:W-:Y:S01]  /*4dee0*/  HMMA.1688.F32.TF32 R32, R108, R228, R148 ;  /* 0x000000e46c20723c */ /* 0x000fe20000081094 */
        /* <DEDUP_REMOVED lines=11> */
[----:B------:R-:W4:Y:S04]  /*4dfa0*/  LDL.LU R32, [R1+0x300] ;  /* 0x0003000001207983 */ /* 0x000f280000300800 */
[----:B------:R-:W4:Y:S04]  /*4dfb0*/  LDL.LU R33, [R1+0x304] ;  /* 0x0003040001217983 */ /* 0x000f280000300800 */
[----:B------:R-:W4:Y:S01]  /*4dfc0*/  LDL.LU R34, [R1+0x308] ;  /* 0x0003080001227983 */ /* 0x000f220000300800 */
[C---:B-1----:R-:W-:Y:S06]  /*4dfd0*/  HMMA.1688.F32.TF32 R132, R112.reuse, R4, R132 ;  /* 0x000000047084723c */ /* 0x042fec0000081084 */
[C---:B--2---:R-:W-:Y:S06]  /*4dfe0*/  HMMA.1688.F32.TF32 R172, R112.reuse, R8, R172 ;  /* 0x0000000870ac723c */ /* 0x044fec00000810ac */
[C---:B---3--:R-:W-:Y:S06]  /*4dff0*/  HMMA.1688.F32.TF32 R128, R112.reuse, R24, R128 ;  /* 0x000000187080723c */ /* 0x048fec0000081080 */
[C---:B----4-:R-:W-:Y:S06]  /*4e000*/  HMMA.1688.F32.TF32 R184, R112.reuse, R20, R184 ;  /* 0x0000001470b8723c */ /* 0x050fec00000810b8 */
        /* <DEDUP_REMOVED lines=26> */
[----:B------:R-:W4:Y:S01]  /*4e1b0*/  LDL.LU.64 R132, [R1+0x4a20] ;  /* 0x004a200001847983 */ /* 0x000f220000300a00 */
[C---:B------:R-:W-:Y:S06]  /*4e1c0*/  HMMA.1688.F32.TF32 R148, R112.reuse, R224, R148 ;  /* 0x000000e07094723c */ /* 0x040fec0000081094 */
[----:B------:R-:W-:Y:S06]  /*4e1d0*/  HMMA.1688.F32.TF32 R144, R112, R228, R144 ;  /* 0x000000e47090723c */ /* 0x000fec0000081090 */
[----:B------:R-:W-:Y:S01]  /*4e1e0*/  HMMA.1688.F32.TF32 R112, R116, R12, R140 ;  /* 0x0000000c7470723c */ /* 0x000fe2000008108c */
[----:B------:R-:W-:-:S02]  /*4e1f0*/  IMAD.MOV.U32 R67, RZ, RZ, R35 ;  /* 0x000000ffff437224 */ /* 0x000fc400078e0023 */
[----:B------:R-:W-:-:S03]  /*4e200*/  IMAD.MOV.U32 R35, RZ, RZ, R252 ;  /* 0x000000ffff237224 */ /* 0x000fc600078e00fc */
[C---:B------:R-:W-:Y:S05]  /*4e210*/  HMMA.1688.F32.TF32 R140, R116.reuse, R20, R136 ;  /* 0x00000014748c723c */ /* 0x040fea0000081088 */
[----:B------:R-:W-:Y:S01]  /*4e220*/  STL.64 [R1+0x400], R148 ;  /* 0x0004009401007387 */ /* 0x000fe20000100a00 */
[C---:B------:R-:W-:Y:S03]  /*4e230*/  HMMA.1688.F32.TF32 R136, R116.reuse, R28, R48 ;  /* 0x0000001c7488723c */ /* 0x040fe60000081030 */
[----:B------:R-:W-:Y:S04]  /*4e240*/  STL.64 [R1+0x408], R150 ;  /* 0x0004089601007387 */ /* 0x000fe80000100a00 */
[----:B------:R-:W-:Y:S04]  /*4e250*/  STL.64 [R1+0x370], R144 ;  /* 0x0003709001007387 */ /* 0x000fe80000100a00 */
[----:B------:R-:W-:Y:S04]  /*4e260*/  STL.64 [R1+0x378], R146 ;  /* 0x0003789201007387 */ /* 0x000fe80000100a00 */
[----:B------:R-:W-:Y:S01]  /*4e270*/  STL.64 [R1+0x360], R112 ;  /* 0x0003607001007387 */ /* 0x000fe20000100a00 */
[C---:B------:R-:W-:Y:S03]  /*4e280*/  HMMA.1688.F32.TF32 R48, R116.reuse, R8, R40 ;  /* 0x000000087430723c */ /* 0x040fe60000081028 */
[----:B------:R1:W-:Y:S03]  /*4e290*/  STL.64 [R1+0x368], R114 ;  /* 0x0003687201007387 */ /* 0x0003e60000100a00 */
[C---:B------:R-:W-:Y:S06]  /*4e2a0*/  HMMA.1688.F32.TF32 R40, R116.reuse, R224, R32 ;  /* 0x000000e07428723c */ /* 0x040fec0000081020 */
[C---:B-1----:R-:W-:Y:S06]  /*4e2b0*/  HMMA.1688.F32.TF32 R112, R116.reuse, R24, R44 ;  /* 0x000000187470723c */ /* 0x042fec000008102c */
[C---:B------:R-:W-:Y:S06]  /*4e2c0*/  HMMA.1688.F32.TF32 R44, R116.reuse, R4, R36 ;  /* 0x00000004742c723c */ /* 0x040fec0000081024 */
[----:B------:R-:W-:Y:S06]  /*4e2d0*/  HMMA.1688.F32.TF32 R36, R116, R228, R248 ;  /* 0x000000e47424723c */ /* 0x000fec00000810f8 */
        /* <DEDUP_REMOVED lines=13> */
[----:B------:R-:W-:-:S03]  /*4e3b0*/  IMAD.MOV.U32 R252, RZ, RZ, R34 ;  /* 0x000000fffffc7224 */ /* 0x000fc600078e0022 */
[----:B------:R-:W-:Y:S01]  /*4e3c0*/  STL.64 [R1+0x2f0], R36 ;  /* 0x0002f02401007387 */ /* 0x000fe20000100a00 */
[----:B------:R-:W-:-:S03]  /*4e3d0*/  MOV R2, R35 ;  /* 0x0000002300027202 */ /* 0x000fc60000000f00 */
[----:B------:R1:W-:Y:S04]  /*4e3e0*/  STL.64 [R1+0x2f8], R38 ;  /* 0x0002f82601007387 */ /* 0x0003e80000100a00 */
[----:B------:R1:W-:Y:S01]  /*4e3f0*/  STL.64 [R1+0x2e0], R32 ;  /* 0x0002e02001007387 */ /* 0x0003e20000100a00 */
[-C--:B------:R-:W-:Y:S01]  /*4e400*/  HMMA.1688.F32.TF32 R84, R108, R20.reuse, R84 ;  /* 0x000000146c54723c */ /* 0x080fe20000081054 */
[----:B------:R-:W-:Y:S01]  /*4e410*/  MOV R248, R98 ;  /* 0x0000006200f87202 */ /* 0x000fe20000000f00 */
[----:B------:R-:W-:Y:S01]  /*4e420*/  IMAD.MOV.U32 R249, RZ, RZ, R99 ;  /* 0x000000fffff97224 */ /* 0x000fe200078e0063 */
[----:B------:R-:W-:Y:S03]  /*4e430*/  LDS R112, [R0+UR12+0x10600] ;  /* 0x0106000c00707984 */ /* 0x000fe60008000800 */
[C---:B-1----:R-:W-:Y:S01]  /*4e440*/  HMMA.1688.F32.TF32 R36, R120.reuse, R20, R204 ;  /* 0x000000147824723c */ /* 0x042fe200000810cc */
[----:B------:R-:W-:Y:S04]  /*4e450*/  LDS R114, [R0+UR12+0x12600] ;  /* 0x0126000c00727984 */ /* 0x000fe80008000800 */
[----:B------:R-:W-:Y:S01]  /*4e460*/  LDS R113, [R3+UR12+0x10600] ;  /* 0x0106000c03717984 */ /* 0x000fe20008000800 */
[----:B------:R-:W-:Y:S03]  /*4e470*/  HMMA.1688.F32.TF32 R32, R120, R28, R200 ;  /* 0x0000001c7820723c */ /* 0x000fe600000810c8 */
[----:B------:R1:W-:Y:S04]  /*4e480*/  STL [R1+0x47cc], R2 ;  /* 0x0047cc0201007387 */ /* 0x0003e80000100800 */
[----:B------:R1:W-:Y:S04]  /*4e490*/  STL [R1+0x47c8], R252 ;  /* 0x0047c8fc01007387 */ /* 0x0003e80000100800 */
[----:B------:R-:W-:Y:S04]  /*4e4a0*/  LDS R108, [R0+UR12+0x10580] ;  /* 0x0105800c006c7984 */ /* 0x000fe80008000800 */
[----:B------:R-:W-:Y:S04]  /*4e4b0*/  LDS R110, [R0+UR12+0x12580] ;  /* 0x0125800c006e7984 */ /* 0x000fe80008000800 */
[----:B------:R-:W-:Y:S04]  /*4e4c0*/  STL.64 [R1+0x2d0], R36 ;  /* 0x0002d02401007387 */ /* 0x000fe80000100a00 */
[----:B------:R-:W-:Y:S01]  /*4e4d0*/  STL.64 [R1+0x2d8], R38 ;  /* 0x0002d82601007387 */ /* 0x000fe20000100a00 */
[----:B-1----:R-:W-:-:S02]  /*4e4e0*/  IMAD.MOV.U32 R2, RZ, RZ, R34 ;  /* 0x000000ffff027224 */ /* 0x002fc400078e0022 */
[----:B------:R-:W-:Y:S01]  /*4e4f0*/  IMAD.MOV.U32 R252, RZ, RZ, R35 ;  /* 0x000000fffffc7224 */ /* 0x000fe200078e0023 */
[----:B------:R3:W-:Y:S04]  /*4e500*/  STL.64 [R1+0x2c0], R32 ;  /* 0x0002c02001007387 */ /* 0x0007e80000100a00 */
[----:B------:R-:W-:Y:S04]  /*4e510*/  LDS R109, [R3+UR12+0x10580] ;  /* 0x0105800c036d7984 */ /* 0x000fe80008000800 */
[----:B------:R-:W1:Y:S04]  /*4e520*/  LDS R111, [R3+UR12+0x12580] ;  /* 0x0125800c036f7984 */ /* 0x000e680008000800 */
[----:B------:R4:W-:Y:S04]  /*4e530*/  STL [R1+0x47d4], R252 ;  /* 0x0047d4fc01007387 */ /* 0x0009e80000100800 */
[----:B------:R4:W-:Y:S04]  /*4e540*/  STL [R1+0x47d0], R2 ;  /* 0x0047d00201007387 */ /* 0x0009e80000100800 */
        /* <DEDUP_REMOVED lines=9> */
[----:B---3--:R-:W-:Y:S01]  /*4e5e0*/  HMMA.1688.F32.TF32 R32, R120, R8, R172 ;  /* 0x000000087820723c */ /* 0x008fe200000810ac */
[----:B------:R-:W-:Y:S01]  /*4e5f0*/  IMAD.MOV.U32 R200, RZ, RZ, R92 ;  /* 0x000000ffffc87224 */ /* 0x000fe200078e005c */
[----:B------:R-:W-:Y:S01]  /*4e600*/  MOV R202, R94 ;  /* 0x0000005e00ca7202 */ /* 0x000fe20000000f00 */
[----:B------:R-:W-:Y:S01]  /*4e610*/  IMAD.MOV.U32 R201, RZ, RZ, R93 ;  /* 0x000000ffffc97224 */ /* 0x000fe200078e005d */
[----:B------:R-:W-:Y:S01]  /*4e620*/  LDS R172, [R0+UR12+0x10700] ;  /* 0x0107000c00ac7984 */ /* 0x000fe20008000800 */
[----:B------:R-:W-:-:S03]  /*4e630*/  IMAD.MOV.U32 R203, RZ, RZ, R104 ;  /* 0x000000ffffcb7224 */ /* 0x000fc600078e0068 */
[----:B------:R-:W-:Y:S04]  /*4e640*/  LDS R174, [R0+UR12+0x12700] ;  /* 0x0127000c00ae7984 */ /* 0x000fe80008000800 */
[----:B------:R-:W-:Y:S04]  /*4e650*/  LDS R173, [R3+UR12+0x10700] ;  /* 0x0107000c03ad7984 */ /* 0x000fe80008000800 */
[----:B------:R-:W3:Y:S01]  /*4e660*/  LDS R175, [R3+UR12+0x12700] ;  /* 0x0127000c03af7984 */ /* 0x000ee20008000800 */
[----:B----4-:R-:W-:Y:S07]  /*4e670*/  HMMA.1688.F32.TF32 R36, R120, R24, R132 ;  /* 0x000000187824723c */ /* 0x010fee0000081084 */
[----:B------:R-:W-:Y:S01]  /*4e680*/  MOV R252, R34 ;  /* 0x0000002200fc7202 */ /* 0x000fe20000000f00 */
[----:B------:R-:W-:-:S15]  /*4e690*/  IMAD.MOV.U32 R2, RZ, RZ, R35 ;  /* 0x000000ffff027224 */ /* 0x000fde00078e0023 */
[----:B------:R-:W-:Y:S04]  /*4e6a0*/  STL.64 [R1+0x2b0], R36 ;  /* 0x0002b02401007387 */ /* 0x000fe80000100a00 */
[----:B------:R2:W-:Y:S04]  /*4e6b0*/  STL.64 [R1+0x2b8], R38 ;  /* 0x0002b82601007387 */ /* 0x0005e80000100a00 */
[----:B------:R4:W-:Y:S01]  /*4e6c0*/  STL.64 [R1+0x2a0], R32 ;  /* 0x0002a02001007387 */ /* 0x0009e20000100a00 */
[C---:B--2---:R-:W-:Y:S06]  /*4e6d0*/  HMMA.1688.F32.TF32 R36, R120.reuse, R4, R128 ;  /* 0x000000047824723c */ /* 0x044fec0000081080 */
[----:B----4-:R-:W-:Y:S01]  /*4e6e0*/  HMMA.1688.F32.TF32 R32, R120, R224, R124 ;  /* 0x000000e07820723c */ /* 0x010fe2000008107c */
[----:B------:R2:W-:Y:S04]  /*4e6f0*/  STL [R1+0x47dc], R2 ;  /* 0x0047dc0201007387 */ /* 0x0005e80000100800 */
[----:B------:R4:W-:-:S12]  /*4e700*/  STL [R1+0x47d8], R252 ;  /* 0x0047d8fc01007387 */ /* 0x0009d80000100800 */
[----:B------:R-:W-:Y:S04]  /*4e710*/  STL.64 [R1+0x290], R36 ;  /* 0x0002902401007387 */ /* 0x000fe80000100a00 */
[----:B------:R1:W-:Y:S03]  /*4e720*/  STL.64 [R1+0x298], R38 ;  /* 0x0002982601007387 */ /* 0x0003e60000100a00 */
[----:B--2---:R-:W-:Y:S01]  /*4e730*/  IMAD.MOV.U32 R2, RZ, RZ, R34 ;  /* 0x000000ffff027224 */ /* 0x004fe200078e0022 */
[----:B------:R2:W-:Y:S01]  /*4e740*/  STL.64 [R1+0x280], R32 ;  /* 0x0002802001007387 */ /* 0x0005e20000100a00 */
[----:B----4-:R-:W-:Y:S01]  /*4e750*/  MOV R252, R35 ;  /* 0x0000002300fc7202 */ /* 0x010fe20000000f00 */
[----:B-1----:R-:W-:Y:S06]  /*4e760*/  HMMA.1688.F32.TF32 R36, R120, R228, R184 ;  /* 0x000000e47824723c */ /* 0x002fec00000810b8 */
[----:B--2---:R-:W-:Y:S01]  /*4e770*/  HMMA.1688.F32.TF32 R32, R108, R12, R188 ;  /* 0x0000000c6c20723c */ /* 0x004fe200000810bc */
[----:B------:R1:W-:Y:S04]  /*4e780*/  STL [R1+0x47e4], R252 ;  /* 0x0047e4fc01007387 */ /* 0x0003e80000100800 */
[----:B------:R2:W-:-:S12]  /*4e790*/  STL [R1+0x47e0], R2 ;  /* 0x0047e00201007387 */ /* 0x0005d80000100800 */
[----:B------:R-:W-:Y:S04]  /*4e7a0*/  STL.64 [R1+0x220], R36 ;  /* 0x0002202401007387 */ /* 0x000fe80000100a00 */
[----:B------:R4:W-:Y:S03]  /*4e7b0*/  STL.64 [R1+0x228], R38 ;  /* 0x0002282601007387 */ /* 0x0009e60000100a00 */
[----:B-1----:R-:W-:Y:S01]  /*4e7c0*/  IMAD.MOV.U32 R252, RZ, RZ, R34 ;  /* 0x000000fffffc7224 */ /* 0x002fe200078e0022 */
[----:B------:R1:W-:Y:S01]  /*4e7d0*/  STL.64 [R1+0x1c0], R32 ;  /* 0x0001c02001007387 */ /* 0x0003e20000100a00 */
[----:B--2---:R-:W-:Y:S01]  /*4e7e0*/  IMAD.MOV.U32 R2, RZ, RZ, R35 ;  /* 0x000000ffff027224 */ /* 0x004fe200078e0023 */
[C---:B----4-:R-:W-:Y:S06]  /*4e7f0*/  HMMA.1688.F32.TF32 R36, R108.reuse, R20, R192 ;  /* 0x000000146c24723c */ /* 0x050fec00000810c0 */
[----:B-1----:R-:W-:Y:S01]  /*4e800*/  HMMA.1688.F32.TF32 R32, R108, R28, R196 ;  /* 0x0000001c6c20723c */ /* 0x002fe200000810c4 */
[----:B------:R1:W-:Y:S04]  /*4e810*/  STL [R1+0x47ec], R2 ;  /* 0x0047ec0201007387 */ /* 0x0003e80000100800 */
[----:B------:R2:W-:-:S12]  /*4e820*/  STL [R1+0x47e8], R252 ;  /* 0x0047e8fc01007387 */ /* 0x0005d80000100800 */
[----:B------:R-:W-:Y:S04]  /*4e830*/  STL.64 [R1+0x1a0], R36 ;  /* 0x0001a02401007387 */ /* 0x000fe80000100a00 */
[----:B------:R4:W-:Y:S03]  /*4e840*/  STL.64 [R1+0x1a8], R38 ;  /* 0x0001a82601007387 */ /* 0x0009e60000100a00 */
[----:B-1----:R-:W-:Y:S01]  /*4e850*/  MOV R2, R34 ;  /* 0x0000002200027202 */ /* 0x002fe20000000f00 */
[----:B------:R1:W-:Y:S01]  /*4e860*/  STL.64 [R1+0x160], R32 ;  /* 0x0001602001007387 */ /* 0x0003e20000100a00 */
[----:B--2---:R-:W-:Y:S01]  /*4e870*/  IMAD.MOV.U32 R252, RZ, RZ, R35 ;  /* 0x000000fffffc7224 */ /* 0x004fe200078e0023 */
[C---:B----4-:R-:W-:Y:S06]  /*4e880*/  HMMA.1688.F32.TF32 R36, R108.reuse, R24, R88 ;  /* 0x000000186c24723c */ /* 0x050fec0000081058 */
[----:B-1----:R-:W-:Y:S01]  /*4e890*/  HMMA.1688.F32.TF32 R32, R108, R8, R100 ;  /* 0x000000086c20723c */ /* 0x002fe20000081064 */
[----:B------:R-:W-:Y:S04]  /*4e8a0*/  STL [R1+0x47f4], R252 ;  /* 0x0047f4fc01007387 */ /* 0x000fe80000100800 */
[----:B------:R-:W-:-:S12]  /*4e8b0*/  STL [R1+0x47f0], R2 ;  /* 0x0047f00201007387 */ /* 0x000fd80000100800 */
[----:B------:R-:W-:Y:S04]  /*4e8c0*/  STL.64 [R1+0x150], R36 ;  /* 0x0001502401007387 */ /* 0x000fe80000100a00 */
[----:B------:R-:W-:Y:S04]  /*4e8d0*/  STL.64 [R1+0x158], R38 ;  /* 0x0001582601007387 */ /* 0x000fe80000100a00 */
[----:B------:R1:W-:Y:S04]  /*4e8e0*/  STL.64 [R1+0x140], R32 ;  /* 0x0001402001007387 */ /* 0x0003e80000100a00 */
[----:B------:R-:W2:Y:S04]  /*4e8f0*/  LDL.LU R92, [R1+0x4a1c] ;  /* 0x004a1c00015c7983 */ /* 0x000ea80000300800 */
[----:B------:R-:W2:Y:S04]  /*4e900*/  LDL.LU R93, [R1+0x4a18] ;  /* 0x004a1800015d7983 */ /* 0x000ea80000300800 */
[----:B------:R-:W2:Y:S04]  /*4e910*/  LDL.LU R94, [R1+0x4a14] ;  /* 0x004a1400015e7983 */ /* 0x000ea80000300800 */
[----:B------:R-:W4:Y:S01]  /*4e920*/  LDL.LU R104, [R1+0x4a10] ;  /* 0x004a100001687983 */ /* 0x000f220000300800 */
[----:B-1----:R-:W-:-:S03]  /*4e930*/  IMAD.MOV.U32 R32, RZ, RZ, R105 ;  /* 0x000000ffff207224 */ /* 0x002fc600078e0069 */
[----:B------:R-:W3:Y:S01]  /*4e940*/  LDL.LU R204, [R1+0x6c0] ;  /* 0x0006c00001cc7983 */ /* 0x000ee20000300800 */
[----:B------:R-:W-:-:S03]  /*4e950*/  IMAD.MOV.U32 R252, RZ, RZ, R34 ;  /* 0x000000fffffc7224 */ /* 0x000fc600078e0022 */
[----:B------:R-:W3:Y:S01]  /*4e960*/  LDL.LU R205, [R1+0x6c4] ;  /* 0x0006c40001cd7983 */ /* 0x000ee20000300800 */
[----:B------:R-:W-:-:S03]  /*4e970*/  MOV R33, R106 ;  /* 0x0000006a00217202 */ /* 0x000fc60000000f00 */
[----:B------:R-:W3:Y:S01]  /*4e980*/  LDL.LU R206, [R1+0x6c8] ;  /* 0x0006c80001ce7983 */ /* 0x000ee20000300800 */
[----:B------:R-:W-:-:S03]  /*4e990*/  IMAD.MOV.U32 R34, RZ, RZ, R107 ;  /* 0x000000ffff227224 */ /* 0x000fc600078e006b */
[----:B------:R-:W3:Y:S01]  /*4e9a0*/  LDL.LU R207, [R1+0x6cc] ;  /* 0x0006cc0001cf7983 */ /* 0x000ee20000300800 */
[----:B------:R-:W-:-:S03]  /*4e9b0*/  MOV R2, R35 ;  /* 0x0000002300027202 */ /* 0x000fc60000000f00 */
[----:B------:R-:W4:Y:S01]  /*4e9c0*/  LDL.LU R105, [R1+0x4a0c] ;  /* 0x004a0c0001697983 */ /* 0x000f220000300800 */
[----:B------:R-:W-:-:S03]  /*4e9d0*/  IMAD.MOV.U32 R35, RZ, RZ, R95 ;  /* 0x000000ffff237224 */ /* 0x000fc600078e005f */
[----:B------:R-:W4:Y:S04]  /*4e9e0*/  LDL.LU R106, [R1+0x4a08] ;  /* 0x004a0800016a7983 */ /* 0x000f280000300800 */
[----:B------:R-:W4:Y:S04]  /*4e9f0*/  LDL.LU R107, [R1+0x4a04] ;  /* 0x004a0400016b7983 */ /* 0x000f280000300800 */
[----:B------:R-:W2:Y:S04]  /*4ea00*/  LDL.LU R95, [R1+0x4a00] ;  /* 0x004a0000015f7983 */ /* 0x000ea80000300800 */
[----:B------:R-:W2:Y:S04]  /*4ea10*/  LDL.LU R98, [R1+0x49fc] ;  /* 0x0049fc0001627983 */ /* 0x000ea80000300800 */
[----:B------:R-:W2:Y:S04]  /*4ea20*/  LDL.LU R99, [R1+0x49f8] ;  /* 0x0049f80001637983 */ /* 0x000ea80000300800 */
[----:B------:R-:W2:Y:S04]  /*4ea30*/  LDL.LU R250, [R1+0x6a8] ;  /* 0x0006a80001fa7983 */ /* 0x000ea80000300800 */
[----:B------:R-:W2:Y:S01]  /*4ea40*/  LDL.LU R251, [R1+0x6ac] ;  /* 0x0006ac0001fb7983 */ /* 0x000ea20000300800 */
[C---:B------:R-:W-:Y:S06]  /*4ea50*/  HMMA.1688.F32.TF32 R100, R112.reuse, R20, R32 ;  /* 0x000000147064723c */ /* 0x040fec0000081020 */
[----:B---3--:R-:W-:Y:S06]  /*4ea60*/  HMMA.1688.F32.TF32 R204, R112, R12, R204 ;  /* 0x0000000c70cc723c */ /* 0x008fec00000810cc */
[C---:B----4-:R-:W-:Y:S06]  /*4ea70*/  HMMA.1688.F32.TF32 R88, R108.reuse, R4, R104 ;  /* 0x000000046c58723c */ /* 0x050fec0000081068 */
[C---:B--2---:R-:W-:Y:S06]  /*4ea80*/  HMMA.1688.F32.TF32 R92, R108.reuse, R224, R92 ;  /* 0x000000e06c5c723c */ /* 0x044fec000008105c */
[----:B------:R-:W-:Y:S06]  /*4ea90*/  HMMA.1688.F32.TF32 R96, R108, R228, R96 ;  /* 0x000000e46c60723c */ /* 0x000fec0000081060 */
[C---:B------:R-:W-:Y:S05]  /*4eaa0*/  HMMA.1688.F32.TF32 R188, R112.reuse, R28, R248 ;  /* 0x0000001c70bc723c */ /* 0x040fea00000810f8 */
        /* <DEDUP_REMOVED lines=8> */
[----:B------:R4:W-:Y:S04]  /*4eb30*/  STL.64 [R1+0x4710], R102 ;  /* 0x0047106601007387 */ /* 0x0009e80000100a00 */
[----:B------:R4:W-:Y:S04]  /*4eb40*/  STL.64 [R1+0x4708], R100 ;  /* 0x0047086401007387 */ /* 0x0009e80000100a00 */
        /* <DEDUP_REMOVED lines=55> */
[----:B------:R4:W-:Y:S04]  /*4eec0*/  STL.64 [R1+0x4730], R106 ;  /* 0x0047306a01007387 */ /* 0x0009e80000100a00 */
[----:B------:R4:W-:Y:S01]  /*4eed0*/  STL.64 [R1+0x4728], R104 ;  /* 0x0047286801007387 */ /* 0x0009e20000100a00 */
[----:B-1----:R-:W-:Y:S01]  /*4eee0*/  MOV R88, R31 ;  /* 0x0000001f00587202 */ /* 0x002fe20000000f00 */
[----:B------:R-:W-:Y:S01]  /*4eef0*/  IMAD.MOV.U32 R89, RZ, RZ, R30 ;  /* 0x000000ffff597224 */ /* 0x000fe200078e001e */
[----:B------:R-:W-:Y:S01]  /*4ef00*/  MOV R91, R11 ;  /* 0x0000000b005b7202 */ /* 0x000fe20000000f00 */
[----:B------:R-:W-:-:S02]  /*4ef10*/  IMAD.MOV.U32 R90, RZ, RZ, R23 ;  /* 0x000000ffff5a7224 */ /* 0x000fc400078e0017 */
[----:B--2---:R-:W-:Y:S02]  /*4ef20*/  IMAD.MOV.U32 R92, RZ, RZ, R226 ;  /* 0x000000ffff5c7224 */ /* 0x004fe400078e00e2 */
[----:B------:R-:W-:Y:S01]  /*4ef30*/  IMAD.MOV.U32 R93, RZ, RZ, R227 ;  /* 0x000000ffff5d7224 */ /* 0x000fe200078e00e3 */
[----:B------:R-:W-:Y:S01]  /*4ef40*/  MOV R94, R231 ;  /* 0x000000e7005e7202 */ /* 0x000fe20000000f00 */
[----:B------:R-:W-:Y:S01]  /*4ef50*/  IMAD.MOV.U32 R95, RZ, RZ, R230 ;  /* 0x000000ffff5f7224 */ /* 0x000fe200078e00e6 */
[----:B---3--:R-:W-:Y:S01]  /*4ef60*/  MOV R97, R22 ;  /* 0x0000001600617202 */ /* 0x008fe20000000f00 */
[----:B------:R-:W-:Y:S01]  /*4ef70*/  IMAD.MOV.U32 R96, RZ, RZ, R10 ;  /* 0x000000ffff607224 */ /* 0x000fe200078e000a */
[C---:B----4-:R-:W-:Y:S06]  /*4ef80*/  HMMA.1688.F32.TF32 R108, R112.reuse, R4, R132 ;  /* 0x00000004706c723c */ /* 0x050fec0000081084 */
[C---:B------:R-:W-:Y:S06]  /*4ef90*/  HMMA.1688.F32.TF32 R192, R112.reuse, R8, R128 ;  /* 0x0000000870c0723c */ /* 0x040fec0000081080 */
[----:B------:R-:W-:Y:S06]  /*4efa0*/  HMMA.1688.F32.TF32 R196, R112, R224, R116 ;  /* 0x000000e070c4723c */ /* 0x000fec0000081074 */
[----:B------:R-:W-:Y:S06]  /*4efb0*/  HMMA.1688.F32.TF32 R116, R140, R20, R144 ;  /* 0x000000148c74723c */ /* 0x000fec0000081090 */
[----:B------:R-:W-:Y:S05]  /*4efc0*/  HMMA.1688.F32.TF32 R112, R112, R228, R148 ;  /* 0x000000e47070723c */ /* 0x000fea0000081094 */
[----:B------:R-:W-:Y:S01]  /*4efd0*/  STL.64 [R1+0x4740], R194 ;  /* 0x004740c201007387 */ /* 0x000fe20000100a00 */
[C---:B------:R-:W-:Y:S03]  /*4efe0*/  HMMA.1688.F32.TF32 R200, R140.reuse, R12, R200 ;  /* 0x0000000c8cc8723c */ /* 0x040fe600000810c8 */
[----:B------:R-:W-:Y:S03]  /*4eff0*/  STL.64 [R1+0x4738], R192 ;  /* 0x004738c001007387 */ /* 0x000fe60000100a00 */
[C---:B------:R-:W-:Y:S01]  /*4f000*/  HMMA.1688.F32.TF32 R120, R140.reuse, R28, R136 ;  /* 0x0000001c8c78723c */ /* 0x040fe20000081088 */
[----:B------:R-:W-:Y:S05]  /*4f010*/  STL.64 [R1+0x4750], R110 ;  /* 0x0047506e01007387 */ /* 0x000fea0000100a00 */
[C---:B------:R-:W-:Y:S01]  /*4f020*/  HMMA.1688.F32.TF32 R124, R140.reuse, R24, R48 ;  /* 0x000000188c7c723c */ /* 0x040fe20000081030 */
[----:B------:R1:W-:Y:S04]  /*4f030*/  STL.64 [R1+0x4748], R108 ;  /* 0x0047486c01007387 */ /* 0x0003e80000100a00 */
[----:B------:R2:W-:Y:S01]  /*4f040*/  STL.64 [R1+0x4760], R198 ;  /* 0x004760c601007387 */ /* 0x0005e20000100a00 */
[----:B------:R-:W-:Y:S03]  /*4f050*/  HMMA.1688.F32.TF32 R128, R140, R8, R44 ;  /* 0x000000088c80723c */ /* 0x000fe6000008102c */
[----:B------:R3:W-:Y:S04]  /*4f060*/  STL.64 [R1+0x4758], R196 ;  /* 0x004758c401007387 */ /* 0x0007e80000100a00 */
[----:B------:R4:W-:Y:S04]  /*4f070*/  STL.64 [R1+0x4770], R114 ;  /* 0x0047707201007387 */ /* 0x0009e80000100a00 */
[----:B------:R4:W-:Y:S04]  /*4f080*/  STL.64 [R1+0x4768], R112 ;  /* 0x0047687001007387 */ /* 0x0009e80000100a00 */
[----:B------:R-:W-:Y:S04]  /*4f090*/  STL.64 [R1+0x4780], R202 ;  /* 0x004780ca01007387 */ /* 0x000fe80000100a00 */
[----:B------:R-:W-:Y:S04]  /*4f0a0*/  STL.64 [R1+0x4778], R200 ;  /* 0x004778c801007387 */ /* 0x000fe80000100a00 */
[----:B------:R-:W-:Y:S04]  /*4f0b0*/  STL.64 [R1+0x4790], R118 ;  /* 0x0047907601007387 */ /* 0x000fe80000100a00 */
[----:B------:R4:W-:Y:S04]  /*4f0c0*/  STL.64 [R1+0x4788], R116 ;  /* 0x0047887401007387 */ /* 0x0009e80000100a00 */
[----:B------:R-:W-:Y:S04]  /*4f0d0*/  STL.64 [R1+0x47a0], R122 ;  /* 0x0047a07a01007387 */ /* 0x000fe80000100a00 */
[----:B------:R4:W-:Y:S01]  /*4f0e0*/  STL.64 [R1+0x4798], R120 ;  /* 0x0047987801007387 */ /* 0x0009e20000100a00 */
[----:B------:R-:W-:Y:S03]  /*4f0f0*/  HMMA.1688.F32.TF32 R144, R172, R12, R248 ;  /* 0x0000000cac90723c */ /* 0x000fe600000810f8 */
        /* <DEDUP_REMOVED lines=16> */
[----:B------:R-:W4:Y:S04]  /*4f200*/  LDL.LU R10, [R1+0x49d4] ;  /* 0x0049d400010a7983 */ /* 0x000f280000300800 */
[----:B------:R-:W4:Y:S01]  /*4f210*/  LDL.LU R22, [R1+0x49d0] ;  /* 0x0049d00001167983 */ /* 0x000f220000300800 */
[----:B------:R-:W-:-:S02]  /*4f220*/  IMAD.MOV.U32 R98, RZ, RZ, R6 ;  /* 0x000000ffff627224 */ /* 0x000fc400078e0006 */
[----:B------:R-:W-:Y:S01]  /*4f230*/  IMAD.MOV.U32 R99, RZ, RZ, R7 ;  /* 0x000000ffff637224 */ /* 0x000fe200078e0007 */
[----:B------:R-:W4:Y:S04]  /*4f240*/  LDL.LU R6, [R1+0x49cc] ;  /* 0x0049cc0001067983 */ /* 0x000f280000300800 */
[----:B------:R-:W4:Y:S01]  /*4f250*/  LDL.LU R7, [R1+0x49c8] ;  /* 0x0049c80001077983 */ /* 0x000f220000300800 */
[----:B--2---:R-:W-:Y:S01]  /*4f260*/  MOV R103, R23 ;  /* 0x0000001700677202 */ /* 0x004fe20000000f00 */
[----:B---3--:R-:W-:Y:S02]  /*4f270*/  IMAD.MOV.U32 R102, RZ, RZ, R11 ;  /* 0x000000ffff667224 */ /* 0x008fe400078e000b */
[----:B----4-:R-:W-:Y:S01]  /*4f280*/  IMAD.MOV.U32 R101, RZ, RZ, R226 ;  /* 0x000000ffff657224 */ /* 0x010fe200078e00e2 */
[----:B------:R-:W-:-:S02]  /*4f290*/  MOV R100, R227 ;  /* 0x000000e300647202 */ /* 0x000fc40000000f00 */
[----:B------:R-:W2:Y:S04]  /*4f2a0*/  LDL.LU R227, [R1+0x49c4] ;  /* 0x0049c40001e37983 */ /* 0x000ea80000300800 */
[----:B------:R-:W3:Y:S04]  /*4f2b0*/  LDL.LU R226, [R1+0x49c0] ;  /* 0x0049c00001e27983 */ /* 0x000ee80000300800 */
[----:B------:R-:W4:Y:S01]  /*4f2c0*/  LDL.LU R11, [R1+0x49bc] ;  /* 0x0049bc00010b7983 */ /* 0x000f220000300800 */
[----:B------:R-:W-:Y:S01]  /*4f2d0*/  MOV R190, R230 ;  /* 0x000000e600be7202 */ /* 0x000fe20000000f00 */
[----:B------:R-:W-:-:S02]  /*4f2e0*/  IMAD.MOV.U32 R189, RZ, RZ, R10 ;  /* 0x000000ffffbd7224 */ /* 0x000fc400078e000a */
[----:B------:R-:W4:Y:S01]  /*4f2f0*/  LDL.LU R23, [R1+0x49b8] ;  /* 0x0049b80001177983 */ /* 0x000f220000300800 */
[----:B------:R-:W-:-:S03]  /*4f300*/  IMAD.MOV.U32 R188, RZ, RZ, R22 ;  /* 0x000000ffffbc7224 */ /* 0x000fc600078e0016 */
[----:B------:R-:W4:Y:S01]  /*4f310*/  LDL.LU R22, [R1+0x49b4] ;  /* 0x0049b40001167983 */ /* 0x000f220000300800 */
[----:B------:R-:W-:-:S03]  /*4f320*/  IMAD.MOV.U32 R191, RZ, RZ, R231 ;  /* 0x000000ffffbf7224 */ /* 0x000fc600078e00e7 */
[----:B------:R-:W4:Y:S04]  /*4f330*/  LDL.LU R10, [R1+0x49b0] ;  /* 0x0049b000010a7983 */ /* 0x000f280000300800 */
[----:B------:R-:W4:Y:S04]  /*4f340*/  LDL.LU R230, [R1+0x49ac] ;  /* 0x0049ac0001e67983 */ /* 0x000f280000300800 */
[----:B------:R-:W4:Y:S01]  /*4f350*/  LDL.LU R231, [R1+0x49a8] ;  /* 0x0049a80001e77983 */ /* 0x000f220000300800 */
[----:B------:R-:W-:Y:S02]  /*4f360*/  IMAD.MOV.U32 R106, RZ, RZ, R7 ;  /* 0x000000ffff6a7224 */ /* 0x000fe400078e0007 */
[----:B------:R-:W-:Y:S01]  /*4f370*/  IMAD.MOV.U32 R107, RZ, RZ, R6 ;  /* 0x000000ffff6b7224 */ /* 0x000fe200078e0006 */
[----:B--2---:R-:W-:Y:S01]  /*4f380*/  MOV R105, R227 ;  /* 0x000000e300697202 */ /* 0x004fe20000000f00 */
[----:B---3--:R-:W-:-:S02]  /*4f390*/  IMAD.MOV.U32 R104, RZ, RZ, R226 ;  /* 0x000000ffff687224 */ /* 0x008fc400078e00e2 */
[----:B------:R-:W2:Y:S04]  /*4f3a0*/  LDL.LU R226, [R1+0x49a4] ;  /* 0x0049a40001e27983 */ /* 0x000ea80000300800 */
[----:B------:R-:W3:Y:S04]  /*4f3b0*/  LDL.LU R227, [R1+0x49a0] ;  /* 0x0049a00001e37983 */ /* 0x000ee80000300800 */
[----:B------:R-:W3:Y:S04]  /*4f3c0*/  LDL.LU R7, [R1+0x499c] ;  /* 0x00499c0001077983 */ /* 0x000ee80000300800 */
[----:B------:R-:W3:Y:S04]  /*4f3d0*/  LDL.LU R6, [R1+0x4998] ;  /* 0x0049980001067983 */ /* 0x000ee80000300800 */
[----:B-1----:R-:W3:Y:S01]  /*4f3e0*/  LDL.LU R108, [R1+0x80] ;  /* 0x00008000016c7983 */ /* 0x002ee20000300800 */
[----:B----4-:R-:W-:-:S03]  /*4f3f0*/  IMAD.MOV.U32 R111, RZ, RZ, R230 ;  /* 0x000000ffff6f7224 */ /* 0x010fc600078e00e6 */
[----:B------:R-:W4:Y:S01]  /*4f400*/  LDL.LU R109, [R1+0x84] ;  /* 0x00008400016d7983 */ /* 0x000f220000300800 */
[----:B------:R-:W-:-:S03]  /*4f410*/  MOV R110, R231 ;  /* 0x000000e7006e7202 */ /* 0x000fc60000000f00 */
[----:B------:R-:W4:Y:S04]  /*4f420*/  LDL.LU R231, [R1+0x4994] ;  /* 0x0049940001e77983 */ /* 0x000f280000300800 */
[----:B------:R-:W4:Y:S01]  /*4f430*/  LDL.LU R230, [R1+0x4990] ;  /* 0x0049900001e67983 */ /* 0x000f220000300800 */
[----:B--2---:R-:W-:Y:S02]  /*4f440*/  IMAD.MOV.U32 R199, RZ, RZ, R226 ;  /* 0x000000ffffc77224 */ /* 0x004fe400078e00e2 */
[----:B---3--:R-:W-:Y:S02]  /*4f450*/  IMAD.MOV.U32 R198, RZ, RZ, R227 ;  /* 0x000000ffffc67224 */ /* 0x008fe400078e00e3 */
[----:B------:R-:W-:Y:S02]  /*4f460*/  IMAD.MOV.U32 R196, RZ, RZ, R7 ;  /* 0x000000ffffc47224 */ /* 0x000fe400078e0007 */
[----:B------:R-:W2:Y:S01]  /*4f470*/  LDL.LU R7, [R1+0x498c] ;  /* 0x00498c0001077983 */ /* 0x000ea20000300800 */
[----:B------:R-:W-:-:S03]  /*4f480*/  MOV R197, R6 ;  /* 0x0000000600c57202 */ /* 0x000fc60000000f00 */
[----:B------:R-:W3:Y:S04]  /*4f490*/  LDL.LU R6, [R1+0x4988] ;  /* 0x0049880001067983 */ /* 0x000ee80000300800 */
[----:B------:R-:W2:Y:S04]  /*4f4a0*/  LDL.LU R227, [R1+0x4984] ;  /* 0x0049840001e37983 */ /* 0x000ea80000300800 */
[----:B------:R-:W3:Y:S01]  /*4f4b0*/  LDL.LU R226, [R1+0x4980] ;  /* 0x0049800001e27983 */ /* 0x000ee20000300800 */
[----:B----4-:R-:W-:-:S03]  /*4f4c0*/  IMAD.MOV.U32 R115, RZ, RZ, R231 ;  /* 0x000000ffff737224 */ /* 0x010fc600078e00e7 */
[----:B------:R-:W4:Y:S01]  /*4f4d0*/  LDL.LU R112, [R1+0xa0] ;  /* 0x0000a00001707983 */ /* 0x000f220000300800 */
[----:B------:R-:W-:-:S03]  /*4f4e0*/  MOV R114, R230 ;  /* 0x000000e600727202 */ /* 0x000fc60000000f00 */
        /* <DEDUP_REMOVED lines=17> */
[----:B------:R-:W-:Y:S04]  /*4f600*/  LDS R208, [R0+UR12+0x14000] ;  /* 0x0140000c00d07984 */ /* 0x000fe80008000800 */
[----:B------:R-:W-:Y:S04]  /*4f610*/  LDS R210, [R0+UR12+0x16000] ;  /* 0x0160000c00d27984 */ /* 0x000fe80008000800 */
[----:B------:R-:W-:Y:S04]  /*4f620*/  LDS R209, [R3+UR12+0x14000] ;  /* 0x0140000c03d17984 */ /* 0x000fe80008000800 */
[----:B------:R-:W1:Y:S01]  /*4f630*/  LDS R211, [R3+UR12+0x16000] ;  /* 0x0160000c03d37984 */ /* 0x000e620008000800 */
[C---:B------:R-:W-:Y:S06]  /*4f640*/  HMMA.1688.F32.TF32 R132, R140.reuse, R4, R40 ;  /* 0x000000048c84723c */ /* 0x040fec0000081028 */
[----:B------:R-:W-:Y:S06]  /*4f650*/  HMMA.1688.F32.TF32 R136, R140, R224, R36 ;  /* 0x000000e08c88723c */ /* 0x000fec0000081024 */
[C---:B------:R-:W-:Y:S06]  /*4f660*/  HMMA.1688.F32.TF32 R160, R172.reuse, R8, R160 ;  /* 0x00000008aca0723c */ /* 0x040fec00000810a0 */
[----:B------:R-:W-:Y:S01]  /*4f670*/  HMMA.1688.F32.TF32 R164, R172, R4, R164 ;  /* 0x00000004aca4723c */ /* 0x000fe200000810a4 */
[----:B------:R-:W-:Y:S01]  /*4f680*/  IMAD.MOV.U32 R192, RZ, RZ, R10 ;  /* 0x000000ffffc07224 */ /* 0x000fe200078e000a */
[----:B------:R-:W-:Y:S01]  /*4f690*/  MOV R194, R23 ;  /* 0x0000001700c27202 */ /* 0x000fe20000000f00 */
[----:B------:R-:W-:Y:S01]  /*4f6a0*/  IMAD.MOV.U32 R193, RZ, RZ, R22 ;  /* 0x000000ffffc17224 */ /* 0x000fe200078e0016 */
[----:B------:R-:W-:Y:S01]  /*4f6b0*/  MOV R205, R31 ;  /* 0x0000001f00cd7202 */ /* 0x000fe20000000f00 */
[----:B------:R-:W-:Y:S01]  /*4f6c0*/  IMAD.MOV.U32 R195, RZ, RZ, R11 ;  /* 0x000000ffffc37224 */ /* 0x000fe200078e000b */
[----:B--2---:R-:W-:Y:S01]  /*4f6d0*/  MOV R123, R230 ;  /* 0x000000e6007b7202 */ /* 0x004fe20000000f00 */
[----:B---3--:R-:W-:Y:S01]  /*4f6e0*/  IMAD.MOV.U32 R122, RZ, RZ, R231 ;  /* 0x000000ffff7a7224 */ /* 0x008fe200078e00e7 */
[----:B------:R-:W-:Y:S01]  /*4f6f0*/  MOV R200, R226 ;  /* 0x000000e200c87202 */ /* 0x000fe20000000f00 */
[----:B------:R-:W2:Y:S04]  /*4f700*/  LDL.LU R231, [R1+0x4974] ;  /* 0x0049740001e77983 */ /* 0x000ea80000300800 */
[----:B------:R-:W3:Y:S01]  /*4f710*/  LDL.LU R230, [R1+0x4970] ;  /* 0x0049700001e67983 */ /* 0x000ee20000300800 */
[----:B------:R-:W-:Y:S03]  /*4f720*/  HMMA.1688.F32.TF32 R140, R140, R228, R32 ;  /* 0x000000e48c8c723c */ /* 0x000fe60000081020 */
[----:B------:R-:W4:Y:S03]  /*4f730*/  LDL.LU R124, [R1+0xe0] ;  /* 0x0000e000017c7983 */ /* 0x000f260000300800 */
[----:B-1----:R-:W-:Y:S01]  /*4f740*/  HMMA.1688.F32.TF32 R32, R208, R14, R248 ;  /* 0x0000000ed020723c */ /* 0x002fe200000810f8 */
        /* <DEDUP_REMOVED lines=34> */
[----:B------:R-:W-:Y:S01]  /*4f970*/  IMAD.MOV.U32 R202, RZ, RZ, R6 ;  /* 0x000000ffffca7224 */ /* 0x000fe200078e0006 */
[----:B------:R-:W-:Y:S01]  /*4f980*/  MOV R203, R7 ;  /* 0x0000000700cb7202 */ /* 0x000fe20000000f00 */
[----:B------:R-:W-:Y:S02]  /*4f990*/  IMAD.MOV.U32 R204, RZ, RZ, R30 ;  /* 0x000000ffffcc7224 */ /* 0x000fe400078e001e */
[----:B------:R-:W-:Y:S02]  /*4f9a0*/  IMAD.MOV.U32 R206, RZ, RZ, R26 ;  /* 0x000000ffffce7224 */ /* 0x000fe400078e001a */
[----:B------:R-:W-:Y:S01]  /*4f9b0*/  IMAD.MOV.U32 R207, RZ, RZ, R27 ;  /* 0x000000ffffcf7224 */ /* 0x000fe200078e001b */
[C---:B------:R-:W-:Y:S01]  /*4f9c0*/  HMMA.1688.F32.TF32 R148, R172.reuse, R20, R244 ;  /* 0x00000014ac94723c */ /* 0x040fe200000810f4 */
[----:B------:R-:W-:Y:S04]  /*4f9d0*/  LDS R236, [R0+UR12+0x14080] ;  /* 0x0140800c00ec7984 */ /* 0x000fe80008000800 */
[----:B------:R-:W-:Y:S01]  /*4f9e0*/  LDS R238, [R0+UR12+0x16080] ;  /* 0x0160800c00ee7984 */ /* 0x000fe20008000800 */
[C---:B------:R-:W-:Y:S03]  /*4f9f0*/  HMMA.1688.F32.TF32 R156, R172.reuse, R24, R156 ;  /* 0x00000018ac9c723c */ /* 0x040fe6000008109c */
[----:B------:R-:W-:Y:S03]  /*4fa00*/  LDS R237, [R3+UR12+0x14080] ;  /* 0x0140800c03ed7984 */ /* 0x000fe60008000800 */
[C---:B------:R-:W-:Y:S01]  /*4fa10*/  HMMA.1688.F32.TF32 R152, R172.reuse, R28, R152 ;  /* 0x0000001cac98723c */ /* 0x040fe20000081098 */
[----:B------:R-:W1:Y:S04]  /*4fa20*/  LDS R239, [R3+UR12+0x16080] ;  /* 0x0160800c03ef7984 */ /* 0x000e680008000800 */
[----:B------:R-:W-:Y:S01]  /*4fa30*/  LDS R244, [R0+UR12+0x14180] ;  /* 0x0141800c00f47984 */ /* 0x000fe20008000800 */
[----:B------:R-:W-:Y:S03]  /*4fa40*/  HMMA.1688.F32.TF32 R168, R172, R224, R168 ;  /* 0x000000e0aca8723c */ /* 0x000fe600000810a8 */
[----:B------:R-:W-:Y:S01]  /*4fa50*/  LDS R246, [R0+UR12+0x16180] ;  /* 0x0161800c00f67984 */ /* 0x000fe20008000800 */
[----:B--2---:R-:W-:-:S02]  /*4fa60*/  IMAD.MOV.U32 R131, RZ, RZ, R231 ;  /* 0x000000ffff837224 */ /* 0x004fc400078e00e7 */
[----:B---3--:R-:W-:Y:S01]  /*4fa70*/  IMAD.MOV.U32 R130, RZ, RZ, R230 ;  /* 0x000000ffff827224 */ /* 0x008fe200078e00e6 */
[----:B------:R-:W-:Y:S04]  /*4fa80*/  LDS R245, [R3+UR12+0x14180] ;  /* 0x0141800c03f57984 */ /* 0x000fe80008000800 */
[----:B------:R-:W2:Y:S04]  /*4fa90*/  LDL.LU R230, [R1+0x496c] ;  /* 0x00496c0001e67983 */ /* 0x000ea80000300800 */
[----:B------:R-:W2:Y:S04]  /*4faa0*/  LDL.LU R231, [R1+0x4968] ;  /* 0x0049680001e77983 */ /* 0x000ea80000300800 */
[----:B------:R-:W4:Y:S04]  /*4fab0*/  LDL.LU R226, [R1+0x4964] ;  /* 0x0049640001e27983 */ /* 0x000f280000300800 */
[----:B------:R-:W4:Y:S04]  /*4fac0*/  LDL.LU R227, [R1+0x4960] ;  /* 0x0049600001e37983 */ /* 0x000f280000300800 */
        /* <DEDUP_REMOVED lines=10> */
[----:B------:R-:W-:Y:S03]  /*4fb70*/  HMMA.1688.F32.TF32 R172, R172, R228, R240 ;  /* 0x000000e4acac723c */ /* 0x000fe600000810f0 */
[----:B------:R-:W-:Y:S04]  /*4fb80*/  LDS R240, [R0+UR12+0x14100] ;  /* 0x0141000c00f07984 */ /* 0x000fe80008000800 */
[----:B------:R-:W-:Y:S04]  /*4fb90*/  LDS R242, [R0+UR12+0x16100] ;  /* 0x0161000c00f27984 */ /* 0x000fe80008000800 */
[----:B------:R-:W-:Y:S04]  /*4fba0*/  LDS R241, [R3+UR12+0x14100] ;  /* 0x0141000c03f17984 */ /* 0x000fe80008000800 */
[----:B------:R-:W1:Y:S04]  /*4fbb0*/  LDS R243, [R3+UR12+0x16100] ;  /* 0x0161000c03f37984 */ /* 0x000e680008000800 */
[----:B------:R-:W1:Y:S01]  /*4fbc0*/  LDS R247, [R3+UR12+0x16180] ;  /* 0x0161800c03f77984 */ /* 0x000e620008000800 */
[C---:B----4-:R-:W-:Y:S06]  /*4fbd0*/  HMMA.1688.F32.TF32 R248, R208.reuse, R226, R248 ;  /* 0x000000e2d0f8723c */ /* 0x050fec00000810f8 */
[C---:B---3--:R-:W-:Y:S06]  /*4fbe0*/  HMMA.1688.F32.TF32 R32, R208.reuse, R6, R32 ;  /* 0x00000006d020723c */ /* 0x048fec0000081020 */
[C---:B--2---:R-:W-:Y:S06]  /*4fbf0*/  HMMA.1688.F32.TF32 R48, R208.reuse, R22, R48 ;  /* 0x00000016d030723c */ /* 0x044fec0000081030 */
[C---:B------:R-:W-:Y:S06]  /*4fc00*/  HMMA.1688.F32.TF32 R36, R208.reuse, R10, R36 ;  /* 0x0000000ad024723c */ /* 0x040fec0000081024 */
[C---:B------:R-:W-:Y:S06]  /*4fc10*/  HMMA.1688.F32.TF32 R44, R208.reuse, R30, R44 ;  /* 0x0000001ed02c723c */ /* 0x040fec000008102c */
[----:B------:R-:W-:Y:S06]  /*4fc20*/  HMMA.1688.F32.TF32 R40, R208, R26, R40 ;  /* 0x0000001ad028723c */ /* 0x000fec0000081028 */
[----:B------:R-:W-:Y:S01]  /*4fc30*/  IMAD.MOV.U32 R13, RZ, RZ, R50 ;  /* 0x000000ffff0d7224 */ /* 0x000fe200078e0032 */
[----:B------:R-:W-:Y:S01]  /*4fc40*/  MOV R12, R51 ;  /* 0x00000033000c7202 */ /* 0x000fe20000000f00 */
[----:B------:R-:W-:Y:S01]  /*4fc50*/  IMAD.MOV.U32 R20, RZ, RZ, R49 ;  /* 0x000000ffff147224 */ /* 0x000fe200078e0031 */
[----:B------:R-:W-:Y:S01]  /*4fc60*/  MOV R21, R48 ;  /* 0x0000003000157202 */ /* 0x000fe20000000f00 */
[----:B------:R-:W2:Y:S04]  /*4fc70*/  LDL.LU.64 R50, [R1+0x4930] ;  /* 0x0049300001327983 */ /* 0x000ea80000300a00 */
[----:B------:R-:W2:Y:S04]  /*4fc80*/  LDL.LU.64 R48, [R1+0x4928] ;  /* 0x0049280001307983 */ /* 0x000ea80000300a00 */
[----:B------:R-:W-:Y:S01]  /*4fc90*/  MOV R25, R46 ;  /* 0x0000002e00197202 */ /* 0x000fe20000000f00 */
[----:B------:R-:W-:-:S02]  /*4fca0*/  IMAD.MOV.U32 R24, RZ, RZ, R47 ;  /* 0x000000ffff187224 */ /* 0x000fc400078e002f */
[----:B------:R-:W-:Y:S01]  /*4fcb0*/  IMAD.MOV.U32 R29, RZ, RZ, R44 ;  /* 0x000000ffff1d7224 */ /* 0x000fe200078e002c */
[----:B------:R-:W3:Y:S01]  /*4fcc0*/  LDL.LU.64 R46, [R1+0x4920] ;  /* 0x00492000012e7983 */ /* 0x000ee20000300a00 */
[----:B------:R-:W-:-:S03]  /*4fcd0*/  IMAD.MOV.U32 R28, RZ, RZ, R45 ;  /* 0x000000ffff1c7224 */ /* 0x000fc600078e002d */
[----:B------:R-:W3:Y:S01]  /*4fce0*/  LDL.LU.64 R44, [R1+0x4918] ;  /* 0x00491800012c7983 */ /* 0x000ee20000300a00 */
[----:B------:R-:W-:Y:S01]  /*4fcf0*/  IMAD.MOV.U32 R225, RZ, RZ, R42 ;  /* 0x000000ffffe17224 */ /* 0x000fe200078e002a */
[----:B------:R-:W-:Y:S01]  /*4fd00*/  MOV R228, R41 ;  /* 0x0000002900e47202 */ /* 0x000fe20000000f00 */
[----:B------:R-:W-:Y:S02]  /*4fd10*/  IMAD.MOV.U32 R224, RZ, RZ, R43 ;  /* 0x000000ffffe07224 */ /* 0x000fe400078e002b */
[----:B------:R-:W-:Y:S01]  /*4fd20*/  IMAD.MOV.U32 R229, RZ, RZ, R40 ;  /* 0x000000ffffe57224 */ /* 0x000fe200078e0028 */
[----:B------:R-:W4:Y:S04]  /*4fd30*/  LDL.LU.64 R42, [R1+0x4910] ;  /* 0x00491000012a7983 */ /* 0x000f280000300a00 */
        /* <DEDUP_REMOVED lines=12> */
[----:B------:R-:W2:Y:S01]  /*4fe00*/  LDL.LU.64 R248, [R1+0x48d8] ;  /* 0x0048d80001f87983 */ /* 0x000ea20000300a00 */
[----:B------:R-:W-:Y:S06]  /*4fe10*/  HMMA.1688.F32.TF32 R208, R208, R230, R128 ;  /* 0x000000e6d0d0723c */ /* 0x000fec0000081080 */
[C---:B------:R-:W-:Y:S06]  /*4fe20*/  HMMA.1688.F32.TF32 R128, R236.reuse, R14, R124 ;  /* 0x0000000eec80723c */ /* 0x040fec000008107c */
[C---:B------:R-:W-:Y:S06]  /*4fe30*/  HMMA.1688.F32.TF32 R124, R236.reuse, R22, R120 ;  /* 0x00000016ec7c723c */ /* 0x040fec0000081078 */
[C---:B------:R-:W-:Y:S06]  /*4fe40*/  HMMA.1688.F32.TF32 R120, R236.reuse, R30, R116 ;  /* 0x0000001eec78723c */ /* 0x040fec0000081074 */
        /* <DEDUP_REMOVED lines=11> */
[----:B------:R1:W-:Y:S02]  /*4ff00*/  STL.64 [R1+0x798], R118 ;  /* 0x0007987601007387 */ /* 0x0003e40000100a00 */
[C---:B-1----:R-:W-:Y:S02]  /*4ff10*/  HMMA.1688.F32.TF32 R120, R236.reuse, R6, R196 ;  /* 0x00000006ec78723c */ /* 0x042fe400000810c4 */
[----:B------:R-:W-:Y:S04]  /*4ff20*/  STL.64 [R1+0x780], R112 ;  /* 0x0007807001007387 */ /* 0x000fe80000100a00 */
[----:B------:R1:W-:Y:S01]  /*4ff30*/  STL.64 [R1+0x788], R114 ;  /* 0x0007887201007387 */ /* 0x0003e20000100a00 */
[----:B------:R-:W-:Y:S06]  /*4ff40*/  HMMA.1688.F32.TF32 R116, R236, R226, R108 ;  /* 0x000000e2ec74723c */ /* 0x000fec000008106c */
[----:B------:R-:W-:Y:S06]  /*4ff50*/  HMMA.1688.F32.TF32 R108, R240, R14, R104 ;  /* 0x0000000ef06c723c */ /* 0x000fec0000081068 */
[----:B-1----:R-:W-:Y:S06]  /*4ff60*/  HMMA.1688.F32.TF32 R112, R236, R230, R192 ;  /* 0x000000e6ec70723c */ /* 0x002fec00000810c0 */
        /* <DEDUP_REMOVED lines=15> */
[C---:B------:R-:W-:Y:S06]  /*50060*/  HMMA.1688.F32.TF32 R104, R240.reuse, R10, R96 ;  /* 0x0000000af068723c */ /* 0x040fec0000081060 */
[C---:B------:R-:W-:Y:S06]  /*50070*/  HMMA.1688.F32.TF32 R96, R240.reuse, R226, R88 ;  /* 0x000000e2f060723c */ /* 0x040fec0000081058 */
[----:B-1----:R-:W-:Y:S04]  /*50080*/  HMMA.1688.F32.TF32 R100, R240, R6, R92 ;  /* 0x00000006f064723c */ /* 0x002fe8000008105c */
[----:B------:R-:W-:Y:S04]  /*50090*/  STL.64 [R1+0x690], R108 ;  /* 0x0006906c01007387 */ /* 0x000fe80000100a00 */
[----:B------:R-:W-:Y:S04]  /*500a0*/  STL.64 [R1+0x698], R110 ;  /* 0x0006986e01007387 */ /* 0x000fe80000100a00 */
[----:B------:R-:W-:Y:S04]  /*500b0*/  STL.64 [R1+0x680], R104 ;  /* 0x0006806801007387 */ /* 0x000fe80000100a00 */
[----:B------:R-:W-:Y:S07]  /*500c0*/  STL.64 [R1+0x688], R106 ;  /* 0x0006886a01007387 */ /* 0x000fee0000100a00 */
[----:B------:R-:W-:Y:S04]  /*500d0*/  STL.64 [R1+0x670], R100 ;  /* 0x0006706401007387 */ /* 0x000fe80000100a00 */
[----:B------:R-:W-:Y:S04]  /*500e0*/  STL.64 [R1+0x678], R102 ;  /* 0x0006786601007387 */ /* 0x000fe80000100a00 */
[----:B------:R1:W-:Y:S04]  /*500f0*/  STL.64 [R1+0x660], R96 ;  /* 0x0006606001007387 */ /* 0x0003e80000100a00 */
[----:B------:R1:W-:Y:S01]  /*50100*/  STL.64 [R1+0x668], R98 ;  /* 0x0006686201007387 */ /* 0x0003e20000100a00 */
[C---:B----4-:R-:W-:Y:S06]  /*50110*/  HMMA.1688.F32.TF32 R40, R244.reuse, R30, R40 ;  /* 0x0000001ef428723c */ /* 0x050fec0000081028 */
[C---:B---3--:R-:W-:Y:S06]  /*50120*/  HMMA.1688.F32.TF32 R88, R244.reuse, R14, R32 ;  /* 0x0000000ef458723c */ /* 0x048fec0000081020 */
[----:B--2---:R-:W-:Y:S06]  /*50130*/  HMMA.1688.F32.TF32 R32, R244, R22, R36 ;  /* 0x00000016f420723c */ /* 0x004fec0000081024 */
[----:B------:R-:W-:Y:S06]  /*50140*/  HMMA.1688.F32.TF32 R92, R240, R230, R248 ;  /* 0x000000e6f05c723c */ /* 0x000fec00000810f8 */
[----:B------:R-:W-:Y:S01]  /*50150*/  HMMA.1688.F32.TF32 R36, R244, R26, R44 ;  /* 0x0000001af424723c */ /* 0x000fe2000008102c */
[----:B-1----:R-:W-:Y:S01]  /*50160*/  IMAD.MOV.U32 R96, RZ, RZ, R62 ;  /* 0x000000ffff607224 */ /* 0x002fe200078e003e */
[----:B------:R-:W-:Y:S01]  /*50170*/  MOV R98, R61 ;  /* 0x0000003d00627202 */ /* 0x000fe20000000f00 */
[----:B------:R-:W-:Y:S01]  /*50180*/  IMAD.MOV.U32 R97, RZ, RZ, R56 ;  /* 0x000000ffff617224 */ /* 0x000fe200078e0038 */
[----:B------:R-:W-:Y:S01]  /*50190*/  MOV R205, R58 ;  /* 0x0000003a00cd7202 */ /* 0x000fe20000000f00 */
[----:B------:R-:W-:-:S02]  /*501a0*/  IMAD.MOV.U32 R99, RZ, RZ, R60 ;  /* 0x000000ffff637224 */ /* 0x000fc400078e003c */
[----:B------:R-:W-:Y:S01]  /*501b0*/  IMAD.MOV.U32 R204, RZ, RZ, R57 ;  /* 0x000000ffffcc7224 */ /* 0x000fe200078e0039 */
[----:B------:R-:W-:Y:S01]  /*501c0*/  MOV R207, R59 ;  /* 0x0000003b00cf7202 */ /* 0x000fe20000000f00 */
[----:B------:R-:W-:Y:S01]  /*501d0*/  IMAD.MOV.U32 R206, RZ, RZ, R52 ;  /* 0x000000ffffce7224 */ /* 0x000fe200078e0034 */
[----:B------:R-:W-:Y:S04]  /*501e0*/  LDS R44, [R0+UR12+0x14300] ;  /* 0x0143000c002c7984 */ /* 0x000fe80008000800 */
[----:B------:R-:W-:Y:S04]  /*501f0*/  LDS R46, [R0+UR12+0x16300] ;  /* 0x0163000c002e7984 */ /* 0x000fe80008000800 */
[----:B------:R-:W-:Y:S04]  /*50200*/  STL.64 [R1+0x570], R92 ;  /* 0x0005705c01007387 */ /* 0x000fe80000100a00 */
[----:B------:R-:W-:Y:S04]  /*50210*/  STL.64 [R1+0x578], R94 ;  /* 0x0005785e01007387 */ /* 0x000fe80000100a00 */
[----:B------:R-:W-:Y:S04]  /*50220*/  STL.64 [R1+0x560], R88 ;  /* 0x0005605801007387 */ /* 0x000fe80000100a00 */
[----:B------:R-:W-:Y:S04]  /*50230*/  STL.64 [R1+0x568], R90 ;  /* 0x0005685a01007387 */ /* 0x000fe80000100a00 */
[----:B------:R-:W-:Y:S04]  /*50240*/  STL.64 [R1+0x550], R32 ;  /* 0x0005502001007387 */ /* 0x000fe80000100a00 */
[----:B------:R1:W-:Y:S04]  /*50250*/  STL.64 [R1+0x558], R34 ;  /* 0x0005582201007387 */ /* 0x0003e80000100a00 */
[----:B------:R-:W-:Y:S04]  /*50260*/  LDS R45, [R3+UR12+0x14300] ;  /* 0x0143000c032d7984 */ /* 0x000fe80008000800 */
[----:B------:R-:W-:Y:S01]  /*50270*/  LDS R47, [R3+UR12+0x16300] ;  /* 0x0163000c032f7984 */ /* 0x000fe20008000800 */
[----:B-1----:R-:W-:Y:S03]  /*50280*/  HMMA.1688.F32.TF32 R32, R244, R10, R48 ;  /* 0x0000000af420723c */ /* 0x002fe60000081030 */
[----:B------:R-:W-:Y:S01]  /*50290*/  STL.64 [R1+0x540], R40 ;  /* 0x0005402801007387 */ /* 0x000fe20000100a00 */
[----:B------:R-:W-:-:S03]  /*502a0*/  MOV R92, R63 ;  /* 0x0000003f005c7202 */ /* 0x000fc60000000f00 */
[----:B------:R-:W-:Y:S04]  /*502b0*/  STL.64 [R1+0x548], R42 ;  /* 0x0005482a01007387 */ /* 0x000fe80000100a00 */
[----:B------:R-:W-:Y:S01]  /*502c0*/  STL.64 [R1+0x530], R36 ;  /* 0x0005302401007387 */ /* 0x000fe20000100a00 */
[----:B------:R-:W-:-:S03]  /*502d0*/  IMAD.MOV.U32 R93, RZ, RZ, R55 ;  /* 0x000000ffff5d7224 */ /* 0x000fc600078e0037 */
[----:B------:R1:W-:Y:S01]  /*502e0*/  STL.64 [R1+0x538], R38 ;  /* 0x0005382601007387 */ /* 0x0003e20000100a00 */
[----:B------:R-:W-:-:S03]  /*502f0*/  IMAD.MOV.U32 R94, RZ, RZ, R54 ;  /* 0x000000ffff5e7224 */ /* 0x000fc600078e0036 */
[----:B------:R-:W2:Y:S01]  /*50300*/  LDL.LU R63, [R1+0x48d4] ;  /* 0x0048d400013f7983 */ /* 0x000ea20000300800 */
[----:B------:R-:W-:-:S03]  /*50310*/  MOV R95, R53 ;  /* 0x00000035005f7202 */ /* 0x000fc60000000f00 */
[----:B------:R-:W-:Y:S04]  /*50320*/  STL.64 [R1+0x520], R32 ;  /* 0x0005202001007387 */ /* 0x000fe80000100a00 */
[----:B------:R3:W-:Y:S04]  /*50330*/  STL.64 [R1+0x528], R34 ;  /* 0x0005282201007387 */ /* 0x0007e80000100a00 */
[----:B------:R-:W4:Y:S04]  /*50340*/  LDL.LU R55, [R1+0x48d0] ;  /* 0x0048d00001377983 */ /* 0x000f280000300800 */
[----:B------:R-:W3:Y:S04]  /*50350*/  LDL.LU R54, [R1+0x48cc] ;  /* 0x0048cc0001367983 */ /* 0x000ee80000300800 */
[----:B------:R-:W2:Y:S04]  /*50360*/  LDL.LU R53, [R1+0x48c8] ;  /* 0x0048c80001357983 */ /* 0x000ea80000300800 */
[----:B------:R-:W4:Y:S04]  /*50370*/  LDL.LU R62, [R1+0x48c4] ;  /* 0x0048c400013e7983 */ /* 0x000f280000300800 */
[----:B------:R-:W3:Y:S04]  /*50380*/  LDL.LU R56, [R1+0x48c0] ;  /* 0x0048c00001387983 */ /* 0x000ee80000300800 */
[----:B------:R-:W2:Y:S04]  /*50390*/  LDL.LU R61, [R1+0x48bc] ;  /* 0x0048bc00013d7983 */ /* 0x000ea80000300800 */
[----:B------:R-:W2:Y:S04]  /*503a0*/  LDL.LU R60, [R1+0x48b8] ;  /* 0x0048b800013c7983 */ /* 0x000ea80000300800 */
[----:B------:R-:W2:Y:S04]  /*503b0*/  LDL.LU R57, [R1+0x48b4] ;  /* 0x0048b40001397983 */ /* 0x000ea80000300800 */
[----:B------:R-:W2:Y:S04]  /*503c0*/  LDL.LU R58, [R1+0x48b0] ;  /* 0x0048b000013a7983 */ /* 0x000ea80000300800 */
[----:B------:R-:W2:Y:S04]  /*503d0*/  LDL.LU R52, [R1+0x48ac] ;  /* 0x0048ac0001347983 */ /* 0x000ea80000300800 */
[----:B------:R-:W2:Y:S01]  /*503e0*/  LDL.LU R59, [R1+0x48a8] ;  /* 0x0048a800013b7983 */ /* 0x000ea20000300800 */
[----:B----4-:R-:W-:Y:S01]  /*503f0*/  MOV R191, R62 ;  /* 0x0000003e00bf7202 */ /* 0x010fe20000000f00 */
[----:B---3--:R-:W-:-:S02]  /*50400*/  IMAD.MOV.U32 R190, RZ, RZ, R56 ;  /* 0x000000ffffbe7224 */ /* 0x008fc400078e0038 */
[----:B--2---:R-:W-:Y:S02]  /*50410*/  IMAD.MOV.U32 R188, RZ, RZ, R61 ;  /* 0x000000ffffbc7224 */ /* 0x004fe400078e003d */
[----:B------:R-:W2:Y:S01]  /*50420*/  LDL.LU R61, [R1+0x48a4] ;  /* 0x0048a400013d7983 */ /* 0x000ea20000300800 */
[----:B------:R-:W-:-:S03]  /*50430*/  MOV R189, R60 ;  /* 0x0000003c00bd7202 */ /* 0x000fc60000000f00 */
[----:B------:R-:W3:Y:S04]  /*50440*/  LDL.LU R60, [R1+0x48a0] ;  /* 0x0048a000013c7983 */ /* 0x000ee80000300800 */
[----:B------:R-:W4:Y:S04]  /*50450*/  LDL.LU R56, [R1+0x489c] ;  /* 0x00489c0001387983 */ /* 0x000f280000300800 */
[----:B------:R-:W4:Y:S01]  /*50460*/  LDL.LU R62, [R1+0x4898] ;  /* 0x00489800013e7983 */ /* 0x000f220000300800 */
[----:B------:R-:W-:-:S03]  /*50470*/  IMAD.MOV.U32 R104, RZ, RZ, R52 ;  /* 0x000000ffff687224 */ /* 0x000fc600078e0034 */
[----:B------:R-:W4:Y:S01]  /*50480*/  LDL.LU R52, [R1+0x4894] ;  /* 0x0048940001347983 */ /* 0x000f220000300800 */
[----:B------:R-:W-:Y:S01]  /*50490*/  IMAD.MOV.U32 R106, RZ, RZ, R58 ;  /* 0x000000ffff6a7224 */ /* 0x000fe200078e003a */
[----:B------:R-:W-:Y:S02]  /*504a0*/  MOV R105, R59 ;  /* 0x0000003b00697202 */ /* 0x000fe40000000f00 */
[----:B------:R-:W4:Y:S01]  /*504b0*/  LDL.LU R59, [R1+0x4890] ;  /* 0x00489000013b7983 */ /* 0x000f220000300800 */
[----:B------:R-:W-:-:S03]  /*504c0*/  MOV R107, R57 ;  /* 0x00000039006b7202 */ /* 0x000fc60000000f00 */
[----:B------:R-:W4:Y:S04]  /*504d0*/  LDL.LU R58, [R1+0x488c] ;  /* 0x00488c00013a7983 */ /* 0x000f280000300800 */
[----:B------:R-:W4:Y:S01]  /*504e0*/  LDL.LU R57, [R1+0x4888] ;  /* 0x0048880001397983 */ /* 0x000f220000300800 */
[----:B--2---:R-:W-:Y:S01]  /*504f0*/  MOV R195, R61 ;  /* 0x0000003d00c37202 */ /* 0x004fe20000000f00 */
[----:B---3--:R-:W-:Y:S02]  /*50500*/  IMAD.MOV.U32 R194, RZ, RZ, R60 ;  /* 0x000000ffffc27224 */ /* 0x008fe400078e003c */
[----:B----4-:R-:W-:Y:S02]  /*50510*/  IMAD.MOV.U32 R192, RZ, RZ, R56 ;  /* 0x000000ffffc07224 */ /* 0x010fe400078e0038 */
        /* <DEDUP_REMOVED lines=12> */
[----:B------:R-:W-:Y:S01]  /*505e0*/  MOV R111, R52 ;  /* 0x00000034006f7202 */ /* 0x000fe20000000f00 */
[----:B------:R-:W-:Y:S01]  /*505f0*/  IMAD.MOV.U32 R100, RZ, RZ, R53 ;  /* 0x000000ffff647224 */ /* 0x000fe200078e0035 */
[----:B------:R-:W-:Y:S01]  /*50600*/  MOV R101, R54 ;  /* 0x0000003600657202 */ /* 0x000fe20000000f00 */
[----:B------:R-:W-:Y:S01]  /*50610*/  IMAD.MOV.U32 R102, RZ, RZ, R55 ;  /* 0x000000ffff667224 */ /* 0x000fe200078e0037 */
[----:B------:R-:W-:-:S02]  /*50620*/  MOV R103, R63 ;  /* 0x0000003f00677202 */ /* 0x000fc40000000f00 */
[----:B--2---:R-:W-:Y:S01]  /*50630*/  MOV R115, R56 ;  /* 0x0000003800737202 */ /* 0x004fe20000000f00 */
[----:B---3--:R-:W-:Y:S02]  /*50640*/  IMAD.MOV.U32 R114, RZ, RZ, R62 ;  /* 0x000000ffff727224 */ /* 0x008fe400078e003e */
[----:B----4-:R-:W-:Y:S02]  /*50650*/  IMAD.MOV.U32 R112, RZ, RZ, R60 ;  /* 0x000000ffff707224 */ /* 0x010fe400078e003c */
[----:B------:R-:W2:Y:S01]  /*50660*/  LDL.LU R60, [R1+0x4874] ;  /* 0x00487400013c7983 */ /* 0x000ea20000300800 */
[----:B------:R-:W-:-:S03]  /*50670*/  MOV R113, R61 ;  /* 0x0000003d00717202 */ /* 0x000fc60000000f00 */
[----:B------:R-:W2:Y:S04]  /*50680*/  LDL.LU R61, [R1+0x4870] ;  /* 0x00487000013d7983 */ /* 0x000ea80000300800 */
[----:B------:R-:W2:Y:S04]  /*50690*/  LDL.LU R62, [R1+0x486c] ;  /* 0x00486c00013e7983 */ /* 0x000ea80000300800 */
        /* <DEDUP_REMOVED lines=13> */
[----:B------:R-:W4:Y:S04]  /*50770*/  LDL.LU R88, [R1+0x3b0] ;  /* 0x0003b00001587983 */ /* 0x000f280000300800 */
[----:B------:R-:W4:Y:S04]  /*50780*/  LDL.LU R89, [R1+0x3b4] ;  /* 0x0003b40001597983 */ /* 0x000f280000300800 */
[----:B------:R-:W4:Y:S04]  /*50790*/  LDL.LU R90, [R1+0x3b8] ;  /* 0x0003b800015a7983 */ /* 0x000f280000300800 */
[----:B------:R-:W4:Y:S01]  /*507a0*/  LDL.LU R91, [R1+0x3bc] ;  /* 0x0003bc00015b7983 */ /* 0x000f220000300800 */
[----:B-1----:R-:W-:-:S15]  /*507b0*/  HMMA.1688.F32.TF32 R36, R244, R6, R52 ;  /* 0x00000006f424723c */ /* 0x002fde0000081034 */
[----:B------:R-:W-:-:S08]  /*507c0*/  NOP ;  /* 0x0000000000007918 */ /* 0x000fd00000000000 */
[----:B------:R-:W-:Y:S04]  /*507d0*/  STL.64 [R1+0x4f0], R36 ;  /* 0x0004f02401007387 */ /* 0x000fe80000100a00 */
[----:B------:R-:W-:Y:S04]  /*507e0*/  STL.64 [R1+0x4f8], R38 ;  /* 0x0004f82601007387 */ /* 0x000fe80000100a00 */
[----:B------:R-:W-:Y:S04]  /*507f0*/  LDS R36, [R0+UR12+0x14200] ;  /* 0x0142000c00247984 */ /* 0x000fe80008000800 */
[----:B------:R-:W-:Y:S04]  /*50800*/  LDS R38, [R0+UR12+0x16200] ;  /* 0x0162000c00267984 */ /* 0x000fe80008000800 */
[----:B------:R-:W-:Y:S04]  /*50810*/  LDS R37, [R3+UR12+0x14200] ;  /* 0x0142000c03257984 */ /* 0x000fe80008000800 */
[----:B------:R-:W4:Y:S01]  /*50820*/  LDS R39, [R3+UR12+0x16200] ;  /* 0x0162000c03277984 */ /* 0x000f220008000800 */
[C---:B---3--:R-:W-:Y:S06]  /*50830*/  HMMA.1688.F32.TF32 R40, R244.reuse, R226, R56 ;  /* 0x000000e2f428723c */ /* 0x048fec0000081038 */
[----:B--2---:R-:W-:-:S15]  /*50840*/  HMMA.1688.F32.TF32 R32, R244, R230, R60 ;  /* 0x000000e6f420723c */ /* 0x004fde000008103c */
[----:B------:R-:W-:-:S02]  /*50850*/  NOP ;  /* 0x0000000000007918 */ /* 0x000fc40000000000 */
[----:B------:R-:W-:Y:S01]  /*50860*/  STL.64 [R1+0x4e0], R40 ;  /* 0x0004e02801007387 */ /* 0x000fe20000100a00 */
[C---:B----4-:R-:W-:Y:S06]  /*50870*/  HMMA.1688.F32.TF32 R52, R36.reuse, R14, R200 ;  /* 0x0000000e2434723c */ /* 0x050fec00000810c8 */
[C---:B------:R-:W-:Y:S01]  /*50880*/  HMMA.1688.F32.TF32 R48, R36.reuse, R22, R112 ;  /* 0x000000162430723c */ /* 0x040fe20000081070 */
[----:B------:R-:W-:Y:S04]  /*50890*/  STL.64 [R1+0x4e8], R42 ;  /* 0x0004e82a01007387 */ /* 0x000fe80000100a00 */
[----:B------:R-:W-:Y:S04]  /*508a0*/  LDS R40, [R0+UR12+0x14280] ;  /* 0x0142800c00287984 */ /* 0x000fe80008000800 */
[----:B------:R-:W-:Y:S04]  /*508b0*/  LDS R42, [R0+UR12+0x16280] ;  /* 0x0162800c002a7984 */ /* 0x000fe80008000800 */
[----:B------:R-:W-:Y:S04]  /*508c0*/  LDS R41, [R3+UR12+0x14280] ;  /* 0x0142800c03297984 */ /* 0x000fe80008000800 */
[----:B------:R-:W1:Y:S01]  /*508d0*/  LDS R43, [R3+UR12+0x16280] ;  /* 0x0162800c032b7984 */ /* 0x000e620008000800 */
[C---:B------:R-:W-:Y:S03]  /*508e0*/  HMMA.1688.F32.TF32 R56, R36.reuse, R30, R196 ;  /* 0x0000001e2438723c */ /* 0x040fe600000810c4 */
[----:B------:R-:W-:Y:S04]  /*508f0*/  STL.64 [R1+0x90], R32 ;  /* 0x0000902001007387 */ /* 0x000fe80000100a00 */
[----:B------:R-:W-:Y:S04]  /*50900*/  STL.64 [R1+0x98], R34 ;  /* 0x0000982201007387 */ /* 0x000fe80000100a00 */
[----:B------:R-:W-:Y:S04]  /*50910*/  STL.64 [R1+0x860], R52 ;  /* 0x0008603401007387 */ /* 0x000fe80000100a00 */
[----:B------:R2:W-:Y:S04]  /*50920*/  STL.64 [R1+0x868], R54 ;  /* 0x0008683601007387 */ /* 0x0005e80000100a00 */
[----:B------:R-:W-:Y:S04]  /*50930*/  STL.64 [R1+0x850], R48 ;  /* 0x0008503001007387 */ /* 0x000fe80000100a00 */
[----:B------:R3:W-:Y:S01]  /*50940*/  STL.64 [R1+0x858], R50 ;  /* 0x0008583201007387 */ /* 0x0007e20000100a00 */
[C---:B--2---:R-:W-:Y:S03]  /*50950*/  HMMA.1688.F32.TF32 R52, R36.reuse, R26, R108 ;  /* 0x0000001a2434723c */ /* 0x044fe6000008106c */
[----:B------:R-:W-:Y:S04]  /*50960*/  LDS R32, [R0+UR12+0x14380] ;  /* 0x0143800c00207984 */ /* 0x000fe80008000800 */
[----:B------:R-:W-:Y:S01]  /*50970*/  LDS R34, [R0+UR12+0x16380] ;  /* 0x0163800c00227984 */ /* 0x000fe20008000800 */
[C---:B---3--:R-:W-:Y:S03]  /*50980*/  HMMA.1688.F32.TF32 R48, R36.reuse, R10, R192 ;  /* 0x0000000a2430723c */ /* 0x048fe600000810c0 */
[----:B------:R-:W-:Y:S04]  /*50990*/  STL.64 [R1+0x4d0], R56 ;  /* 0x0004d03801007387 */ /* 0x000fe80000100a00 */
[----:B------:R2:W-:Y:S04]  /*509a0*/  STL.64 [R1+0x4d8], R58 ;  /* 0x0004d83a01007387 */ /* 0x0005e80000100a00 */
[----:B------:R-:W-:Y:S04]  /*509b0*/  LDS R33, [R3+UR12+0x14380] ;  /* 0x0143800c03217984 */ /* 0x000fe80008000800 */
[----:B------:R-:W3:Y:S01]  /*509c0*/  LDS R35, [R3+UR12+0x16380] ;  /* 0x0163800c03237984 */ /* 0x000ee20008000800 */
[C---:B--2---:R-:W-:Y:S03]  /*509d0*/  HMMA.1688.F32.TF32 R56, R36.reuse, R6, R104 ;  /* 0x000000062438723c */ /* 0x044fe60000081068 */
[----:B------:R-:W-:Y:S04]  /*509e0*/  STL.64 [R1+0x4c0], R52 ;  /* 0x0004c03401007387 */ /* 0x000fe80000100a00 */
[----:B------:R2:W-:Y:S04]  /*509f0*/  STL.64 [R1+0x4c8], R54 ;  /* 0x0004c83601007387 */ /* 0x0005e80000100a00 */
[----:B------:R-:W-:Y:S04]  /*50a00*/  STL.64 [R1+0x4b0], R48 ;  /* 0x0004b03001007387 */ /* 0x000fe80000100a00 */
[----:B------:R4:W-:Y:S01]  /*50a10*/  STL.64 [R1+0x4b8], R50 ;  /* 0x0004b83201007387 */ /* 0x0009e20000100a00 */
[C---:B--2---:R-:W-:Y:S06]  /*50a20*/  HMMA.1688.F32.TF32 R52, R36.reuse, R226, R188 ;  /* 0x000000e22434723c */ /* 0x044fec00000810bc */
[----:B----4-:R-:W-:Y:S06]  /*50a30*/  HMMA.1688.F32.TF32 R48, R36, R230, R100 ;  /* 0x000000e62430723c */ /* 0x010fec0000081064 */
[C---:B-1----:R-:W-:Y:S01]  /*50a40*/  HMMA.1688.F32.TF32 R36, R40.reuse, R14, R204 ;  /* 0x0000000e2824723c */ /* 0x042fe200000810cc */
[----:B------:R-:W-:Y:S04]  /*50a50*/  STL.64 [R1+0x4a0], R56 ;  /* 0x0004a03801007387 */ /* 0x000fe80000100a00 */
[----:B------:R-:W-:Y:S06]  /*50a60*/  STL.64 [R1+0x4a8], R58 ;  /* 0x0004a83a01007387 */ /* 0x000fec0000100a00 */
        /* <DEDUP_REMOVED lines=10> */
[----:B------:R-:W-:Y:S04]  /*50b10*/  STL.64 [R1+0x3e8], R54 ;  /* 0x0003e83601007387 */ /* 0x000fe80000100a00 */
[----:B------:R-:W2:Y:S04]  /*50b20*/  LDL.LU R104, [R1+0x1b0] ;  /* 0x0001b00001687983 */ /* 0x000ea80000300800 */
[----:B------:R-:W-:Y:S04]  /*50b30*/  STL.64 [R1+0x3d0], R48 ;  /* 0x0003d03001007387 */ /* 0x000fe80000100a00 */
[----:B------:R-:W-:Y:S04]  /*50b40*/  STL.64 [R1+0x3d8], R50 ;  /* 0x0003d83201007387 */ /* 0x000fe80000100a00 */
[----:B------:R-:W-:Y:S04]  /*50b50*/  STL.64 [R1+0x3c0], R36 ;  /* 0x0003c02401007387 */ /* 0x000fe80000100a00 */
        /* <DEDUP_REMOVED lines=16> */
[----:B------:R-:W1:Y:S04]  /*50c60*/  LDL.LU R88, [R1+0x3a0] ;  /* 0x0003a00001587983 */ /* 0x000e680000300800 */
[----:B------:R-:W1:Y:S04]  /*50c70*/  LDL.LU R89, [R1+0x3a4] ;  /* 0x0003a40001597983 */ /* 0x000e680000300800 */
[----:B------:R-:W1:Y:S04]  /*50c80*/  LDL.LU R90, [R1+0x3a8] ;  /* 0x0003a800015a7983 */ /* 0x000e680000300800 */
[----:B------:R-:W1:Y:S04]  /*50c90*/  LDL.LU R91, [R1+0x3ac] ;  /* 0x0003ac00015b7983 */ /* 0x000e680000300800 */
[----:B------:R-:W4:Y:S04]  /*50ca0*/  LDL.LU R116, [R1+0x390] ;  /* 0x0003900001747983 */ /* 0x000f280000300800 */
[----:B------:R-:W4:Y:S04]  /*50cb0*/  LDL.LU R117, [R1+0x394] ;  /* 0x0003940001757983 */ /* 0x000f280000300800 */
[----:B------:R-:W4:Y:S04]  /*50cc0*/  LDL.LU R118, [R1+0x398] ;  /* 0x0003980001767983 */ /* 0x000f280000300800 */
[----:B------:R-:W4:Y:S04]  /*50cd0*/  LDL.LU R119, [R1+0x39c] ;  /* 0x00039c0001777983 */ /* 0x000f280000300800 */
[----:B------:R-:W3:Y:S04]  /*50ce0*/  LDL.LU R200, [R1+0x380] ;  /* 0x0003800001c87983 */ /* 0x000ee80000300800 */
[----:B------:R-:W3:Y:S04]  /*50cf0*/  LDL.LU R201, [R1+0x384] ;  /* 0x0003840001c97983 */ /* 0x000ee80000300800 */
[----:B------:R-:W3:Y:S04]  /*50d00*/  LDL.LU R202, [R1+0x388] ;  /* 0x0003880001ca7983 */ /* 0x000ee80000300800 */
[----:B------:R-:W3:Y:S01]  /*50d10*/  LDL.LU R203, [R1+0x38c] ;  /* 0x00038c0001cb7983 */ /* 0x000ee20000300800 */
[----:B------:R-:W-:-:S03]  /*50d20*/  IMAD.MOV.U32 R96, RZ, RZ, R80 ;  /* 0x000000ffff607224 */ /* 0x000fc600078e0050 */
[----:B------:R-:W2:Y:S01]  /*50d30*/  LDL.LU R192, [R1+0x1e0] ;  /* 0x0001e00001c07983 */ /* 0x000ea20000300800 */
[----:B------:R-:W-:-:S03]  /*50d40*/  MOV R97, R81 ;  /* 0x0000005100617202 */ /* 0x000fc60000000f00 */
[----:B------:R-:W2:Y:S01]  /*50d50*/  LDL.LU R193, [R1+0x1e4] ;  /* 0x0001e40001c17983 */ /* 0x000ea20000300800 */
        /* <DEDUP_REMOVED lines=11> */
[----:B------:R-:W2:Y:S04]  /*50e10*/  LDL.LU R83, [R1+0x4838] ;  /* 0x0048380001537983 */ /* 0x000ea80000300800 */
        /* <DEDUP_REMOVED lines=24> */
[----:B-1----:R-:W-:Y:S07]  /*50fa0*/  HMMA.1688.F32.TF32 R36, R40, R10, R88 ;  /* 0x0000000a2824723c */ /* 0x002fee0000081058 */
[----:B------:R-:W-:-:S02]  /*50fb0*/  IMAD.MOV.U32 R88, RZ, RZ, R64 ;  /* 0x000000ffff587224 */ /* 0x000fc400078e0040 */
[----:B------:R-:W2:Y:S01]  /*50fc0*/  LDL.LU R64, [R1+0x4804] ;  /* 0x0048040001407983 */ /* 0x000ea20000300800 */
[----:B------:R-:W-:Y:S01]  /*50fd0*/  MOV R89, R65 ;  /* 0x0000004100597202 */ /* 0x000fe20000000f00 */
[----:B------:R-:W-:Y:S01]  /*50fe0*/  IMAD.MOV.U32 R90, RZ, RZ, R66 ;  /* 0x000000ffff5a7224 */ /* 0x000fe200078e0042 */
[----:B------:R-:W-:-:S11]  /*50ff0*/  MOV R91, R67 ;  /* 0x00000043005b7202 */ /* 0x000fd60000000f00 */
[----:B------:R-:W-:Y:S04]  /*51000*/  STL.64 [R1+0x3b0], R36 ;  /* 0x0003b02401007387 */ /* 0x000fe80000100a00 */
[----:B------:R2:W-:Y:S04]  /*51010*/  STL.64 [R1+0x3b8], R38 ;  /* 0x0003b82601007387 */ /* 0x0005e80000100a00 */
[----:B------:R-:W2:Y:S04]  /*51020*/  LDL.LU R65, [R1+0x4800] ;  /* 0x0048000001417983 */ /* 0x000ea80000300800 */
[----:B------:R-:W2:Y:S04]  /*51030*/  LDL.LU R66, [R1+0x47fc] ;  /* 0x0047fc0001427983 */ /* 0x000ea80000300800 */
[----:B------:R-:W2:Y:S01]  /*51040*/  LDL.LU R67, [R1+0x47f8] ;  /* 0x0047f80001437983 */ /* 0x000ea20000300800 */
[C---:B----4-:R-:W-:Y:S06]  /*51050*/  HMMA.1688.F32.TF32 R48, R40.reuse, R6, R116 ;  /* 0x000000062830723c */ /* 0x050fec0000081074 */
[C---:B---3--:R-:W-:Y:S06]  /*51060*/  HMMA.1688.F32.TF32 R52, R40.reuse, R226, R200 ;  /* 0x000000e22834723c */ /* 0x048fec00000810c8 */
[----:B--2---:R-:W-:Y:S06]  /*51070*/  HMMA.1688.F32.TF32 R36, R40, R230, R112 ;  /* 0x000000e62824723c */ /* 0x004fec0000081070 */
[C---:B------:R-:W-:Y:S05]  /*51080*/  HMMA.1688.F32.TF32 R40, R44.reuse, R22, R108 ;  /* 0x000000162c28723c */ /* 0x040fea000008106c */
[----:B------:R-:W-:Y:S04]  /*51090*/  STL.64 [R1+0x3a0], R48 ;  /* 0x0003a03001007387 */ /* 0x000fe80000100a00 */
[----:B------:R1:W-:Y:S02]  /*510a0*/  STL.64 [R1+0x3a8], R50 ;  /* 0x0003a83201007387 */ /* 0x0003e40000100a00 */
[C---:B-1----:R-:W-:Y:S02]  /*510b0*/  HMMA.1688.F32.TF32 R48, R44.reuse, R14, R196 ;  /* 0x0000000e2c30723c */ /* 0x042fe400000810c4 */
[----:B------:R-:W-:Y:S04]  /*510c0*/  STL.64 [R1+0x390], R52 ;  /* 0x0003903401007387 */ /* 0x000fe80000100a00 */
[----:B------:R-:W-:Y:S04]  /*510d0*/  STL.64 [R1+0x398], R54 ;  /* 0x0003983601007387 */ /* 0x000fe80000100a00 */
[----:B------:R-:W-:Y:S04]  /*510e0*/  STL.64 [R1+0x650], R36 ;  /* 0x0006502401007387 */ /* 0x000fe80000100a00 */
[----:B------:R1:W-:Y:S02]  /*510f0*/  STL.64 [R1+0x658], R38 ;  /* 0x0006582601007387 */ /* 0x0003e40000100a00 */
[C---:B-1----:R-:W-:Y:S07]  /*51100*/  HMMA.1688.F32.TF32 R36, R44.reuse, R30, R192 ;  /* 0x0000001e2c24723c */ /* 0x042fee00000810c0 */
[----:B------:R-:W-:Y:S04]  /*51110*/  STL.64 [R1+0x640], R48 ;  /* 0x0006403001007387 */ /* 0x000fe80000100a00 */
[----:B------:R1:W-:Y:S04]  /*51120*/  STL.64 [R1+0x648], R50 ;  /* 0x0006483201007387 */ /* 0x0003e80000100a00 */
[----:B------:R-:W-:Y:S04]  /*51130*/  STL.64 [R1+0x630], R40 ;  /* 0x0006302801007387 */ /* 0x000fe80000100a00 */
[----:B------:R-:W-:Y:S01]  /*51140*/  STL.64 [R1+0x638], R42 ;  /* 0x0006382a01007387 */ /* 0x000fe20000100a00 */
[C---:B-1----:R-:W-:Y:S03]  /*51150*/  HMMA.1688.F32.TF32 R48, R44.reuse, R26, R104 ;  /* 0x0000001a2c30723c */ /* 0x042fe60000081068 */
[----:B------:R-:W-:Y:S04]  /*51160*/  STL.64 [R1+0x620], R36 ;  /* 0x0006202401007387 */ /* 0x000fe80000100a00 */
[----:B------:R1:W-:Y:S02]  /*51170*/  STL.64 [R1+0x628], R38 ;  /* 0x0006282601007387 */ /* 0x0003e40000100a00 */
[----:B-1----:R-:W-:-:S14]  /*51180*/  HMMA.1688.F32.TF32 R36, R44, R6, R68 ;  /* 0x000000062c24723c */ /* 0x002fdc0000081044 */
[----:B------:R-:W-:Y:S04]  /*51190*/  STL.64 [R1+0x610], R48 ;  /* 0x0006103001007387 */ /* 0x000fe80000100a00 */
[----:B------:R1:W-:Y:S02]  /*511a0*/  STL.64 [R1+0x618], R50 ;  /* 0x0006183201007387 */ /* 0x0003e40000100a00 */
[----:B-1----:R-:W-:Y:S06]  /*511b0*/  HMMA.1688.F32.TF32 R48, R44, R226, R72 ;  /* 0x000000e22c30723c */ /* 0x002fec0000081048 */
[C---:B------:R-:W-:Y:S06]  /*511c0*/  HMMA.1688.F32.TF32 R244, R32.reuse, R22, R84 ;  /* 0x0000001620f4723c */ /* 0x040fec0000081054 */
[----:B------:R-:W-:Y:S01]  /*511d0*/  HMMA.1688.F32.TF32 R240, R32, R30, R188 ;  /* 0x0000001e20f0723c */ /* 0x000fe200000810bc */
[----:B------:R-:W-:Y:S01]  /*511e0*/  IMAD.MOV.U32 R250, RZ, RZ, R252 ;  /* 0x000000fffffa7224 */ /* 0x000fe200078e00fc */
[----:B------:R-:W-:-:S04]  /*511f0*/  MOV R251, R2 ;  /* 0x0000000200fb7202 */ /* 0x000fc80000000f00 */
[----:B------:R-:W-:-:S15]  /*51200*/  HMMA.1688.F32.TF32 R40, R44, R10, R64 ;  /* 0x0000000a2c28723c */ /* 0x000fde0000081040 */
[----:B------:R-:W-:-:S08]  /*51210*/  NOP ;  /* 0x0000000000007918 */ /* 0x000fd00000000000 */
[----:B------:R-:W-:Y:S04]  /*51220*/  STL.64 [R1+0x480], R40 ;  /* 0x0004802801007387 */ /* 0x000fe80000100a00 */
[----:B------:R1:W-:Y:S02]  /*51230*/  STL.64 [R1+0x488], R42 ;  /* 0x0004882a01007387 */ /* 0x0003e40000100a00 */
[----:B-1----:R-:W-:Y:S02]  /*51240*/  HMMA.1688.F32.TF32 R40, R44, R230, R76 ;  /* 0x000000e62c28723c */ /* 0x002fe4000008104c */
[----:B------:R-:W-:Y:S04]  /*51250*/  STL.64 [R1+0x470], R36 ;  /* 0x0004702401007387 */ /* 0x000fe80000100a00 */
[----:B------:R1:W-:Y:S04]  /*51260*/  STL.64 [R1+0x478], R38 ;  /* 0x0004782601007387 */ /* 0x0003e80000100a00 */
[----:B------:R-:W-:Y:S01]  /*51270*/  STL.64 [R1+0x380], R48 ;  /* 0x0003803001007387 */ /* 0x000fe20000100a00 */
[C---:B------:R-:W-:Y:S03]  /*51280*/  HMMA.1688.F32.TF32 R236, R32.reuse, R26, R100 ;  /* 0x0000001a20ec723c */ /* 0x040fe60000081064 */
[----:B------:R-:W-:Y:S03]  /*51290*/  LDS R44, [R0+UR12+0x14500] ;  /* 0x0145000c002c7984 */ /* 0x000fe60008000800 */
[C---:B-1----:R-:W-:Y:S01]  /*512a0*/  HMMA.1688.F32.TF32 R36, R32.reuse, R14, R80 ;  /* 0x0000000e2024723c */ /* 0x042fe20000081050 */
[----:B------:R-:W-:Y:S04]  /*512b0*/  STL.64 [R1+0x388], R50 ;  /* 0x0003883201007387 */ /* 0x000fe80000100a00 */
[----:B------:R-:W-:Y:S04]  /*512c0*/  LDS R46, [R0+UR12+0x16500] ;  /* 0x0165000c002e7984 */ /* 0x000fe80008000800 */
[----:B------:R-:W-:Y:S04]  /*512d0*/  STL.64 [R1+0x190], R40 ;  /* 0x0001902801007387 */ /* 0x000fe80000100a00 */
[----:B------:R1:W-:Y:S01]  /*512e0*/  STL.64 [R1+0x198], R42 ;  /* 0x0001982a01007387 */ /* 0x0003e20000100a00 */
[C---:B------:R-:W-:Y:S03]  /*512f0*/  HMMA.1688.F32.TF32 R208, R32.reuse, R10, R204 ;  /* 0x0000000a20d0723c */ /* 0x040fe600000810cc */
[----:B------:R-:W-:Y:S04]  /*51300*/  LDS R45, [R3+UR12+0x14500] ;  /* 0x0145000c032d7984 */ /* 0x000fe80008000800 */
[----:B------:R-:W-:Y:S01]  /*51310*/  LDS R47, [R3+UR12+0x16500] ;  /* 0x0165000c032f7984 */ /* 0x000fe20008000800 */
[C---:B-1----:R-:W-:Y:S03]  /*51320*/  HMMA.1688.F32.TF32 R40, R32.reuse, R6, R96 ;  /* 0x000000062028723c */ /* 0x042fe60000081060 */
[----:B------:R-:W-:Y:S04]  /*51330*/  STL [R1+0x46ac], R244 ;  /* 0x0046acf401007387 */ /* 0x000fe80000100800 */
[----:B------:R-:W-:Y:S04]  /*51340*/  STL.64 [R1+0x130], R36 ;  /* 0x0001302401007387 */ /* 0x000fe80000100a00 */
[----:B------:R1:W-:Y:S04]  /*51350*/  STL.64 [R1+0x138], R38 ;  /* 0x0001382601007387 */ /* 0x0003e80000100a00 */
[----:B------:R-:W-:Y:S04]  /*51360*/  STL [R1+0x46a8], R245 ;  /* 0x0046a8f501007387 */ /* 0x000fe80000100800 */
[----:B------:R-:W-:Y:S04]  /*51370*/  STL [R1+0x46a4], R246 ;  /* 0x0046a4f601007387 */ /* 0x000fe80000100800 */
[----:B------:R-:W-:Y:S04]  /*51380*/  STL [R1+0x46a0], R247 ;  /* 0x0046a0f701007387 */ /* 0x000fe80000100800 */
[----:B------:R2:W-:Y:S04]  /*51390*/  STL [R1+0x46bc], R240 ;  /* 0x0046bcf001007387 */ /* 0x0005e80000100800 */
[----:B------:R3:W-:Y:S04]  /*513a0*/  STL [R1+0x46b8], R241 ;  /* 0x0046b8f101007387 */ /* 0x0007e80000100800 */
[----:B------:R4:W-:Y:S04]  /*513b0*/  STL [R1+0x46b4], R242 ;  /* 0x0046b4f201007387 */ /* 0x0009e80000100800 */
[----:B------:R4:W-:Y:S04]  /*513c0*/  STL [R1+0x46b0], R243 ;  /* 0x0046b0f301007387 */ /* 0x0009e80000100800 */
[----:B------:R-:W-:Y:S04]  /*513d0*/  STL.64 [R1+0x60], R40 ;  /* 0x0000602801007387 */ /* 0x000fe80000100a00 */
[----:B------:R-:W-:Y:S04]  /*513e0*/  STL.64 [R1+0x68], R42 ;  /* 0x0000682a01007387 */ /* 0x000fe80000100a00 */
        /* <DEDUP_REMOVED lines=10> */
[----:B-1----:R-:W-:Y:S03]  /*51490*/  HMMA.1688.F32.TF32 R36, R32, R226, R92 ;  /* 0x000000e22024723c */ /* 0x002fe6000008105c */
[----:B------:R-:W-:Y:S04]  /*514a0*/  LDS R40, [R0+UR12+0x14480] ;  /* 0x0144800c00287984 */ /* 0x000fe80008000800 */
[----:B------:R-:W-:Y:S04]  /*514b0*/  LDS R42, [R0+UR12+0x16480] ;  /* 0x0164800c002a7984 */ /* 0x000fe80008000800 */
[----:B------:R-:W-:Y:S04]  /*514c0*/  LDS R41, [R3+UR12+0x14480] ;  /* 0x0144800c03297984 */ /* 0x000fe80008000800 */
[----:B------:R-:W1:Y:S01]  /*514d0*/  LDS R43, [R3+UR12+0x16480] ;  /* 0x0164800c032b7984 */ /* 0x000e620008000800 */
[----:B--2---:R-:W-:Y:S01]  /*514e0*/  MOV R55, R252 ;  /* 0x000000fc00377202 */ /* 0x004fe20000000f00 */
[----:B---3--:R-:W-:-:S02]  /*514f0*/  IMAD.MOV.U32 R54, RZ, RZ, R2 ;  /* 0x000000ffff367224 */ /* 0x008fc400078e0002 */
        /* <DEDUP_REMOVED lines=35> */
[----:B------:R-:W4:Y:S01]  /*51730*/  LDL.LU R83, [R1+0x2bc] ;  /* 0x0002bc0001537983 */ /* 0x000f220000300800 */
[----:B------:R-:W-:Y:S03]  /*51740*/  HMMA.1688.F32.TF32 R32, R32, R230, R88 ;  /* 0x000000e62020723c */ /* 0x000fe60000081058 */
[----:B------:R-:W4:Y:S04]  /*51750*/  LDL.LU R84, [R1+0x2c0] ;  /* 0x0002c00001547983 */ /* 0x000f280000300800 */
[----:B------:R-:W4:Y:S01]  /*51760*/  LDL.LU R85, [R1+0x2c4] ;  /* 0x0002c40001557983 */ /* 0x000f220000300800 */
[----:B--2---:R-:W-:Y:S01]  /*51770*/  MOV R87, R252 ;  /* 0x000000fc00577202 */ /* 0x004fe20000000f00 */
[----:B---3--:R-:W-:-:S02]  /*51780*/  IMAD.MOV.U32 R86, RZ, RZ, R2 ;  /* 0x000000ffff567224 */ /* 0x008fc400078e0002 */
[----:B------:R-:W2:Y:S04]  /*51790*/  LDL.LU R2, [R1+0x47cc] ;  /* 0x0047cc0001027983 */ /* 0x000ea80000300800 */
        /* <DEDUP_REMOVED lines=67> */
[----:B----4-:R-:W-:Y:S01]  /*51bd0*/  IMAD.MOV.U32 R242, RZ, RZ, R38 ;  /* 0x000000fffff27224 */ /* 0x010fe200078e0026 */
[----:B------:R-:W-:Y:S01]  /*51be0*/  MOV R243, R39 ;  /* 0x0000002700f37202 */ /* 0x000fe20000000f00 */
[----:B------:R-:W-:Y:S04]  /*51bf0*/  LDS R36, [R0+UR12+0x14400] ;  /* 0x0144000c00247984 */ /* 0x000fe80008000800 */
[----:B------:R-:W-:Y:S04]  /*51c00*/  LDS R38, [R0+UR12+0x16400] ;  /* 0x0164000c00267984 */ /* 0x000fe80008000800 */
[----:B------:R-:W-:Y:S04]  /*51c10*/  LDS R37, [R3+UR12+0x14400] ;  /* 0x0144000c03257984 */ /* 0x000fe80008000800 */
[----:B------:R-:W4:Y:S01]  /*51c20*/  LDS R39, [R3+UR12+0x16400] ;  /* 0x0164000c03277984 */ /* 0x000f220008000800 */
[C---:B-1----:R-:W-:Y:S06]  /*51c30*/  HMMA.1688.F32.TF32 R92, R40.reuse, R226, R92 ;  /* 0x000000e2285c723c */ /* 0x042fec000008105c */
[C---:B---3--:R-:W-:Y:S06]  /*51c40*/  HMMA.1688.F32.TF32 R96, R40.reuse, R6, R96 ;  /* 0x000000062860723c */ /* 0x048fec0000081060 */
[C---:B--2---:R-:W-:Y:S06]  /*51c50*/  HMMA.1688.F32.TF32 R204, R40.reuse, R10, R204 ;  /* 0x0000000a28cc723c */ /* 0x044fec00000810cc */
[C---:B------:R-:W-:Y:S06]  /*51c60*/  HMMA.1688.F32.TF32 R100, R40.reuse, R26, R100 ;  /* 0x0000001a2864723c */ /* 0x040fec0000081064 */
[----:B------:R-:W-:Y:S06]  /*51c70*/  HMMA.1688.F32.TF32 R104, R40, R22, R104 ;  /* 0x000000162868723c */ /* 0x000fec0000081068 */
[C---:B----4-:R-:W-:Y:S06]  /*51c80*/  HMMA.1688.F32.TF32 R112, R36.reuse, R6, R112 ;  /* 0x000000062470723c */ /* 0x050fec0000081070 */
        /* <DEDUP_REMOVED lines=45> */
[----:B------:R-:W4:Y:S04]  /*51f60*/  LDL.LU R39, [R1+0x2dc] ;  /* 0x0002dc0001277983 */ /* 0x000f280000300800 */
        /* <DEDUP_REMOVED lines=33> */
[----:B-1----:R-:W2:Y:S04]  /*52180*/  LDL.LU R40, [R1+0x2e0] ;  /* 0x0002e00001287983 */ /* 0x002ea80000300800 */
[----:B------:R-:W2:Y:S01]  /*52190*/  LDL.LU R41, [R1+0x2e4] ;  /* 0x0002e40001297983 */ /* 0x000ea20000300800 */
[----:B------:R-:W-:Y:S01]  /*521a0*/  IMAD.MOV.U32 R42, RZ, RZ, R252 ;  /* 0x000000ffff2a7224 */ /* 0x000fe200078e00fc */
[----:B------:R-:W-:-:S02]  /*521b0*/  MOV R43, R2 ;  /* 0x00000002002b7202 */ /* 0x000fc40000000f00 */
[----:B------:R-:W3:Y:S01]  /*521c0*/  LDL.LU R252, [R1+0x46c0] ;  /* 0x0046c00001fc7983 */ /* 0x000ee20000300800 */
[C---:B------:R-:W-:Y:S01]  /*521d0*/  HMMA.1688.F32.TF32 R80, R44.reuse, R26, R80 ;  /* 0x0000001a2c50723c */ /* 0x040fe20000081050 */
[----:B------:R-:W-:Y:S01]  /*521e0*/  IMAD.MOV.U32 R244, RZ, RZ, R32 ;  /* 0x000000fffff47224 */ /* 0x000fe200078e0020 */
[----:B------:R-:W-:Y:S01]  /*521f0*/  MOV R245, R33 ;  /* 0x0000002100f57202 */ /* 0x000fe20000000f00 */
[----:B------:R-:W-:Y:S01]  /*52200*/  IMAD.MOV.U32 R246, RZ, RZ, R34 ;  /* 0x000000fffff67224 */ /* 0x000fe200078e0022 */
[----:B------:R-:W-:Y:S01]  /*52210*/  MOV R247, R35 ;  /* 0x0000002300f77202 */ /* 0x000fe20000000f00 */
[----:B------:R-:W-:Y:S04]  /*52220*/  LDS R32, [R0+UR12+0x14580] ;  /* 0x0145800c00207984 */ /* 0x000fe80008000800 */
[----:B------:R-:W-:Y:S04]  /*52230*/  LDS R34, [R0+UR12+0x16580] ;  /* 0x0165800c00227984 */ /* 0x000fe80008000800 */
[----:B------:R-:W-:Y:S04]  /*52240*/  LDS R33, [R3+UR12+0x14580] ;  /* 0x0145800c03217984 */ /* 0x000fe80008000800 */
[----:B------:R-:W1:Y:S01]  /*52250*/  LDS R35, [R3+UR12+0x16580] ;  /* 0x0165800c03237984 */ /* 0x000e620008000800 */
[C---:B------:R-:W-:Y:S06]  /*52260*/  HMMA.1688.F32.TF32 R68, R44.reuse, R226, R68 ;  /* 0x000000e22c44723c */ /* 0x040fec0000081044 */
[C---:B----4-:R-:W-:Y:S06]  /*52270*/  HMMA.1688.F32.TF32 R36, R44.reuse, R22, R36 ;  /* 0x000000162c24723c */ /* 0x050fec0000081024 */
[----:B--2---:R-:W-:-:S15]  /*52280*/  HMMA.1688.F32.TF32 R40, R44, R14, R40 ;  /* 0x0000000e2c28723c */ /* 0x004fde0000081028 */
[----:B------:R-:W-:-:S08]  /*52290*/  NOP ;  /* 0x0000000000007918 */ /* 0x000fd00000000000 */
[----:B------:R-:W-:Y:S04]  /*522a0*/  STL.64 [R1+0x250], R40 ;  /* 0x0002502801007387 */ /* 0x000fe80000100a00 */
[----:B------:R2:W-:Y:S04]  /*522b0*/  STL.64 [R1+0x258], R42 ;  /* 0x0002582a01007387 */ /* 0x0005e80000100a00 */
[----:B------:R-:W-:Y:S04]  /*522c0*/  STL.64 [R1+0x210], R36 ;  /* 0x0002102401007387 */ /* 0x000fe80000100a00 */
[----:B------:R4:W-:Y:S01]  /*522d0*/  STL.64 [R1+0x218], R38 ;  /* 0x0002182601007387 */ /* 0x0009e20000100a00 */
[C---:B--2---:R-:W-:Y:S06]  /*522e0*/  HMMA.1688.F32.TF32 R40, R44.reuse, R30, R84 ;  /* 0x0000001e2c28723c */ /* 0x044fec0000081054 */
[----:B----4-:R-:W-:-:S15]  /*522f0*/  HMMA.1688.F32.TF32 R36, R44, R10, R76 ;  /* 0x0000000a2c24723c */ /* 0x010fde000008104c */
[----:B------:R-:W-:-:S02]  /*52300*/  NOP ;  /* 0x0000000000007918 */ /* 0x000fc40000000000 */
[----:B------:R-:W-:Y:S04]  /*52310*/  STL.64 [R1+0x200], R40 ;  /* 0x0002002801007387 */ /* 0x000fe80000100a00 */
[----:B------:R2:W-:Y:S04]  /*52320*/  STL.64 [R1+0x208], R42 ;  /* 0x0002082a01007387 */ /* 0x0005e80000100a00 */
[----:B------:R-:W-:Y:S04]  /*52330*/  STL.64 [R1+0x1f0], R80 ;  /* 0x0001f05001007387 */ /* 0x000fe80000100a00 */
[----:B------:R-:W-:Y:S01]  /*52340*/  STL.64 [R1+0x1f8], R82 ;  /* 0x0001f85201007387 */ /* 0x000fe20000100a00 */
[C---:B--2---:R-:W-:Y:S03]  /*52350*/  HMMA.1688.F32.TF32 R40, R44.reuse, R6, R72 ;  /* 0x000000062c28723c */ /* 0x044fe60000081048 */
[----:B------:R-:W-:Y:S04]  /*52360*/  STL.64 [R1+0x1e0], R36 ;  /* 0x0001e02401007387 */ /* 0x000fe80000100a00 */
[----:B------:R2:W-:Y:S02]  /*52370*/  STL.64 [R1+0x1e8], R38 ;  /* 0x0001e82601007387 */ /* 0x0005e40000100a00 */
[----:B--2---:R-:W-:Y:S02]  /*52380*/  HMMA.1688.F32.TF32 R36, R44, R230, R64 ;  /* 0x000000e62c24723c */ /* 0x004fe40000081040 */
[----:B------:R-:W-:Y:S04]  /*52390*/  LDS R64, [R0+UR12+0x18080] ;  /* 0x0180800c00407984 */ /* 0x000fe80008000800 */
[----:B------:R-:W-:Y:S08]  /*523a0*/  LDS R66, [R0+UR12+0x1a080] ;  /* 0x01a0800c00427984 */ /* 0x000ff00008000800 */
[----:B------:R-:W-:Y:S01]  /*523b0*/  STL.64 [R1+0x1d0], R40 ;  /* 0x0001d02801007387 */ /* 0x000fe20000100a00 */
[C---:B-1----:R-:W-:Y:S03]  /*523c0*/  HMMA.1688.F32.TF32 R44, R32.reuse, R22, R56 ;  /* 0x00000016202c723c */ /* 0x042fe60000081038 */
[----:B------:R1:W-:Y:S04]  /*523d0*/  STL.64 [R1+0x1d8], R42 ;  /* 0x0001d82a01007387 */ /* 0x0003e80000100a00 */
[----:B------:R-:W-:Y:S04]  /*523e0*/  STL.64 [R1+0x1b0], R68 ;  /* 0x0001b04401007387 */ /* 0x000fe80000100a00 */
[----:B------:R-:W-:Y:S01]  /*523f0*/  STL.64 [R1+0x1b8], R70 ;  /* 0x0001b84601007387 */ /* 0x000fe20000100a00 */
[C---:B-1----:R-:W-:Y:S03]  /*52400*/  HMMA.1688.F32.TF32 R40, R32.reuse, R14, R60 ;  /* 0x0000000e2028723c */ /* 0x042fe6000008103c */
[----:B------:R-:W-:Y:S04]  /*52410*/  STL.64 [R1+0x120], R36 ;  /* 0x0001202401007387 */ /* 0x000fe80000100a00 */
[----:B------:R1:W-:Y:S04]  /*52420*/  STL.64 [R1+0x128], R38 ;  /* 0x0001282601007387 */ /* 0x0003e80000100a00 */
[----:B------:R-:W-:Y:S04]  /*52430*/  LDS R65, [R3+UR12+0x18080] ;  /* 0x0180800c03417984 */ /* 0x000fe80008000800 */
[----:B------:R-:W-:Y:S01]  /*52440*/  LDS R67, [R3+UR12+0x1a080] ;  /* 0x01a0800c03437984 */ /* 0x000fe20008000800 */
[C---:B-1----:R-:W-:Y:S07]  /*52450*/  HMMA.1688.F32.TF32 R36, R32.reuse, R30, R52 ;  /* 0x0000001e2024723c */ /* 0x042fee0000081034 */
[----:B------:R-:W-:Y:S04]  /*52460*/  STL.64 [R1+0x110], R40 ;  /* 0x0001102801007387 */ /* 0x000fe80000100a00 */
[----:B------:R1:W-:Y:S04]  /*52470*/  STL.64 [R1+0x118], R42 ;  /* 0x0001182a01007387 */ /* 0x0003e80000100a00 */
[----:B------:R-:W-:Y:S04]  /*52480*/  STL.64 [R1+0x100], R44 ;  /* 0x0001002c01007387 */ /* 0x000fe80000100a00 */
[----:B------:R2:W-:Y:S01]  /*52490*/  STL.64 [R1+0x108], R46 ;  /* 0x0001082e01007387 */ /* 0x0005e20000100a00 */
[C---:B-1----:R-:W-:Y:S03]  /*524a0*/  HMMA.1688.F32.TF32 R40, R32.reuse, R26, R48 ;  /* 0x0000001a2028723c */ /* 0x042fe60000081030 */
[----:B------:R-:W-:Y:S04]  /*524b0*/  STL.64 [R1+0xf0], R36 ;  /* 0x0000f02401007387 */ /* 0x000fe80000100a00 */
[----:B------:R3:W-:Y:S01]  /*524c0*/  STL.64 [R1+0xf8], R38 ;  /* 0x0000f82601007387 */ /* 0x0007e20000100a00 */
[C---:B--2---:R-:W-:Y:S01]  /*524d0*/  HMMA.1688.F32.TF32 R44, R32.reuse, R10, R248 ;  /* 0x0000000a202c723c */ /* 0x044fe200000810f8 */
[----:B------:R-:W-:Y:S01]  /*524e0*/  MOV R60, R9 ;  /* 0x00000009003c7202 */ /* 0x000fe20000000f00 */
[----:B------:R-:W-:Y:S01]  /*524f0*/  IMAD.MOV.U32 R61, RZ, RZ, R8 ;  /* 0x000000ffff3d7224 */ /* 0x000fe200078e0008 */
[----:B------:R-:W-:Y:S04]  /*52500*/  LDS R248, [R0+UR12+0x18000] ;  /* 0x0180000c00f87984 */ /* 0x000fe80008000800 */
[----:B------:R-:W-:Y:S01]  /*52510*/  LDS R250, [R0+UR12+0x1a000] ;  /* 0x01a0000c00fa7984 */ /* 0x000fe20008000800 */
[C---:B---3--:R-:W-:Y:S03]  /*52520*/  HMMA.1688.F32.TF32 R36, R32.reuse, R6, R88 ;  /* 0x000000062024723c */ /* 0x048fe60000081058 */
[----:B------:R-:W-:Y:S04]  /*52530*/  LDS R249, [R3+UR12+0x18000] ;  /* 0x0180000c03f97984 */ /* 0x000fe80008000800 */
[----:B------:R-:W-:Y:S04]  /*52540*/  STL.64 [R1+0xe0], R40 ;  /* 0x0000e02801007387 */ /* 0x000fe80000100a00 */
[----:B------:R1:W-:Y:S04]  /*52550*/  STL.64 [R1+0xe8], R42 ;  /* 0x0000e82a01007387 */ /* 0x0003e80000100a00 */
[----:B------:R-:W-:Y:S04]  /*52560*/  STL.64 [R1+0xd0], R44 ;  /* 0x0000d02c01007387 */ /* 0x000fe80000100a00 */
[----:B------:R-:W-:Y:S01]  /*52570*/  STL.64 [R1+0xd8], R46 ;  /* 0x0000d82e01007387 */ /* 0x000fe20000100a00 */
[C---:B-1----:R-:W-:Y:S03]  /*52580*/  HMMA.1688.F32.TF32 R40, R32.reuse, R226, R92 ;  /* 0x000000e22028723c */ /* 0x042fe6000008105c */
        /* <DEDUP_REMOVED lines=34> */
[C---:B--2---:R-:W-:Y:S01]  /*527b0*/  HMMA.1688.F32.TF32 R56, R36.reuse, R10, R192 ;  /* 0x0000000a2438723c */ /* 0x044fe200000810c0 */
[----:B------:R-:W-:Y:S01]  /*527c0*/  MOV R62, R5 ;  /* 0x00000005003e7202 */ /* 0x000fe20000000f00 */
[----:B------:R-:W-:Y:S01]  /*527d0*/  IMAD.MOV.U32 R63, RZ, RZ, R4 ;  /* 0x000000ffff3f7224 */ /* 0x000fe200078e0004 */
[----:B------:R-:W-:Y:S04]  /*527e0*/  LDS R96, [R0+UR12+0x18100] ;  /* 0x0181000c00607984 */ /* 0x000fe80008000800 */
[----:B------:R-:W-:Y:S01]  /*527f0*/  STL.64 [R1+0x1c0], R52 ;  /* 0x0001c03401007387 */ /* 0x000fe20000100a00 */
[C---:B----4-:R-:W-:Y:S03]  /*52800*/  HMMA.1688.F32.TF32 R48, R36.reuse, R6, R108 ;  /* 0x000000062430723c */ /* 0x050fe6000008106c */
[----:B------:R2:W-:Y:S04]  /*52810*/  STL.64 [R1+0x1c8], R54 ;  /* 0x0001c83601007387 */ /* 0x0005e80000100a00 */
[----:B------:R-:W-:Y:S04]  /*52820*/  LDS R98, [R0+UR12+0x1a100] ;  /* 0x01a1000c00627984 */ /* 0x000fe80008000800 */
[----:B------:R-:W-:Y:S01]  /*52830*/  LDS R97, [R3+UR12+0x18100] ;  /* 0x0181000c03617984 */ /* 0x000fe20008000800 */
[C---:B--2---:R-:W-:Y:S03]  /*52840*/  HMMA.1688.F32.TF32 R52, R36.reuse, R226, R196 ;  /* 0x000000e22434723c */ /* 0x044fe600000810c4 */
[----:B------:R-:W-:Y:S03]  /*52850*/  LDS R99, [R3+UR12+0x1a100] ;  /* 0x01a1000c03637984 */ /* 0x000fe60008000800 */
        /* <DEDUP_REMOVED lines=10> */
[----:B------:R-:W-:-:S15]  /*52900*/  HMMA.1688.F32.TF32 R48, R40, R14, R200 ;  /* 0x0000000e2830723c */ /* 0x000fde00000810c8 */
[----:B------:R-:W-:-:S03]  /*52910*/  NOP ;  /* 0x0000000000007918 */ /* 0x000fc60000000000 */
[----:B------:R-:W-:Y:S01]  /*52920*/  IMAD.MOV.U32 R203, RZ, RZ, R36 ;  /* 0x000000ffffcb7224 */ /* 0x000fe200078e0024 */
[----:B------:R-:W-:Y:S01]  /*52930*/  MOV R202, R37 ;  /* 0x0000002500ca7202 */ /* 0x000fe20000000f00 */
[----:B------:R-:W-:Y:S01]  /*52940*/  IMAD.MOV.U32 R201, RZ, RZ, R38 ;  /* 0x000000ffffc97224 */ /* 0x000fe200078e0026 */
[----:B------:R-:W-:Y:S02]  /*52950*/  MOV R200, R39 ;  /* 0x0000002700c87202 */ /* 0x000fe40000000f00 */
[C---:B------:R-:W-:Y:S01]  /*52960*/  HMMA.1688.F32.TF32 R36, R40.reuse, R26, R124 ;  /* 0x0000001a2824723c */ /* 0x040fe2000008107c */
[----:B------:R-:W-:Y:S01]  /*52970*/  MOV R204, R51 ;  /* 0x0000003300cc7202 */ /* 0x000fe20000000f00 */
[----:B------:R-:W-:Y:S01]  /*52980*/  IMAD.MOV.U32 R205, RZ, RZ, R50 ;  /* 0x000000ffffcd7224 */ /* 0x000fe200078e0032 */
[----:B------:R-:W-:Y:S01]  /*52990*/  MOV R206, R49 ;  /* 0x0000003100ce7202 */ /* 0x000fe20000000f00 */
[----:B------:R-:W-:Y:S02]  /*529a0*/  IMAD.MOV.U32 R207, RZ, RZ, R48 ;  /* 0x000000ffffcf7224 */ /* 0x000fe400078e0030 */
[----:B------:R1:W-:Y:S01]  /*529b0*/  STL [R1+0x45bc], R204 ;  /* 0x0045bccc01007387 */ /* 0x0003e20000100800 */
[----:B------:R-:W-:Y:S03]  /*529c0*/  HMMA.1688.F32.TF32 R48, R40, R22, R116 ;  /* 0x000000162830723c */ /* 0x000fe60000081074 */
[----:B------:R2:W-:Y:S04]  /*529d0*/  STL [R1+0x45b8], R205 ;  /* 0x0045b8cd01007387 */ /* 0x0005e80000100800 */
[----:B------:R4:W-:Y:S04]  /*529e0*/  STL [R1+0x45b4], R206 ;  /* 0x0045b4ce01007387 */ /* 0x0009e80000100800 */
[----:B------:R3:W-:Y:S06]  /*529f0*/  STL [R1+0x45b0], R207 ;  /* 0x0045b0cf01007387 */ /* 0x0007ec0000100800 */
[----:B-1----:R-:W-:Y:S01]  /*52a00*/  IMAD.MOV.U32 R204, RZ, RZ, R36 ;  /* 0x000000ffffcc7224 */ /* 0x002fe200078e0024 */
[----:B--2---:R-:W-:Y:S01]  /*52a10*/  MOV R205, R37 ;  /* 0x0000002500cd7202 */ /* 0x004fe20000000f00 */
[----:B----4-:R-:W-:Y:S01]  /*52a20*/  IMAD.MOV.U32 R206, RZ, RZ, R38 ;  /* 0x000000ffffce7224 */ /* 0x010fe200078e0026 */
[----:B---3--:R-:W-:-:S02]  /*52a30*/  MOV R207, R39 ;  /* 0x0000002700cf7202 */ /* 0x008fc40000000f00 */
[-C--:B------:R-:W-:Y:S01]  /*52a40*/  HMMA.1688.F32.TF32 R36, R40, R10.reuse, R128 ;  /* 0x0000000a2824723c */ /* 0x080fe20000081080 */
[----:B------:R-:W-:Y:S04]  /*52a50*/  STL.64 [R1+0x730], R48 ;  /* 0x0007303001007387 */ /* 0x000fe80000100a00 */
[----:B------:R-:W-:Y:S04]  /*52a60*/  STL.64 [R1+0x738], R50 ;  /* 0x0007383201007387 */ /* 0x000fe80000100a00 */
[----:B------:R1:W-:Y:S04]  /*52a70*/  STL [R1+0x45cc], R200 ;  /* 0x0045ccc801007387 */ /* 0x0003e80000100800 */
[----:B------:R2:W-:Y:S04]  /*52a80*/  STL [R1+0x45c8], R201 ;  /* 0x0045c8c901007387 */ /* 0x0005e80000100800 */
[----:B------:R3:W-:Y:S04]  /*52a90*/  STL [R1+0x45c4], R202 ;  /* 0x0045c4ca01007387 */ /* 0x0007e80000100800 */
[----:B------:R4:W-:Y:S03]  /*52aa0*/  STL [R1+0x45c0], R203 ;  /* 0x0045c0cb01007387 */ /* 0x0009e60000100800 */
[----:B-1----:R-:W-:Y:S01]  /*52ab0*/  IMAD.MOV.U32 R200, RZ, RZ, R36 ;  /* 0x000000ffffc87224 */ /* 0x002fe200078e0024 */
[----:B--2---:R-:W-:Y:S01]  /*52ac0*/  MOV R201, R37 ;  /* 0x0000002500c97202 */ /* 0x004fe20000000f00 */
[----:B------:R-:W-:Y:S01]  /*52ad0*/  HMMA.1688.F32.TF32 R216, R32, R10, R216 ;  /* 0x0000000a20d8723c */ /* 0x000fe200000810d8 */
[----:B---3--:R-:W-:-:S05]  /*52ae0*/  IMAD.MOV.U32 R202, RZ, RZ, R38 ;  /* 0x000000ffffca7224 */ /* 0x008fca00078e0026 */
[----:B------:R-:W-:Y:S01]  /*52af0*/  HMMA.1688.F32.TF32 R212, R32, R26, R212 ;  /* 0x0000001a20d4723c */ /* 0x000fe200000810d4 */
[----:B----4-:R-:W-:-:S05]  /*52b00*/  MOV R203, R39 ;  /* 0x0000002700cb7202 */ /* 0x010fca0000000f00 */
[-C--:B------:R-:W-:Y:S01]  /*52b10*/  HMMA.1688.F32.TF32 R220, R32, R6.reuse, R220 ;  /* 0x0000000620dc723c */ /* 0x080fe200000810dc */
[----:B------:R-:W-:Y:S01]  /*52b20*/  MOV R56, R21 ;  /* 0x0000001500387202 */ /* 0x000fe20000000f00 */
[----:B------:R-:W-:Y:S01]  /*52b30*/  IMAD.MOV.U32 R57, RZ, RZ, R20 ;  /* 0x000000ffff397224 */ /* 0x000fe200078e0014 */
[----:B------:R-:W-:Y:S01]  /*52b40*/  MOV R58, R13 ;  /* 0x0000000d003a7202 */ /* 0x000fe20000000f00 */
[----:B------:R-:W-:Y:S01]  /*52b50*/  IMAD.MOV.U32 R59, RZ, RZ, R12 ;  /* 0x000000ffff3b7224 */ /* 0x000fe200078e000c */
[----:B------:R-:W-:Y:S01]  /*52b60*/  MOV R52, R29 ;  /* 0x0000001d00347202 */ /* 0x000fe20000000f00 */
[C---:B------:R-:W-:Y:S01]  /*52b70*/  HMMA.1688.F32.TF32 R36, R40.reuse, R6, R132 ;  /* 0x000000062824723c */ /* 0x040fe20000081084 */
[----:B------:R1:W-:Y:S04]  /*52b80*/  STL [R1+0x45dc], R207 ;  /* 0x0045dccf01007387 */ /* 0x0003e80000100800 */
[----:B------:R2:W-:Y:S04]  /*52b90*/  STL [R1+0x45d8], R206 ;  /* 0x0045d8ce01007387 */ /* 0x0005e80000100800 */
[----:B------:R3:W-:Y:S04]  /*52ba0*/  STL [R1+0x45d4], R204 ;  /* 0x0045d4cc01007387 */ /* 0x0007e80000100800 */
[----:B------:R4:W-:Y:S01]  /*52bb0*/  STL [R1+0x45d0], R205 ;  /* 0x0045d0cd01007387 */ /* 0x0009e20000100800 */
[----:B------:R-:W-:Y:S01]  /*52bc0*/  IMAD.MOV.U32 R53, RZ, RZ, R28 ;  /* 0x000000ffff357224 */ /* 0x000fe200078e001c */
[----:B------:R-:W-:Y:S01]  /*52bd0*/  MOV R54, R25 ;  /* 0x0000001900367202 */ /* 0x000fe20000000f00 */
[----:B------:R-:W-:Y:S01]  /*52be0*/  IMAD.MOV.U32 R55, RZ, RZ, R24 ;  /* 0x000000ffff377224 */ /* 0x000fe200078e0018 */
[----:B------:R-:W-:Y:S04]  /*52bf0*/  LDS R128, [R0+UR12+0x18180] ;  /* 0x0181800c00807984 */ /* 0x000fe80008000800 */
[----:B------:R-:W-:Y:S03]  /*52c00*/  LDS R130, [R0+UR12+0x1a180] ;  /* 0x01a1800c00827984 */ /* 0x000fe60008000800 */
[----:B-1----:R-:W-:Y:S01]  /*52c10*/  IMAD.MOV.U32 R207, RZ, RZ, R36 ;  /* 0x000000ffffcf7224 */ /* 0x002fe200078e0024 */
[----:B--2---:R-:W-:Y:S01]  /*52c20*/  MOV R206, R37 ;  /* 0x0000002500ce7202 */ /* 0x004fe20000000f00 */
[----:B---3--:R-:W-:Y:S01]  /*52c30*/  IMAD.MOV.U32 R204, RZ, RZ, R38 ;  /* 0x000000ffffcc7224 */ /* 0x008fe200078e0026 */
[----:B----4-:R-:W-:Y:S01]  /*52c40*/  MOV R205, R39 ;  /* 0x0000002700cd7202 */ /* 0x010fe20000000f00 */
[----:B------:R-:W-:Y:S01]  /*52c50*/  LDS R129, [R3+UR12+0x18180] ;  /* 0x0181800c03817984 */ /* 0x000fe20008000800 */
[C---:B------:R-:W-:Y:S03]  /*52c60*/  HMMA.1688.F32.TF32 R36, R40.reuse, R226, R136 ;  /* 0x000000e22824723c */ /* 0x040fe60000081088 */
[----:B------:R1:W-:Y:S04]  /*52c70*/  STL [R1+0x45ec], R203 ;  /* 0x0045eccb01007387 */ /* 0x0003e80000100800 */
[----:B------:R2:W-:Y:S04]  /*52c80*/  STL [R1+0x45e8], R202 ;  /* 0x0045e8ca01007387 */ /* 0x0005e80000100800 */
[----:B------:R3:W-:Y:S04]  /*52c90*/  STL [R1+0x45e4], R200 ;  /* 0x0045e4c801007387 */ /* 0x0007e80000100800 */
[----:B------:R4:W-:Y:S01]  /*52ca0*/  STL [R1+0x45e0], R201 ;  /* 0x0045e0c901007387 */ /* 0x0009e20000100800 */
[----:B------:R-:W-:Y:S01]  /*52cb0*/  MOV R50, R225 ;  /* 0x000000e100327202 */ /* 0x000fe20000000f00 */
[----:B------:R-:W-:Y:S01]  /*52cc0*/  IMAD.MOV.U32 R51, RZ, RZ, R224 ;  /* 0x000000ffff337224 */ /* 0x000fe200078e00e0 */
[----:B------:R-:W-:Y:S01]  /*52cd0*/  MOV R48, R229 ;  /* 0x000000e500307202 */ /* 0x000fe20000000f00 */
[----:B------:R-:W-:Y:S01]  /*52ce0*/  IMAD.MOV.U32 R49, RZ, RZ, R228 ;  /* 0x000000ffff317224 */ /* 0x000fe200078e00e4 */
[----:B------:R-:W-:Y:S04]  /*52cf0*/  LDS R131, [R3+UR12+0x1a180] ;  /* 0x01a1800c03837984 */ /* 0x000fe80008000800 */
[----:B-1----:R-:W-:Y:S01]  /*52d00*/  IMAD.MOV.U32 R203, RZ, RZ, R36 ;  /* 0x000000ffffcb7224 */ /* 0x002fe200078e0024 */
[----:B--2---:R-:W-:Y:S01]  /*52d10*/  MOV R202, R37 ;  /* 0x0000002500ca7202 */ /* 0x004fe20000000f00 */
[----:B---3--:R-:W-:Y:S01]  /*52d20*/  IMAD.MOV.U32 R200, RZ, RZ, R38 ;  /* 0x000000ffffc87224 */ /* 0x008fe200078e0026 */
[----:B----4-:R-:W-:Y:S01]  /*52d30*/  MOV R201, R39 ;  /* 0x0000002700c97202 */ /* 0x010fe20000000f00 */
[----:B------:R-:W-:Y:S01]  /*52d40*/  LDS R136, [R0+UR12+0x18280] ;  /* 0x0182800c00887984 */ /* 0x000fe20008000800 */
[----:B------:R-:W-:Y:S03]  /*52d50*/  HMMA.1688.F32.TF32 R36, R40, R230, R140 ;  /* 0x000000e62824723c */ /* 0x000fe6000008108c */
[----:B------:R-:W-:Y:S04]  /*52d60*/  STL [R1+0x45fc], R205 ;  /* 0x0045fccd01007387 */ /* 0x000fe80000100800 */
[----:B------:R-:W-:Y:S04]  /*52d70*/  STL [R1+0x45f8], R204 ;  /* 0x0045f8cc01007387 */ /* 0x000fe80000100800 */
[----:B------:R-:W-:Y:S04]  /*52d80*/  STL [R1+0x45f4], R207 ;  /* 0x0045f4cf01007387 */ /* 0x000fe80000100800 */
[----:B------:R-:W-:Y:S04]  /*52d90*/  STL [R1+0x45f0], R206 ;  /* 0x0045f0ce01007387 */ /* 0x000fe80000100800 */
[----:B------:R-:W-:Y:S04]  /*52da0*/  STL [R1+0x460c], R201 ;  /* 0x00460cc901007387 */ /* 0x000fe80000100800 */
[----:B------:R-:W-:Y:S01]  /*52db0*/  STL [R1+0x4608], R200 ;  /* 0x004608c801007387 */ /* 0x000fe20000100800 */
[----:B------:R-:W-:-:S03]  /*52dc0*/  IMAD.MOV.U32 R2, RZ, RZ, R39 ;  /* 0x000000ffff027224 */ /* 0x000fc600078e0027 */
[----:B------:R-:W-:Y:S04]  /*52dd0*/  STL [R1+0x4604], R203 ;  /* 0x004604cb01007387 */ /* 0x000fe80000100800 */
[----:B------:R-:W-:Y:S04]  /*52de0*/  STL [R1+0x4600], R202 ;  /* 0x004600ca01007387 */ /* 0x000fe80000100800 */
[----:B------:R-:W-:Y:S04]  /*52df0*/  STL.64 [R1+0x5f0], R36 ;  /* 0x0005f02401007387 */ /* 0x000fe80000100a00 */
[----:B------:R1:W-:Y:S04]  /*52e00*/  STL [R1+0x5f8], R38 ;  /* 0x0005f82601007387 */ /* 0x0003e80000100800 */
[----:B------:R-:W-:Y:S04]  /*52e10*/  LDS R138, [R0+UR12+0x1a280] ;  /* 0x01a2800c008a7984 */ /* 0x000fe80008000800 */
[----:B------:R-:W-:Y:S01]  /*52e20*/  LDS R137, [R3+UR12+0x18280] ;  /* 0x0182800c03897984 */ /* 0x000fe20008000800 */
[C---:B-1----:R-:W-:Y:S03]  /*52e30*/  HMMA.1688.F32.TF32 R36, R44.reuse, R14, R144 ;  /* 0x0000000e2c24723c */ /* 0x042fe60000081090 */
[----:B------:R-:W-:Y:S04]  /*52e40*/  STL [R1+0x4610], R2 ;  /* 0x0046100201007387 */ /* 0x000fe80000100800 */
[----:B------:R-:W-:Y:S04]  /*52e50*/  LDS R139, [R3+UR12+0x1a280] ;  /* 0x01a2800c038b7984 */ /* 0x000fe80008000800 */
[----:B------:R-:W-:Y:S04]  /*52e60*/  LDS R140, [R0+UR12+0x18300] ;  /* 0x0183000c008c7984 */ /* 0x000fe80008000800 */
[----:B------:R-:W-:Y:S04]  /*52e70*/  LDS R142, [R0+UR12+0x1a300] ;  /* 0x01a3000c008e7984 */ /* 0x000fe80008000800 */
[----:B------:R-:W-:Y:S04]  /*52e80*/  LDS R141, [R3+UR12+0x18300] ;  /* 0x0183000c038d7984 */ /* 0x000fe80008000800 */
[----:B------:R-:W-:Y:S01]  /*52e90*/  LDS R143, [R3+UR12+0x1a300] ;  /* 0x01a3000c038f7984 */ /* 0x000fe20008000800 */
[----:B------:R-:W-:Y:S01]  /*52ea0*/  MOV R205, R36 ;  /* 0x0000002400cd7202 */ /* 0x000fe20000000f00 */
[----:B------:R-:W-:Y:S01]  /*52eb0*/  IMAD.MOV.U32 R204, RZ, RZ, R37 ;  /* 0x000000ffffcc7224 */ /* 0x000fe200078e0025 */
[----:B------:R-:W-:Y:S01]  /*52ec0*/  MOV R207, R38 ;  /* 0x0000002600cf7202 */ /* 0x000fe20000000f00 */
[----:B------:R-:W-:Y:S01]  /*52ed0*/  IMAD.MOV.U32 R206, RZ, RZ, R39 ;  /* 0x000000ffffce7224 */ /* 0x000fe200078e0027 */
[----:B------:R-:W-:Y:S01]  /*52ee0*/  LDS R144, [R0+UR12+0x18380] ;  /* 0x0183800c00907984 */ /* 0x000fe20008000800 */
[----:B------:R-:W-:Y:S03]  /*52ef0*/  HMMA.1688.F32.TF32 R36, R44, R22, R148 ;  /* 0x000000162c24723c */ /* 0x000fe60000081094 */
[----:B------:R-:W-:Y:S04]  /*52f00*/  STL [R1+0x4620], R206 ;  /* 0x004620ce01007387 */ /* 0x000fe80000100800 */
[----:B------:R-:W-:Y:S04]  /*52f10*/  LDS R146, [R0+UR12+0x1a380] ;  /* 0x01a3800c00927984 */ /* 0x000fe80008000800 */
[----:B------:R-:W-:Y:S04]  /*52f20*/  LDS R145, [R3+UR12+0x18380] ;  /* 0x0183800c03917984 */ /* 0x000fe80008000800 */
[----:B------:R-:W-:Y:S09]  /*52f30*/  LDS R147, [R3+UR12+0x1a380] ;  /* 0x01a3800c03937984 */ /* 0x000ff20008000800 */
[----:B------:R-:W-:Y:S01]  /*52f40*/  MOV R201, R36 ;  /* 0x0000002400c97202 */ /* 0x000fe20000000f00 */
[----:B------:R-:W-:Y:S01]  /*52f50*/  IMAD.MOV.U32 R200, RZ, RZ, R37 ;  /* 0x000000ffffc87224 */ /* 0x000fe200078e0025 */
[----:B------:R-:W-:Y:S01]  /*52f60*/  MOV R203, R38 ;  /* 0x0000002600cb7202 */ /* 0x000fe20000000f00 */
[----:B------:R-:W-:-:S02]  /*52f70*/  IMAD.MOV.U32 R202, RZ, RZ, R39 ;  /* 0x000000ffffca7224 */ /* 0x000fc400078e0027 */
[----:B------:R-:W-:Y:S01]  /*52f80*/  HMMA.1688.F32.TF32 R36, R44, R30, R152 ;  /* 0x0000001e2c24723c */ /* 0x000fe20000081098 */
[----:B------:R1:W-:Y:S04]  /*52f90*/  STL [R1+0x461c], R207 ;  /* 0x00461ccf01007387 */ /* 0x0003e80000100800 */
[----:B------:R2:W-:Y:S04]  /*52fa0*/  STL [R1+0x4618], R204 ;  /* 0x004618cc01007387 */ /* 0x0005e80000100800 */
[----:B------:R3:W-:-:S15]  /*52fb0*/  STL [R1+0x4614], R205 ;  /* 0x004614cd01007387 */ /* 0x0007de0000100800 */
[----:B-1----:R-:W-:Y:S01]  /*52fc0*/  MOV R207, R36 ;  /* 0x0000002400cf7202 */ /* 0x002fe20000000f00 */
[----:B--2---:R-:W-:Y:S01]  /*52fd0*/  IMAD.MOV.U32 R204, RZ, RZ, R37 ;  /* 0x000000ffffcc7224 */ /* 0x004fe200078e0025 */
[----:B---3--:R-:W-:Y:S01]  /*52fe0*/  MOV R205, R38 ;  /* 0x0000002600cd7202 */ /* 0x008fe20000000f00 */
[----:B------:R-:W-:Y:S02]  /*52ff0*/  IMAD.MOV.U32 R2, RZ, RZ, R39 ;  /* 0x000000ffff027224 */ /* 0x000fe400078e0027 */
[----:B------:R-:W-:Y:S01]  /*53000*/  HMMA.1688.F32.TF32 R36, R44, R26, R156 ;  /* 0x0000001a2c24723c */ /* 0x000fe2000008109c */
[----:B------:R-:W-:Y:S04]  /*53010*/  STL [R1+0x4630], R202 ;  /* 0x004630ca01007387 */ /* 0x000fe80000100800 */
[----:B------:R1:W-:Y:S04]  /*53020*/  STL [R1+0x462c], R203 ;  /* 0x00462ccb01007387 */ /* 0x0003e80000100800 */
[----:B------:R2:W-:Y:S04]  /*53030*/  STL [R1+0x4628], R200 ;  /* 0x004628c801007387 */ /* 0x0005e80000100800 */
[----:B------:R3:W-:Y:S04]  /*53040*/  STL [R1+0x4624], R201 ;  /* 0x004624c901007387 */ /* 0x0007e80000100800 */
[----:B------:R-:W-:Y:S07]  /*53050*/  LDSM.16.M88.4 R24, [R252+UR13+0x84080] ;  /* 0x0840800dfc18783b */ /* 0x000fee0008000200 */
[----:B-1----:R-:W-:Y:S01]  /*53060*/  MOV R203, R36 ;  /* 0x0000002400cb7202 */ /* 0x002fe20000000f00 */
[----:B--2---:R-:W-:Y:S01]  /*53070*/  IMAD.MOV.U32 R200, RZ, RZ, R37 ;  /* 0x000000ffffc87224 */ /* 0x004fe200078e0025 */
[----:B---3--:R-:W-:Y:S01]  /*53080*/  MOV R201, R38 ;  /* 0x0000002600c97202 */ /* 0x008fe20000000f00 */
[----:B------:R-:W-:-:S02]  /*53090*/  IMAD.MOV.U32 R206, RZ, RZ, R39 ;  /* 0x000000ffffce7224 */ /* 0x000fc400078e0027 */
[----:B------:R-:W-:Y:S01]  /*530a0*/  HMMA.1688.F32.TF32 R36, R44, R10, R160 ;  /* 0x0000000a2c24723c */ /* 0x000fe200000810a0 */
[----:B------:R-:W-:Y:S04]  /*530b0*/  STL [R1+0x4640], R2 ;  /* 0x0046400201007387 */ /* 0x000fe80000100800 */
[----:B------:R1:W-:Y:S04]  /*530c0*/  STL [R1+0x463c], R205 ;  /* 0x00463ccd01007387 */ /* 0x0003e80000100800 */
[----:B------:R2:W-:Y:S04]  /*530d0*/  STL [R1+0x4638], R204 ;  /* 0x004638cc01007387 */ /* 0x0005e80000100800 */
[----:B------:R3:W-:Y:S04]  /*530e0*/  STL [R1+0x4634], R207 ;  /* 0x004634cf01007387 */ /* 0x0007e80000100800 */
[----:B------:R-:W4:Y:S07]  /*530f0*/  LDSM.16.M88.4 R8, [R252+UR13+0x80080] ;  /* 0x0800800dfc08783b */ /* 0x000f2e0008000200 */
        /* <DEDUP_REMOVED lines=18> */
[----:B------:R3:W-:Y:S11]  /*53220*/  STL [R1+0x4654], R205 ;  /* 0x004654cd01007387 */ /* 0x0007f60000100800 */
        /* <DEDUP_REMOVED lines=13> */
[C---:B------:R-:W-:Y:S01]  /*53300*/  HMMA.1688.F32.TF32 R36, R32.reuse, R14, R176 ;  /* 0x0000000e2024723c */ /* 0x040fe200000810b0 */
[----:B------:R-:W-:Y:S04]  /*53310*/  STL [R1+0x4680], R206 ;  /* 0x004680ce01007387 */ /* 0x000fe80000100800 */
[----:B------:R1:W-:Y:S04]  /*53320*/  STL [R1+0x467c], R205 ;  /* 0x00467ccd01007387 */ /* 0x0003e80000100800 */
[----:B------:R2:W-:Y:S04]  /*53330*/  STL [R1+0x4678], R204 ;  /* 0x004678cc01007387 */ /* 0x0005e80000100800 */
[----:B------:R3:W-:Y:S01]  /*53340*/  STL [R1+0x4674], R207 ;  /* 0x004674cf01007387 */ /* 0x0007e20000100800 */
[C---:B------:R-:W-:Y:S03]  /*53350*/  HMMA.1688.F32.TF32 R224, R32.reuse, R226, R16 ;  /* 0x000000e220e0723c */ /* 0x040fe60000081010 */
[----:B------:R-:W-:Y:S07]  /*53360*/  LDSM.16.M88.4 R12, [R252+UR13+0x87080] ;  /* 0x0870800dfc0c783b */ /* 0x000fee0008000200 */
[----:B-1----:R-:W-:Y:S01]  /*53370*/  MOV R205, R36 ;  /* 0x0000002400cd7202 */ /* 0x002fe20000000f00 */
[----:B--2---:R-:W-:Y:S01]  /*53380*/  IMAD.MOV.U32 R204, RZ, RZ, R37 ;  /* 0x000000ffffcc7224 */ /* 0x004fe200078e0025 */
[----:B---3--:R-:W-:Y:S01]  /*53390*/  MOV R207, R38 ;  /* 0x0000002600cf7202 */ /* 0x008fe20000000f00 */
[----:B------:R-:W-:Y:S01]  /*533a0*/  IMAD.MOV.U32 R2, RZ, RZ, R39 ;  /* 0x000000ffff027224 */ /* 0x000fe200078e0027 */
[----:B------:R-:W-:Y:S01]  /*533b0*/  STL [R1+0x4690], R202 ;  /* 0x004690ca01007387 */ /* 0x000fe20000100800 */
[C---:B------:R-:W-:Y:S03]  /*533c0*/  HMMA.1688.F32.TF32 R36, R32.reuse, R22, R180 ;  /* 0x000000162024723c */ /* 0x040fe600000810b4 */
[----:B------:R1:W-:Y:S03]  /*533d0*/  STL [R1+0x468c], R201 ;  /* 0x00468cc901007387 */ /* 0x0003e60000100800 */
[----:B------:R-:W-:Y:S01]  /*533e0*/  HMMA.1688.F32.TF32 R228, R32, R230, R232 ;  /* 0x000000e620e4723c */ /* 0x000fe200000810e8 */
[----:B------:R2:W-:Y:S04]  /*533f0*/  STL [R1+0x4688], R200 ;  /* 0x004688c801007387 */ /* 0x0005e80000100800 */
[----:B------:R3:W-:Y:S04]  /*53400*/  STL [R1+0x4684], R203 ;  /* 0x004684cb01007387 */ /* 0x0007e80000100800 */
[----:B------:R3:W-:Y:S01]  /*53410*/  STL [R1+0x469c], R207 ;  /* 0x00469ccf01007387 */ /* 0x0007e20000100800 */
[----:B----4-:R-:W-:Y:S03]  /*53420*/  HMMA.1688.F32.TF32 R40, R248, R8, R60 ;  /* 0x00000008f828723c */ /* 0x010fe6000008103c */
[----:B------:R4:W-:Y:S04]  /*53430*/  STL [R1+0x4698], R204 ;  /* 0x004698cc01007387 */ /* 0x0009e80000100800 */
[----:B------:R-:W-:Y:S01]  /*53440*/  LDSM.16.M88.4 R20, [R252+UR13+0x85080] ;  /* 0x0850800dfc14783b */ /* 0x000fe20008000200 */
[----:B-1----:R-:W-:Y:S01]  /*53450*/  MOV R201, R36 ;  /* 0x0000002400c97202 */ /* 0x002fe20000000f00 */
[----:B--2---:R-:W-:Y:S01]  /*53460*/  IMAD.MOV.U32 R200, RZ, RZ, R37 ;  /* 0x000000ffffc87224 */ /* 0x004fe200078e0025 */
[----:B---3--:R-:W-:Y:S01]  /*53470*/  MOV R203, R38 ;  /* 0x0000002600cb7202 */ /* 0x008fe20000000f00 */
[----:B------:R-:W-:Y:S01]  /*53480*/  IMAD.MOV.U32 R206, RZ, RZ, R39 ;  /* 0x000000ffffce7224 */ /* 0x000fe200078e0027 */
[----:B------:R-:W-:Y:S01]  /*53490*/  LDSM.16.M88.4 R16, [R252+UR13+0x86080] ;  /* 0x0860800dfc10783b */ /* 0x000fe20008000200 */
[----:B------:R-:W-:Y:S03]  /*534a0*/  HMMA.1688.F32.TF32 R36, R32, R30, R184 ;  /* 0x0000001e2024723c */ /* 0x000fe600000810b8 */
[----:B------:R1:W-:Y:S04]  /*534b0*/  STL [R1+0x4694], R205 ;  /* 0x004694cd01007387 */ /* 0x0003e80000100800 */
[----:B------:R-:W-:Y:S04]  /*534c0*/  STL [R1+0x4480], R212 ;  /* 0x004480d401007387 */ /* 0x000fe80000100800 */
[----:B------:R-:W-:Y:S04]  /*534d0*/  STL [R1+0x447c], R213 ;  /* 0x00447cd501007387 */ /* 0x000fe80000100800 */
[----:B------:R2:W-:Y:S04]  /*534e0*/  STL [R1+0x4478], R214 ;  /* 0x004478d601007387 */ /* 0x0005e80000100800 */
[----:B------:R3:W-:Y:S04]  /*534f0*/  STL [R1+0x4474], R215 ;  /* 0x004474d701007387 */ /* 0x0007e80000100800 */
[----:B------:R-:W-:Y:S04]  /*53500*/  STL [R1+0x448c], R216 ;  /* 0x00448cd801007387 */ /* 0x000fe80000100800 */
[----:B------:R-:W-:Y:S04]  /*53510*/  STL [R1+0x4488], R217 ;  /* 0x004488d901007387 */ /* 0x000fe80000100800 */
[----:B------:R-:W-:Y:S04]  /*53520*/  STL [R1+0x4484], R218 ;  /* 0x004484da01007387 */ /* 0x000fe80000100800 */
[----:B------:R-:W3:Y:S04]  /*53530*/  LDSM.16.M88.4 R32, [R252+UR13+0x82080] ;  /* 0x0820800dfc20783b */ /* 0x000ee80008000200 */
[----:B------:R3:W-:Y:S04]  /*53540*/  STL [R1+0x4470], R219 ;  /* 0x004470db01007387 */ /* 0x0007e80000100800 */
        /* <DEDUP_REMOVED lines=8> */
[----:B------:R-:W-:Y:S01]  /*535d0*/  STL [R1+0x44b8], R228 ;  /* 0x0044b8e401007387 */ /* 0x000fe20000100800 */
[----:B------:R-:W-:-:S03]  /*535e0*/  MOV R207, R36 ;  /* 0x0000002400cf7202 */ /* 0x000fc60000000f00 */
[----:B------:R-:W-:Y:S01]  /*535f0*/  STL [R1+0x44b4], R229 ;  /* 0x0044b4e501007387 */ /* 0x000fe20000100800 */
[----:B----4-:R-:W-:Y:S01]  /*53600*/  IMAD.MOV.U32 R204, RZ, RZ, R37 ;  /* 0x000000ffffcc7224 */ /* 0x010fe200078e0025 */
[----:B-1----:R-:W-:Y:S02]  /*53610*/  MOV R205, R38 ;  /* 0x0000002600cd7202 */ /* 0x002fe40000000f00 */
[----:B------:R-:W-:Y:S01]  /*53620*/  STL [R1+0x44b0], R230 ;  /* 0x0044b0e601007387 */ /* 0x000fe20000100800 */
[----:B------:R-:W-:-:S03]  /*53630*/  IMAD.MOV.U32 R202, RZ, RZ, R39 ;  /* 0x000000ffffca7224 */ /* 0x000fc600078e0027 */
[----:B------:R-:W-:Y:S01]  /*53640*/  STL [R1+0x44ac], R231 ;  /* 0x0044ace701007387 */ /* 0x000fe20000100800 */
[C---:B------:R-:W-:Y:S03]  /*53650*/  HMMA.1688.F32.TF32 R36, R248.reuse, R4, R56 ;  /* 0x00000004f824723c */ /* 0x040fe60000081038 */
[----:B------:R-:W-:Y:S04]  /*53660*/  STL [R1+0x4464], R10 ;  /* 0x0044640a01007387 */ /* 0x000fe80000100800 */
        /* <DEDUP_REMOVED lines=8> */
[----:B------:R-:W4:Y:S04]  /*536f0*/  LDL.LU R79, [R1+0x89c] ;  /* 0x00089c00014f7983 */ /* 0x000f280000300800 */
[----:B------:R1:W1:Y:S01]  /*53700*/  LDSM.16.M88.4 R28, [R252+UR13+0x83080] ;  /* 0x0830800dfc1c783b */ /* 0x0002620008000200 */
[----:B--2---:R-:W-:Y:S01]  /*53710*/  MOV R214, R36 ;  /* 0x0000002400d67202 */ /* 0x004fe20000000f00 */
[----:B---3--:R-:W-:Y:S01]  /*53720*/  IMAD.MOV.U32 R215, RZ, RZ, R37 ;  /* 0x000000ffffd77224 */ /* 0x008fe200078e0025 */
[----:B------:R-:W-:Y:S01]  /*53730*/  MOV R219, R38 ;  /* 0x0000002600db7202 */ /* 0x000fe20000000f00 */
[----:B------:R-:W-:Y:S01]  /*53740*/  IMAD.MOV.U32 R227, RZ, RZ, R39 ;  /* 0x000000ffffe37224 */ /* 0x000fe200078e0027 */
[----:B------:R-:W2:Y:S01]  /*53750*/  LDL.LU R72, [R1+0x880] ;  /* 0x0008800001487983 */ /* 0x000ea20000300800 */
[----:B------:R-:W-:Y:S03]  /*53760*/  HMMA.1688.F32.TF32 R36, R248, R32, R52 ;  /* 0x00000020f824723c */ /* 0x000fe60000081034 */
[----:B------:R-:W2:Y:S04]  /*53770*/  LDL.LU R73, [R1+0x884] ;  /* 0x0008840001497983 */ /* 0x000ea80000300800 */
[----:B------:R-:W2:Y:S04]  /*53780*/  LDL.LU R74, [R1+0x888] ;  /* 0x00088800014a7983 */ /* 0x000ea80000300800 */
[----:B------:R-:W2:-:S13]  /*53790*/  LDL.LU R75, [R1+0x88c] ;  /* 0x00088c00014b7983 */ /* 0x000e9a0000300800 */
[----:B-1----:R-:W-:Y:S01]  /*537a0*/  MOV R7, R36 ;  /* 0x0000002400077202 */ /* 0x002fe20000000f00 */
[----:B------:R-:W-:Y:S01]  /*537b0*/  IMAD.MOV.U32 R10, RZ, RZ, R37 ;  /* 0x000000ffff0a7224 */ /* 0x000fe200078e0025 */
[----:B------:R-:W-:Y:S01]  /*537c0*/  MOV R11, R38 ;  /* 0x00000026000b7202 */ /* 0x000fe20000000f00 */
[----:B------:R-:W-:Y:S02]  /*537d0*/  IMAD.MOV.U32 R252, RZ, RZ, R39 ;  /* 0x000000fffffc7224 */ /* 0x000fe400078e0027 */
[C---:B------:R-:W-:Y:S01]  /*537e0*/  HMMA.1688.F32.TF32 R36, R248.reuse, R28, R48 ;  /* 0x0000001cf824723c */ /* 0x040fe20000081030 */
        /* <DEDUP_REMOVED lines=24> */
[----:B------:R-:W-:Y:S04]  /*53970*/  STL.64 [R1+0x44c8], R214 ;  /* 0x0044c8d601007387 */ /* 0x000fe80000100a00 */
[----:B------:R-:W-:Y:S04]  /*53980*/  STL.64 [R1+0x44c0], R212 ;  /* 0x0044c0d401007387 */ /* 0x000fe80000100a00 */
[----:B------:R-:W-:Y:S01]  /*53990*/  STL.64 [R1+0x44d8], R218 ;  /* 0x0044d8da01007387 */ /* 0x000fe20000100a00 */
[----:B----4-:R-:W-:-:S15]  /*539a0*/  HMMA.1688.F32.TF32 R36, R248, R24, R76 ;  /* 0x00000018f824723c */ /* 0x010fde000008104c */
[----:B------:R-:W-:-:S09]  /*539b0*/  NOP ;  /* 0x0000000000007918 */ /* 0x000fd20000000000 */
[----:B------:R-:W-:Y:S01]  /*539c0*/  MOV R221, R36 ;  /* 0x0000002400dd7202 */ /* 0x000fe20000000f00 */
[----:B------:R-:W-:Y:S01]  /*539d0*/  IMAD.MOV.U32 R222, RZ, RZ, R37 ;  /* 0x000000ffffde7224 */ /* 0x000fe200078e0025 */
[----:B------:R-:W-:Y:S01]  /*539e0*/  MOV R223, R38 ;  /* 0x0000002600df7202 */ /* 0x000fe20000000f00 */
[----:B------:R-:W-:Y:S02]  /*539f0*/  IMAD.MOV.U32 R216, RZ, RZ, R39 ;  /* 0x000000ffffd87224 */ /* 0x000fe400078e0027 */
[----:B--2---:R-:W-:-:S15]  /*53a00*/  HMMA.1688.F32.TF32 R36, R248, R20, R72 ;  /* 0x00000014f824723c */ /* 0x004fde0000081048 */
[----:B------:R-:W-:-:S09]  /*53a10*/  NOP ;  /* 0x0000000000007918 */ /* 0x000fd20000000000 */
[----:B------:R-:W-:Y:S01]  /*53a20*/  MOV R224, R36 ;  /* 0x0000002400e07202 */ /* 0x000fe20000000f00 */
[----:B------:R-:W-:Y:S01]  /*53a30*/  IMAD.MOV.U32 R225, RZ, RZ, R37 ;  /* 0x000000ffffe17224 */ /* 0x000fe200078e0025 */
[----:B------:R-:W-:Y:S01]  /*53a40*/  MOV R226, R38 ;  /* 0x0000002600e27202 */ /* 0x000fe20000000f00 */
[----:B------:R-:W-:Y:S02]  /*53a50*/  IMAD.MOV.U32 R220, RZ, RZ, R39 ;  /* 0x000000ffffdc7224 */ /* 0x000fe400078e0027 */
[C---:B---3--:R-:W-:Y:S06]  /*53a60*/  HMMA.1688.F32.TF32 R36, R248.reuse, R16, R68 ;  /* 0x00000010f824723c */ /* 0x048fec0000081044 */
[----:B------:R-:W-:-:S15]  /*53a70*/  HMMA.1688.F32.TF32 R248, R248, R12, R60 ;  /* 0x0000000cf8f8723c */ /* 0x000fde000008103c */
[----:B------:R-:W-:-:S03]  /*53a80*/  NOP ;  /* 0x0000000000007918 */ /* 0x000fc60000000000 */
[----:B------:R-:W-:Y:S01]  /*53a90*/  MOV R228, R36 ;  /* 0x0000002400e47202 */ /* 0x000fe20000000f00 */
[----:B------:R-:W-:Y:S01]  /*53aa0*/  IMAD.MOV.U32 R229, RZ, RZ, R37 ;  /* 0x000000ffffe57224 */ /* 0x000fe200078e0025 */
[----:B------:R-:W-:Y:S01]  /*53ab0*/  MOV R230, R38 ;  /* 0x0000002600e67202 */ /* 0x000fe20000000f00 */
[----:B------:R-:W-:Y:S02]  /*53ac0*/  IMAD.MOV.U32 R231, RZ, RZ, R39 ;  /* 0x000000ffffe77224 */ /* 0x000fe400078e0027 */
[C---:B------:R-:W-:Y:S01]  /*53ad0*/  HMMA.1688.F32.TF32 R36, R64.reuse, R8, R56 ;  /* 0x000000084024723c */ /* 0x040fe20000081038 */
[----:B------:R-:W-:Y:S05]  /*53ae0*/  STL.64 [R1+0x44d0], R216 ;  /* 0x0044d0d801007387 */ /* 0x000fea0000100a00 */
        /* <DEDUP_REMOVED lines=76> */
[----:B--2---:R-:W-:Y:S06]  /*53fb0*/  HMMA.1688.F32.TF32 R68, R96, R8, R68 ;  /* 0x000000086044723c */ /* 0x004fec0000081044 */
[C---:B---3--:R-:W-:Y:S06]  /*53fc0*/  HMMA.1688.F32.TF32 R52, R64.reuse, R24, R52 ;  /* 0x000000184034723c */ /* 0x048fec0000081034 */
[C---:B----4-:R-:W-:Y:S06]  /*53fd0*/  HMMA.1688.F32.TF32 R48, R64.reuse, R28, R48 ;  /* 0x0000001c4030723c */ /* 0x050fec0000081030 */
[C---:B------:R-:W-:Y:S06]  /*53fe0*/  HMMA.1688.F32.TF32 R56, R64.reuse, R20, R56 ;  /* 0x000000144038723c */ /* 0x040fec0000081038 */
[C---:B------:R-:W-:Y:S11]  /*53ff0*/  HMMA.1688.F32.TF32 R60, R64.reuse, R16, R60 ;  /* 0x00000010403c723c */ /* 0x040ff6000008103c */
[----:B------:R-:W-:Y:S01]  /*54000*/  STL.64 [R1+0x4558], R50 ;  /* 0x0045583201007387 */ /* 0x000fe20000100a00 */
[----:B------:R-:W-:Y:S03]  /*54010*/  HMMA.1688.F32.TF32 R64, R64, R12, R188 ;  /* 0x0000000c4040723c */ /* 0x000fe600000810bc */
        /* <DEDUP_REMOVED lines=35> */
[----:B------:R-:W-:-:S15]  /*54250*/  HMMA.1688.F32.TF32 R104, R128, R4, R104 ;  /* 0x000000048068723c */ /* 0x000fde0000081068 */
[----:B------:R-:W-:-:S08]  /*54260*/  NOP ;  /* 0x0000000000007918 */ /* 0x000fd00000000000 */
[----:B------:R-:W-:Y:S04]  /*54270*/  STL [R1+0x445c], R105 ;  /* 0x00445c6901007387 */ /* 0x000fe80000100800 */
[----:B------:R-:W-:Y:S04]  /*54280*/  STL [R1+0x4458], R106 ;  /* 0x0044586a01007387 */ /* 0x000fe80000100800 */
[----:B------:R-:W-:Y:S01]  /*54290*/  STL [R1+0x4454], R107 ;  /* 0x0044546b01007387 */ /* 0x000fe20000100800 */
[C---:B------:R-:W-:Y:S06]  /*542a0*/  HMMA.1688.F32.TF32 R72, R96.reuse, R4, R72 ;  /* 0x000000046048723c */ /* 0x040fec0000081048 */
[C---:B------:R-:W-:Y:S06]  /*542b0*/  HMMA.1688.F32.TF32 R76, R96.reuse, R32, R76 ;  /* 0x00000020604c723c */ /* 0x040fec000008104c */
[C---:B------:R-:W-:Y:S06]  /*542c0*/  HMMA.1688.F32.TF32 R80, R96.reuse, R28, R80 ;  /* 0x0000001c6050723c */ /* 0x040fec0000081050 */
[C---:B------:R-:W-:Y:S06]  /*542d0*/  HMMA.1688.F32.TF32 R84, R96.reuse, R24, R84 ;  /* 0x000000186054723c */ /* 0x040fec0000081054 */
[C---:B------:R-:W-:Y:S06]  /*542e0*/  HMMA.1688.F32.TF32 R88, R96.reuse, R20, R88 ;  /* 0x000000146058723c */ /* 0x040fec0000081058 */
[C---:B------:R-:W-:Y:S06]  /*542f0*/  HMMA.1688.F32.TF32 R92, R96.reuse, R16, R92 ;  /* 0x00000010605c723c */ /* 0x040fec000008105c */
[----:B------:R-:W-:Y:S06]  /*54300*/  HMMA.1688.F32.TF32 R96, R96, R12, R192 ;  /* 0x0000000c6060723c */ /* 0x000fec00000810c0 */
[C---:B--2---:R-:W-:Y:S01]  /*54310*/  HMMA.1688.F32.TF32 R108, R128.reuse, R32, R188 ;  /* 0x00000020806c723c */ /* 0x044fe200000810bc */
        /* <DEDUP_REMOVED lines=24> */
[C---:B------:R-:W-:Y:S06]  /*544a0*/  HMMA.1688.F32.TF32 R100, R128.reuse, R8, R100 ;  /* 0x000000088064723c */ /* 0x040fec0000081064 */
[C---:B----4-:R-:W-:Y:S06]  /*544b0*/  HMMA.1688.F32.TF32 R112, R128.reuse, R28, R112 ;  /* 0x0000001c8070723c */ /* 0x050fec0000081070 */
[C---:B---3--:R-:W-:Y:S06]  /*544c0*/  HMMA.1688.F32.TF32 R116, R128.reuse, R24, R116 ;  /* 0x000000188074723c */ /* 0x048fec0000081074 */
[C---:B------:R-:W-:Y:S06]  /*544d0*/  HMMA.1688.F32.TF32 R120, R128.reuse, R20, R120 ;  /* 0x000000148078723c */ /* 0x040fec0000081078 */
[C---:B------:R-:W-:Y:S06]  /*544e0*/  HMMA.1688.F32.TF32 R124, R128.reuse, R16, R124 ;  /* 0x00000010807c723c */ /* 0x040fec000008107c */
[----:B------:R-:W-:Y:S01]  /*544f0*/  HMMA.1688.F32.TF32 R128, R128, R12, R132 ;  /* 0x0000000c8080723c */ /* 0x000fe20000081084 */
[----:B------:R-:W-:Y:S04]  /*54500*/  LDS R132, [R0+UR12+0x18200] ;  /* 0x0182000c00847984 */ /* 0x000fe80008000800 */
[----:B------:R-:W-:Y:S04]  /*54510*/  LDS R134, [R0+UR12+0x1a200] ;  /* 0x01a2000c00867984 */ /* 0x000fe80008000800 */
[----:B------:R-:W-:Y:S04]  /*54520*/  LDS R133, [R3+UR12+0x18200] ;  /* 0x0182000c03857984 */ /* 0x000fe80008000800 */
[----:B------:R-:W2:Y:S04]  /*54530*/  LDS R135, [R3+UR12+0x1a200] ;  /* 0x01a2000c03877984 */ /* 0x000ea80008000800 */
[----:B------:R1:W-:Y:S01]  /*54540*/  STL [R1+0x4450], R111 ;  /* 0x0044506f01007387 */ /* 0x0003e20000100800 */
[C---:B--2---:R-:W-:Y:S06]  /*54550*/  HMMA.1688.F32.TF32 R36, R132.reuse, R4, R152 ;  /* 0x000000048424723c */ /* 0x044fec0000081098 */
[----:B------:R-:W-:-:S15]  /*54560*/  HMMA.1688.F32.TF32 R40, R132, R8, R156 ;  /* 0x000000088428723c */ /* 0x000fde000008109c */
[----:B------:R-:W-:-:S03]  /*54570*/  NOP ;  /* 0x0000000000007918 */ /* 0x000fc60000000000 */
[----:B------:R-:W-:Y:S01]  /*54580*/  MOV R105, R36 ;  /* 0x0000002400697202 */ /* 0x000fe20000000f00 */
[----:B------:R-:W-:Y:S01]  /*54590*/  IMAD.MOV.U32 R106, RZ, RZ, R37 ;  /* 0x000000ffff6a7224 */ /* 0x000fe200078e0025 */
[----:B------:R-:W-:Y:S01]  /*545a0*/  MOV R107, R38 ;  /* 0x00000026006b7202 */ /* 0x000fe20000000f00 */
[----:B-1----:R-:W-:Y:S02]  /*545b0*/  IMAD.MOV.U32 R111, RZ, RZ, R39 ;  /* 0x000000ffff6f7224 */ /* 0x002fe400078e0027 */
[C---:B------:R-:W-:Y:S06]  /*545c0*/  HMMA.1688.F32.TF32 R36, R132.reuse, R32, R148 ;  /* 0x000000208424723c */ /* 0x040fec0000081094 */
[C---:B------:R-:W-:Y:S01]  /*545d0*/  HMMA.1688.F32.TF32 R44, R132.reuse, R28, R196 ;  /* 0x0000001c842c723c */ /* 0x040fe200000810c4 */
[----:B------:R-:W-:Y:S04]  /*545e0*/  STL.64 [R1+0x4f0], R40 ;  /* 0x0004f02801007387 */ /* 0x000fe80000100a00 */
[----:B------:R1:W-:Y:S02]  /*545f0*/  STL.64 [R1+0x4f8], R42 ;  /* 0x0004f82a01007387 */ /* 0x0003e40000100a00 */
[C---:B-1----:R-:W-:Y:S10]  /*54600*/  HMMA.1688.F32.TF32 R40, R132.reuse, R24, R192 ;  /* 0x000000188428723c */ /* 0x042ff400000810c0 */
[----:B------:R-:W-:Y:S04]  /*54610*/  STL.64 [R1+0x4d0], R36 ;  /* 0x0004d02401007387 */ /* 0x000fe80000100a00 */
[----:B------:R1:W-:Y:S02]  /*54620*/  STL.64 [R1+0x4d8], R38 ;  /* 0x0004d82601007387 */ /* 0x0003e40000100a00 */
[C---:B-1----:R-:W-:Y:S02]  /*54630*/  HMMA.1688.F32.TF32 R36, R132.reuse, R20, R188 ;  /* 0x000000148424723c */ /* 0x042fe400000810bc */
[----:B------:R-:W-:Y:S04]  /*54640*/  STL.64 [R1+0x4c0], R44 ;  /* 0x0004c02c01007387 */ /* 0x000fe80000100a00 */
[----:B------:R-:W-:Y:S04]  /*54650*/  STL.64 [R1+0x4c8], R46 ;  /* 0x0004c82e01007387 */ /* 0x000fe80000100a00 */
[----:B------:R-:W2:Y:S04]  /*54660*/  LDL.LU R152, [R1+0x190] ;  /* 0x0001900001987983 */ /* 0x000ea80000300800 */
[----:B------:R-:W-:Y:S04]  /*54670*/  STL.64 [R1+0x4b0], R40 ;  /* 0x0004b02801007387 */ /* 0x000fe80000100a00 */
[----:B------:R-:W-:Y:S05]  /*54680*/  STL.64 [R1+0x4b8], R42 ;  /* 0x0004b82a01007387 */ /* 0x000fea0000100a00 */
        /* <DEDUP_REMOVED lines=78> */
[----:B--2---:R-:W-:Y:S06]  /*54b70*/  HMMA.1688.F32.TF32 R40, R132, R16, R228 ;  /* 0x000000108428723c */ /* 0x004fec00000810e4 */
[----:B---3--:R-:W-:-:S15]  /*54b80*/  HMMA.1688.F32.TF32 R44, R136, R8, R220 ;  /* 0x00000008882c723c */ /* 0x008fde00000810dc */
[----:B------:R-:W-:-:S02]  /*54b90*/  NOP ;  /* 0x0000000000007918 */ /* 0x000fc40000000000 */
[----:B------:R-:W-:Y:S04]  /*54ba0*/  STL.64 [R1+0x490], R40 ;  /* 0x0004902801007387 */ /* 0x000fe80000100a00 */
[----:B------:R4:W-:Y:S04]  /*54bb0*/  STL.64 [R1+0x498], R42 ;  /* 0x0004982a01007387 */ /* 0x0009e80000100a00 */
[----:B------:R-:W-:Y:S04]  /*54bc0*/  STL.64 [R1+0x400], R36 ;  /* 0x0004002401007387 */ /* 0x000fe80000100a00 */
[----:B------:R1:W-:Y:S01]  /*54bd0*/  STL.64 [R1+0x408], R38 ;  /* 0x0004082601007387 */ /* 0x0003e20000100a00 */
[C---:B----4-:R-:W-:Y:S06]  /*54be0*/  HMMA.1688.F32.TF32 R40, R136.reuse, R4, R216 ;  /* 0x000000048828723c */ /* 0x050fec00000810d8 */
[C---:B-1----:R-:W-:Y:S01]  /*54bf0*/  HMMA.1688.F32.TF32 R36, R136.reuse, R32, R196 ;  /* 0x000000208824723c */ /* 0x042fe200000810c4 */
[----:B------:R-:W-:Y:S04]  /*54c00*/  STL.64 [R1+0x3f0], R44 ;  /* 0x0003f02c01007387 */ /* 0x000fe80000100a00 */
[----:B------:R-:W-:Y:S04]  /*54c10*/  STL.64 [R1+0x3f8], R46 ;  /* 0x0003f82e01007387 */ /* 0x000fe80000100a00 */
[----:B------:R-:W2:Y:S08]  /*54c20*/  LDL.LU R196, [R1+0x60] ;  /* 0x0000600001c47983 */ /* 0x000eb00000300800 */
[----:B------:R-:W-:Y:S04]  /*54c30*/  STL.64 [R1+0x3e0], R40 ;  /* 0x0003e02801007387 */ /* 0x000fe80000100a00 */
[----:B------:R-:W-:Y:S04]  /*54c40*/  STL.64 [R1+0x3e8], R42 ;  /* 0x0003e82a01007387 */ /* 0x000fe80000100a00 */
[----:B------:R-:W-:Y:S04]  /*54c50*/  STL.64 [R1+0x3d0], R36 ;  /* 0x0003d02401007387 */ /* 0x000fe80000100a00 */
[----:B------:R1:W-:Y:S04]  /*54c60*/  STL.64 [R1+0x3d8], R38 ;  /* 0x0003d82601007387 */ /* 0x0003e80000100a00 */
[----:B------:R-:W2:Y:S04]  /*54c70*/  LDL.LU R197, [R1+0x64] ;  /* 0x0000640001c57983 */ /* 0x000ea80000300800 */
[----:B------:R-:W2:Y:S01]  /*54c80*/  LDL.LU R198, [R1+0x68] ;  /* 0x0000680001c67983 */ /* 0x000ea20000300800 */
[----:B-1----:R-:W-:Y:S03]  /*54c90*/  HMMA.1688.F32.TF32 R36, R136, R28, R192 ;  /* 0x0000001c8824723c */ /* 0x002fe600000810c0 */
[----:B------:R-:W2:Y:S04]  /*54ca0*/  LDL.LU R199, [R1+0x6c] ;  /* 0x00006c0001c77983 */ /* 0x000ea80000300800 */
[----:B------:R-:W-:-:S02]  /*54cb0*/  MOV R192, R240 ;  /* 0x000000f000c07202 */ /* 0x000fc40000000f00 */
[----:B------:R-:W3:-:S14]  /*54cc0*/  LDL.LU R240, [R1+0x46bc] ;  /* 0x0046bc0001f07983 */ /* 0x000edc0000300800 */
[----:B------:R-:W-:Y:S04]  /*54cd0*/  STL.64 [R1+0x3c0], R36 ;  /* 0x0003c02401007387 */ /* 0x000fe80000100a00 */
[----:B------:R1:W-:Y:S02]  /*54ce0*/  STL.64 [R1+0x3c8], R38 ;  /* 0x0003c82601007387 */ /* 0x0003e40000100a00 */
[----:B-1----:R-:W-:Y:S01]  /*54cf0*/  HMMA.1688.F32.TF32 R36, R136, R24, R188 ;  /* 0x000000188824723c */ /* 0x002fe200000810bc */
[----:B------:R-:W-:Y:S01]  /*54d00*/  IMAD.MOV.U32 R193, RZ, RZ, R241 ;  /* 0x000000ffffc17224 */ /* 0x000fe200078e00f1 */
[----:B------:R-:W-:Y:S01]  /*54d10*/  MOV R194, R242 ;  /* 0x000000f200c27202 */ /* 0x000fe20000000f00 */
[----:B------:R-:W3:Y:S01]  /*54d20*/  LDL.LU R241, [R1+0x46b8] ;  /* 0x0046b80001f17983 */ /* 0x000ee20000300800 */
[----:B------:R-:W-:-:S03]  /*54d30*/  IMAD.MOV.U32 R195, RZ, RZ, R243 ;  /* 0x000000ffffc37224 */ /* 0x000fc600078e00f3 */
[----:B------:R-:W3:Y:S01]  /*54d40*/  LDL.LU R242, [R1+0x46b4] ;  /* 0x0046b40001f27983 */ /* 0x000ee20000300800 */
[----:B------:R-:W-:-:S03]  /*54d50*/  MOV R188, R244 ;  /* 0x000000f400bc7202 */ /* 0x000fc60000000f00 */
[----:B------:R-:W3:Y:S01]  /*54d60*/  LDL.LU R243, [R1+0x46b0] ;  /* 0x0046b00001f37983 */ /* 0x000ee20000300800 */
[----:B------:R-:W-:-:S03]  /*54d70*/  IMAD.MOV.U32 R189, RZ, RZ, R245 ;  /* 0x000000ffffbd7224 */ /* 0x000fc600078e00f5 */
[----:B------:R-:W4:Y:S01]  /*54d80*/  LDL.LU R244, [R1+0x46ac] ;  /* 0x0046ac0001f47983 */ /* 0x000f220000300800 */
[----:B------:R-:W-:Y:S01]  /*54d90*/  MOV R190, R246 ;  /* 0x000000f600be7202 */ /* 0x000fe20000000f00 */
[----:B------:R-:W-:-:S06]  /*54da0*/  IMAD.MOV.U32 R191, RZ, RZ, R247 ;  /* 0x000000ffffbf7224 */ /* 0x000fcc00078e00f7 */
[----:B------:R-:W-:Y:S04]  /*54db0*/  STL.64 [R1+0x3b0], R36 ;  /* 0x0003b02401007387 */ /* 0x000fe80000100a00 */
[----:B------:R1:W-:Y:S04]  /*54dc0*/  STL.64 [R1+0x3b8], R38 ;  /* 0x0003b82601007387 */ /* 0x0003e80000100a00 */
[----:B------:R-:W4:Y:S04]  /*54dd0*/  LDL.LU R245, [R1+0x46a8] ;  /* 0x0046a80001f57983 */ /* 0x000f280000300800 */
[----:B------:R-:W4:Y:S04]  /*54de0*/  LDL.LU R246, [R1+0x46a4] ;  /* 0x0046a40001f67983 */ /* 0x000f280000300800 */
[----:B------:R-:W4:Y:S01]  /*54df0*/  LDL.LU R247, [R1+0x46a0] ;  /* 0x0046a00001f77983 */ /* 0x000f220000300800 */
[C---:B------:R-:W-:Y:S06]  /*54e00*/  HMMA.1688.F32.TF32 R44, R136.reuse, R20, R212 ;  /* 0x00000014882c723c */ /* 0x040fec00000810d4 */
[C---:B------:R-:W-:Y:S06]  /*54e10*/  HMMA.1688.F32.TF32 R40, R136.reuse, R16, R232 ;  /* 0x000000108828723c */ /* 0x040fec00000810e8 */
[----:B-1----:R-:W-:Y:S11]  /*54e20*/  HMMA.1688.F32.TF32 R36, R136, R12, R184 ;  /* 0x0000000c8824723c */ /* 0x002ff600000810b8 */
[----:B------:R-:W-:Y:S04]  /*54e30*/  STL.64 [R1+0x3a0], R44 ;  /* 0x0003a02c01007387 */ /* 0x000fe80000100a00 */
[----:B------:R1:W-:Y:S04]  /*54e40*/  STL.64 [R1+0x3a8], R46 ;  /* 0x0003a82e01007387 */ /* 0x0003e80000100a00 */
[----:B------:R-:W-:Y:S04]  /*54e50*/  STL.64 [R1+0x390], R40 ;  /* 0x0003902801007387 */ /* 0x000fe80000100a00 */
[----:B------:R1:W-:Y:S02]  /*54e60*/  STL.64 [R1+0x398], R42 ;  /* 0x0003982a01007387 */ /* 0x0003e40000100a00 */
[C---:B-1----:R-:W-:Y:S02]  /*54e70*/  HMMA.1688.F32.TF32 R44, R140.reuse, R8, R180 ;  /* 0x000000088c2c723c */ /* 0x042fe400000810b4 */
[----:B------:R-:W-:Y:S04]  /*54e80*/  STL.64 [R1+0x300], R36 ;  /* 0x0003002401007387 */ /* 0x000fe80000100a00 */
[----:B------:R1:W-:Y:S01]  /*54e90*/  STL.64 [R1+0x308], R38 ;  /* 0x0003082601007387 */ /* 0x0003e20000100a00 */
[C---:B------:R-:W-:Y:S03]  /*54ea0*/  HMMA.1688.F32.TF32 R40, R140.reuse, R4, R176 ;  /* 0x000000048c28723c */ /* 0x040fe600000810b0 */
[----:B------:R-:W-:Y:S04]  /*54eb0*/  LDS R180, [R0+UR12+0x18500] ;  /* 0x0185000c00b47984 */ /* 0x000fe80008000800 */
[----:B------:R-:W-:Y:S01]  /*54ec0*/  LDS R182, [R0+UR12+0x1a500] ;  /* 0x01a5000c00b67984 */ /* 0x000fe20008000800 */
[C---:B-1----:R-:W-:Y:S03]  /*54ed0*/  HMMA.1688.F32.TF32 R36, R140.reuse, R32, R172 ;  /* 0x000000208c24723c */ /* 0x042fe600000810ac */
[----:B------:R-:W-:Y:S04]  /*54ee0*/  LDS R181, [R3+UR12+0x18500] ;  /* 0x0185000c03b57984 */ /* 0x000fe80008000800 */
[----:B------:R-:W-:Y:S04]  /*54ef0*/  LDS R183, [R3+UR12+0x1a500] ;  /* 0x01a5000c03b77984 */ /* 0x000fe80008000800 */
        /* <DEDUP_REMOVED lines=8> */
[C---:B-1----:R-:W-:Y:S10]  /*54f80*/  HMMA.1688.F32.TF32 R36, R140.reuse, R20, R160 ;  /* 0x000000148c24723c */ /* 0x042ff400000810a0 */
[----:B------:R-:W-:Y:S04]  /*54f90*/  STL.64 [R1+0x2c0], R44 ;  /* 0x0002c02c01007387 */ /* 0x000fe80000100a00 */
[----:B------:R1:W-:Y:S04]  /*54fa0*/  STL.64 [R1+0x2c8], R46 ;  /* 0x0002c82e01007387 */ /* 0x0003e80000100a00 */
[----:B------:R-:W-:Y:S04]  /*54fb0*/  STL.64 [R1+0x2b0], R40 ;  /* 0x0002b02801007387 */ /* 0x000fe80000100a00 */
[----:B------:R1:W-:Y:S02]  /*54fc0*/  STL.64 [R1+0x2b8], R42 ;  /* 0x0002b82a01007387 */ /* 0x0003e40000100a00 */
[C---:B-1----:R-:W-:Y:S02]  /*54fd0*/  HMMA.1688.F32.TF32 R44, R140.reuse, R16, R156 ;  /* 0x000000108c2c723c */ /* 0x042fe4000008109c */
[----:B------:R-:W-:Y:S04]  /*54fe0*/  STL.64 [R1+0x2a0], R36 ;  /* 0x0002a02401007387 */ /* 0x000fe80000100a00 */
[----:B------:R1:W-:Y:S01]  /*54ff0*/  STL.64 [R1+0x2a8], R38 ;  /* 0x0002a82601007387 */ /* 0x0003e20000100a00 */
[----:B------:R-:W-:Y:S03]  /*55000*/  HMMA.1688.F32.TF32 R40, R140, R12, R152 ;  /* 0x0000000c8c28723c */ /* 0x000fe60000081098 */
[----:B------:R-:W-:Y:S04]  /*55010*/  LDS R152, [R0+UR12+0x18480] ;  /* 0x0184800c00987984 */ /* 0x000fe80008000800 */
[----:B------:R-:W-:Y:S01]  /*55020*/  LDS R154, [R0+UR12+0x1a480] ;  /* 0x01a4800c009a7984 */ /* 0x000fe20008000800 */
[C---:B-1----:R-:W-:Y:S03]  /*55030*/  HMMA.1688.F32.TF32 R36, R144.reuse, R8, R148 ;  /* 0x000000089024723c */ /* 0x042fe60000081094 */
[----:B------:R-:W-:Y:S04]  /*55040*/  LDS R148, [R0+UR12+0x18400] ;  /* 0x0184000c00947984 */ /* 0x000fe80008000800 */
[----:B------:R-:W-:Y:S04]  /*55050*/  LDS R150, [R0+UR12+0x1a400] ;  /* 0x01a4000c00967984 */ /* 0x000fe80008000800 */
[----:B------:R-:W-:Y:S04]  /*55060*/  STL.64 [R1+0x290], R44 ;  /* 0x0002902c01007387 */ /* 0x000fe80000100a00 */
[----:B------:R-:W-:Y:S04]  /*55070*/  STL.64 [R1+0x298], R46 ;  /* 0x0002982e01007387 */ /* 0x000fe80000100a00 */
[----:B------:R-:W-:Y:S01]  /*55080*/  STL.64 [R1+0x280], R40 ;  /* 0x0002802801007387 */ /* 0x000fe20000100a00 */
[C---:B------:R-:W-:Y:S03]  /*55090*/  HMMA.1688.F32.TF32 R132, R144.reuse, R24, R208 ;  /* 0x000000189084723c */ /* 0x040fe600000810d0 */
[----:B------:R-:W-:Y:S04]  /*550a0*/  STL.64 [R1+0x288], R42 ;  /* 0x0002882a01007387 */ /* 0x000fe80000100a00 */
[----:B------:R-:W-:Y:S04]  /*550b0*/  STL.64 [R1+0x270], R36 ;  /* 0x0002702401007387 */ /* 0x000fe80000100a00 */
[----:B------:R1:W-:Y:S01]  /*550c0*/  STL.64 [R1+0x278], R38 ;  /* 0x0002782601007387 */ /* 0x0003e20000100a00 */
[C---:B------:R-:W-:Y:S03]  /*550d0*/  HMMA.1688.F32.TF32 R140, R144.reuse, R16, R192 ;  /* 0x00000010908c723c */ /* 0x040fe600000810c0 */
[----:B------:R-:W-:Y:S04]  /*550e0*/  LDS R149, [R3+UR12+0x18400] ;  /* 0x0184000c03957984 */ /* 0x000fe80008000800 */
[----:B------:R-:W4:Y:S01]  /*550f0*/  LDS R151, [R3+UR12+0x1a400] ;  /* 0x01a4000c03977984 */ /* 0x000f220008000800 */
[C---:B-1----:R-:W-:Y:S03]  /*55100*/  HMMA.1688.F32.TF32 R36, R144.reuse, R28, R236 ;  /* 0x0000001c9024723c */ /* 0x042fe600000810ec */
[----:B------:R-:W-:Y:S04]  /*55110*/  LDS R153, [R3+UR12+0x18480] ;  /* 0x0184800c03997984 */ /* 0x000fe80008000800 */
[----:B------:R-:W1:Y:S01]  /*55120*/  LDS R155, [R3+UR12+0x1a480] ;  /* 0x01a4800c039b7984 */ /* 0x000e620008000800 */
[C---:B--2---:R-:W-:Y:S03]  /*55130*/  HMMA.1688.F32.TF32 R136, R144.reuse, R20, R196 ;  /* 0x000000149088723c */ /* 0x044fe600000810c4 */
[----:B------:R-:W-:Y:S04]  /*55140*/  LDS R196, [R0+UR12+0x18580] ;  /* 0x0185800c00c47984 */ /* 0x000fe80008000800 */
[----:B------:R-:W-:Y:S04]  /*55150*/  LDS R198, [R0+UR12+0x1a580] ;  /* 0x01a5800c00c67984 */ /* 0x000fe80008000800 */
[----:B------:R-:W-:Y:S04]  /*55160*/  LDS R197, [R3+UR12+0x18580] ;  /* 0x0185800c03c57984 */ /* 0x000fe80008000800 */
[----:B------:R-:W2:Y:S01]  /*55170*/  LDS R199, [R3+UR12+0x1a580] ;  /* 0x01a5800c03c77984 */ /* 0x000ea20008000800 */
[C---:B---3--:R-:W-:Y:S06]  /*55180*/  HMMA.1688.F32.TF32 R40, R144.reuse, R32, R240 ;  /* 0x000000209028723c */ /* 0x048fec00000810f0 */
[----:B----4-:R-:W-:-:S15]  /*55190*/  HMMA.1688.F32.TF32 R44, R144, R4, R244 ;  /* 0x00000004902c723c */ /* 0x010fde00000810f4 */
[----:B------:R-:W-:-:S08]  /*551a0*/  NOP ;  /* 0x0000000000007918 */ /* 0x000fd00000000000 */
[----:B------:R-:W-:Y:S04]  /*551b0*/  STL.64 [R1+0x260], R44 ;  /* 0x0002602c01007387 */ /* 0x000fe80000100a00 */
[----:B------:R-:W-:Y:S04]  /*551c0*/  STL.64 [R1+0x268], R46 ;  /* 0x0002682e01007387 */ /* 0x000fe80000100a00 */
[----:B------:R-:W-:Y:S04]  /*551d0*/  STL.64 [R1+0x240], R40 ;  /* 0x0002402801007387 */ /* 0x000fe80000100a00 */
[----:B------:R-:W-:Y:S04]  /*551e0*/  STL.64 [R1+0x248], R42 ;  /* 0x0002482a01007387 */ /* 0x000fe80000100a00 */
[----:B------:R-:W-:Y:S04]  /*551f0*/  STL [R1+0x4350], R132 ;  /* 0x0043508401007387 */ /* 0x000fe80000100800 */
[----:B------:R-:W-:Y:S04]  /*55200*/  STL.64 [R1+0x230], R36 ;  /* 0x0002302401007387 */ /* 0x000fe80000100a00 */
        /* <DEDUP_REMOVED lines=21> */
[----:B------:R-:W2:Y:S01]  /*55360*/  LDL.LU R165, [R1+0x834] ;  /* 0x0008340001a57983 */ /* 0x000ea20000300800 */
[----:B------:R-:W-:Y:S03]  /*55370*/  HMMA.1688.F32.TF32 R144, R144, R12, R188 ;  /* 0x0000000c9090723c */ /* 0x000fe600000810bc */
        /* <DEDUP_REMOVED lines=10> */
[----:B------:R-:W-:Y:S04]  /*55420*/  STL [R1+0x437c], R144 ;  /* 0x00437c9001007387 */ /* 0x000fe80000100800 */
[----:B------:R-:W-:Y:S04]  /*55430*/  STL [R1+0x4378], R145 ;  /* 0x0043789101007387 */ /* 0x000fe80000100800 */
[----:B------:R-:W-:Y:S04]  /*55440*/  STL [R1+0x4374], R146 ;  /* 0x0043749201007387 */ /* 0x000fe80000100800 */
[----:B------:R-:W-:Y:S01]  /*55450*/  STL [R1+0x4370], R147 ;  /* 0x0043709301007387 */ /* 0x000fe20000100800 */
[----:B---3--:R-:W-:Y:S03]  /*55460*/  HMMA.1688.F32.TF32 R36, R148, R8, R192 ;  /* 0x000000089424723c */ /* 0x008fe600000810c0 */
[----:B------:R-:W3:-:S15]  /*55470*/  LDL.LU R192, [R1+0x430] ;  /* 0x0004300001c07983 */ /* 0x000ede0000300800 */
[----:B------:R-:W-:-:S05]  /*55480*/  NOP ;  /* 0x0000000000007918 */ /* 0x000fca0000000000 */
[----:B------:R-:W-:Y:S04]  /*55490*/  STL.64 [R1+0x480], R36 ;  /* 0x0004802401007387 */ /* 0x000fe80000100a00 */
[----:B------:R2:W-:Y:S04]  /*554a0*/  STL.64 [R1+0x488], R38 ;  /* 0x0004882601007387 */ /* 0x0005e80000100a00 */
[----:B------:R-:W3:Y:S04]  /*554b0*/  LDL.LU R193, [R1+0x434] ;  /* 0x0004340001c17983 */ /* 0x000ee80000300800 */
[----:B------:R-:W3:Y:S01]  /*554c0*/  LDL.LU R194, [R1+0x438] ;  /* 0x0004380001c27983 */ /* 0x000ee20000300800 */
[C---:B--2---:R-:W-:Y:S03]  /*554d0*/  HMMA.1688.F32.TF32 R36, R148.reuse, R4, R164 ;  /* 0x000000049424723c */ /* 0x044fe600000810a4 */
[----:B------:R-:W3:Y:S03]  /*554e0*/  LDL.LU R195, [R1+0x43c] ;  /* 0x00043c0001c37983 */ /* 0x000ee60000300800 */
[----:B----4-:R-:W-:-:S15]  /*554f0*/  HMMA.1688.F32.TF32 R40, R148, R32, R160 ;  /* 0x000000209428723c */ /* 0x010fde00000810a0 */
[----:B------:R-:W-:-:S03]  /*55500*/  NOP ;  /* 0x0000000000007918 */ /* 0x000fc60000000000 */
[----:B------:R-:W-:Y:S01]  /*55510*/  IMAD.MOV.U32 R132, RZ, RZ, R39 ;  /* 0x000000ffff847224 */ /* 0x000fe200078e0027 */
[----:B------:R-:W-:Y:S01]  /*55520*/  MOV R139, R38 ;  /* 0x00000026008b7202 */ /* 0x000fe20000000f00 */
[----:B------:R-:W-:Y:S01]  /*55530*/  IMAD.MOV.U32 R138, RZ, RZ, R37 ;  /* 0x000000ffff8a7224 */ /* 0x000fe200078e0025 */
[----:B------:R-:W-:Y:S02]  /*55540*/  MOV R137, R36 ;  /* 0x0000002400897202 */ /* 0x000fe40000000f00 */
[----:B------:R-:W-:Y:S04]  /*55550*/  STL [R1+0x438c], R132 ;  /* 0x00438c8401007387 */ /* 0x000fe80000100800 */
[----:B------:R-:W-:Y:S01]  /*55560*/  STL [R1+0x4388], R139 ;  /* 0x0043888b01007387 */ /* 0x000fe20000100800 */
[----:B------:R-:W-:Y:S03]  /*55570*/  HMMA.1688.F32.TF32 R36, R148, R28, R188 ;  /* 0x0000001c9424723c */ /* 0x000fe600000810bc */
[----:B------:R-:W-:Y:S04]  /*55580*/  STL [R1+0x4384], R138 ;  /* 0x0043848a01007387 */ /* 0x000fe80000100800 */
[----:B------:R2:W-:Y:S04]  /*55590*/  STL [R1+0x4380], R137 ;  /* 0x0043808901007387 */ /* 0x0005e80000100800 */
[----:B------:R-:W-:Y:S04]  /*555a0*/  STL.64 [R1+0x460], R40 ;  /* 0x0004602801007387 */ /* 0x000fe80000100a00 */
[----:B------:R-:W-:Y:S04]  /*555b0*/  STL.64 [R1+0x468], R42 ;  /* 0x0004682a01007387 */ /* 0x000fe80000100a00 */
        /* <DEDUP_REMOVED lines=8> */
[----:B------:R-:W-:Y:S03]  /*55640*/  HMMA.1688.F32.TF32 R36, R148, R24, R156 ;  /* 0x000000189424723c */ /* 0x000fe6000008109c */
[----:B------:R1:W-:Y:S04]  /*55650*/  STL [R1+0x439c], R136 ;  /* 0x00439c8801007387 */ /* 0x0003e80000100800 */
[----:B------:R1:W-:Y:S04]  /*55660*/  STL [R1+0x4398], R142 ;  /* 0x0043988e01007387 */ /* 0x0003e80000100800 */
[----:B------:R1:W-:Y:S04]  /*55670*/  STL [R1+0x4394], R141 ;  /* 0x0043948d01007387 */ /* 0x0003e80000100800 */
[----:B------:R1:W-:Y:S09]  /*55680*/  STL [R1+0x4390], R140 ;  /* 0x0043908c01007387 */ /* 0x0003f20000100800 */
[----:B------:R-:W-:Y:S01]  /*55690*/  IMAD.MOV.U32 R147, RZ, RZ, R39 ;  /* 0x000000ffff937224 */ /* 0x000fe200078e0027 */
[----:B------:R-:W-:Y:S01]  /*556a0*/  MOV R146, R38 ;  /* 0x0000002600927202 */ /* 0x000fe20000000f00 */
[----:B------:R-:W-:Y:S01]  /*556b0*/  IMAD.MOV.U32 R145, RZ, RZ, R37 ;  /* 0x000000ffff917224 */ /* 0x000fe200078e0025 */
[----:B------:R-:W-:-:S02]  /*556c0*/  MOV R144, R36 ;  /* 0x0000002400907202 */ /* 0x000fc40000000f00 */
[----:B------:R1:W-:Y:S04]  /*556d0*/  STL [R1+0x43ac], R147 ;  /* 0x0043ac9301007387 */ /* 0x0003e80000100800 */
[----:B------:R1:W-:Y:S04]  /*556e0*/  STL [R1+0x43a8], R146 ;  /* 0x0043a89201007387 */ /* 0x0003e80000100800 */
[----:B------:R1:W-:Y:S04]  /*556f0*/  STL [R1+0x43a4], R145 ;  /* 0x0043a49101007387 */ /* 0x0003e80000100800 */
[----:B------:R1:W-:Y:S04]  /*55700*/  STL [R1+0x43a0], R144 ;  /* 0x0043a09001007387 */ /* 0x0003e80000100800 */
        /* <DEDUP_REMOVED lines=8> */
[----:B---3--:R-:W-:-:S15]  /*55790*/  HMMA.1688.F32.TF32 R36, R148, R20, R192 ;  /* 0x000000149424723c */ /* 0x008fde00000810c0 */
[----:B------:R-:W-:-:S09]  /*557a0*/  NOP ;  /* 0x0000000000007918 */ /* 0x000fd20000000000 */
[----:B--2---:R-:W-:Y:S01]  /*557b0*/  IMAD.MOV.U32 R137, RZ, RZ, R39 ;  /* 0x000000ffff897224 */ /* 0x004fe200078e0027 */
[----:B------:R-:W-:Y:S01]  /*557c0*/  MOV R138, R38 ;  /* 0x00000026008a7202 */ /* 0x000fe20000000f00 */
[----:B------:R-:W-:Y:S01]  /*557d0*/  IMAD.MOV.U32 R139, RZ, RZ, R37 ;  /* 0x000000ffff8b7224 */ /* 0x000fe200078e0025 */
[----:B------:R-:W-:Y:S02]  /*557e0*/  MOV R132, R36 ;  /* 0x0000002400847202 */ /* 0x000fe40000000f00 */
[----:B------:R-:W-:Y:S04]  /*557f0*/  STL [R1+0x43bc], R137 ;  /* 0x0043bc8901007387 */ /* 0x000fe80000100800 */
[----:B------:R-:W-:Y:S04]  /*55800*/  STL [R1+0x43b8], R138 ;  /* 0x0043b88a01007387 */ /* 0x000fe80000100800 */
[----:B------:R-:W-:Y:S04]  /*55810*/  STL [R1+0x43b4], R139 ;  /* 0x0043b48b01007387 */ /* 0x000fe80000100800 */
[----:B------:R2:W-:Y:S01]  /*55820*/  STL [R1+0x43b0], R132 ;  /* 0x0043b08401007387 */ /* 0x0005e20000100800 */
[----:B----4-:R-:W-:Y:S03]  /*55830*/  HMMA.1688.F32.TF32 R36, R148, R16, R188 ;  /* 0x000000109424723c */ /* 0x010fe600000810bc */
        /* <DEDUP_REMOVED lines=16> */
[----:B------:R-:W-:Y:S01]  /*55940*/  MOV R133, R36 ;  /* 0x0000002400857202 */ /* 0x000fe20000000f00 */
[----:B------:R-:W-:Y:S01]  /*55950*/  IMAD.MOV.U32 R134, RZ, RZ, R37 ;  /* 0x000000ffff867224 */ /* 0x000fe200078e0025 */
[----:B------:R-:W-:Y:S01]  /*55960*/  MOV R135, R38 ;  /* 0x0000002600877202 */ /* 0x000fe20000000f00 */
[----:B------:R-:W-:-:S02]  /*55970*/  IMAD.MOV.U32 R143, RZ, RZ, R39 ;  /* 0x000000ffff8f7224 */ /* 0x000fc400078e0027 */
[----:B------:R-:W-:-:S15]  /*55980*/  HMMA.1688.F32.TF32 R36, R148, R12, R168 ;  /* 0x0000000c9424723c */ /* 0x000fde00000810a8 */
[----:B------:R-:W-:-:S09]  /*55990*/  NOP ;  /* 0x0000000000007918 */ /* 0x000fd20000000000 */
[----:B-1----:R-:W-:Y:S01]  /*559a0*/  MOV R136, R36 ;  /* 0x0000002400887202 */ /* 0x002fe20000000f00 */
[----:B------:R-:W-:Y:S01]  /*559b0*/  IMAD.MOV.U32 R142, RZ, RZ, R37 ;  /* 0x000000ffff8e7224 */ /* 0x000fe200078e0025 */
[----:B------:R-:W-:Y:S01]  /*559c0*/  MOV R141, R38 ;  /* 0x00000026008d7202 */ /* 0x000fe20000000f00 */
[----:B------:R-:W-:Y:S02]  /*559d0*/  IMAD.MOV.U32 R140, RZ, RZ, R39 ;  /* 0x000000ffff8c7224 */ /* 0x000fe400078e0027 */
[----:B------:R-:W-:Y:S01]  /*559e0*/  HMMA.1688.F32.TF32 R36, R152, R8, R164 ;  /* 0x000000089824723c */ /* 0x000fe200000810a4 */
[----:B------:R1:W-:Y:S04]  /*559f0*/  STL [R1+0x43cc], R143 ;  /* 0x0043cc8f01007387 */ /* 0x0003e80000100800 */
[----:B------:R1:W-:-:S15]  /*55a00*/  STL [R1+0x43c8], R135 ;  /* 0x0043c88701007387 */ /* 0x0003de0000100800 */
[----:B------:R-:W-:-:S04]  /*55a10*/  NOP ;  /* 0x0000000000007918 */ /* 0x000fc80000000000 */
[----:B------:R-:W-:Y:S01]  /*55a20*/  MOV R147, R36 ;  /* 0x0000002400937202 */ /* 0x000fe20000000f00 */
[----:B------:R-:W-:Y:S01]  /*55a30*/  IMAD.MOV.U32 R146, RZ, RZ, R37 ;  /* 0x000000ffff927224 */ /* 0x000fe200078e0025 */
[----:B------:R-:W-:Y:S01]  /*55a40*/  MOV R145, R38 ;  /* 0x0000002600917202 */ /* 0x000fe20000000f00 */
[----:B------:R-:W-:Y:S01]  /*55a50*/  IMAD.MOV.U32 R144, RZ, RZ, R39 ;  /* 0x000000ffff907224 */ /* 0x000fe200078e0027 */
[----:B------:R1:W-:Y:S04]  /*55a60*/  STL [R1+0x43c4], R134 ;  /* 0x0043c48601007387 */ /* 0x0003e80000100800 */
        /* <DEDUP_REMOVED lines=8> */
[----:B------:R1:W-:Y:S01]  /*55af0*/  STL [R1+0x43e0], R147 ;  /* 0x0043e09301007387 */ /* 0x0003e20000100800 */
[C---:B----4-:R-:W-:Y:S06]  /*55b00*/  HMMA.1688.F32.TF32 R36, R152.reuse, R4, R160 ;  /* 0x000000049824723c */ /* 0x050fec00000810a0 */
[----:B--2---:R-:W-:-:S15]  /*55b10*/  HMMA.1688.F32.TF32 R40, R152, R32, R156 ;  /* 0x000000209828723c */ /* 0x004fde000008109c */
[----:B------:R-:W-:-:S03]  /*55b20*/  NOP ;  /* 0x0000000000007918 */ /* 0x000fc60000000000 */
[----:B------:R-:W-:Y:S01]  /*55b30*/  IMAD.MOV.U32 R132, RZ, RZ, R39 ;  /* 0x000000ffff847224 */ /* 0x000fe200078e0027 */
[----:B------:R-:W-:Y:S01]  /*55b40*/  MOV R139, R38 ;  /* 0x00000026008b7202 */ /* 0x000fe20000000f00 */
[----:B------:R-:W-:Y:S01]  /*55b50*/  IMAD.MOV.U32 R138, RZ, RZ, R37 ;  /* 0x000000ffff8a7224 */ /* 0x000fe200078e0025 */
[----:B------:R-:W-:Y:S02]  /*55b60*/  MOV R137, R36 ;  /* 0x0000002400897202 */ /* 0x000fe40000000f00 */
[----:B------:R-:W-:Y:S04]  /*55b70*/  STL [R1+0x43fc], R132 ;  /* 0x0043fc8401007387 */ /* 0x000fe80000100800 */
[----:B------:R2:W-:Y:S01]  /*55b80*/  STL [R1+0x43f8], R139 ;  /* 0x0043f88b01007387 */ /* 0x0005e20000100800 */
[C---:B---3--:R-:W-:Y:S03]  /*55b90*/  HMMA.1688.F32.TF32 R36, R152.reuse, R28, R192 ;  /* 0x0000001c9824723c */ /* 0x048fe600000810c0 */
[----:B------:R3:W-:Y:S04]  /*55ba0*/  STL [R1+0x43f4], R138 ;  /* 0x0043f48a01007387 */ /* 0x0007e80000100800 */
[----:B------:R4:W-:Y:S04]  /*55bb0*/  STL [R1+0x43f0], R137 ;  /* 0x0043f08901007387 */ /* 0x0009e80000100800 */
        /* <DEDUP_REMOVED lines=30> */
[----:B-1----:R-:W-:Y:S01]  /*55da0*/  MOV R143, R36 ;  /* 0x00000024008f7202 */ /* 0x002fe20000000f00 */
[----:B------:R-:W-:Y:S01]  /*55db0*/  IMAD.MOV.U32 R135, RZ, RZ, R37 ;  /* 0x000000ffff877224 */ /* 0x000fe200078e0025 */
[----:B------:R-:W-:Y:S01]  /*55dc0*/  MOV R134, R38 ;  /* 0x0000002600867202 */ /* 0x000fe20000000f00 */
[----:B------:R-:W-:Y:S01]  /*55dd0*/  IMAD.MOV.U32 R133, RZ, RZ, R39 ;  /* 0x000000ffff857224 */ /* 0x000fe200078e0027 */
[----:B------:R-:W2:Y:S01]  /*55de0*/  LDL.LU R160, [R1+0x200] ;  /* 0x0002000001a07983 */ /* 0x000ea20000300800 */
[C---:B------:R-:W-:Y:S03]  /*55df0*/  HMMA.1688.F32.TF32 R36, R152.reuse, R24, R188 ;  /* 0x000000189824723c */ /* 0x040fe600000810bc */
[----:B------:R-:W2:Y:S04]  /*55e00*/  LDL.LU R161, [R1+0x204] ;  /* 0x0002040001a17983 */ /* 0x000ea80000300800 */
[----:B------:R-:W2:Y:S04]  /*55e10*/  LDL.LU R162, [R1+0x208] ;  /* 0x0002080001a27983 */ /* 0x000ea80000300800 */
[----:B------:R-:W2:Y:S04]  /*55e20*/  LDL.LU R163, [R1+0x20c] ;  /* 0x00020c0001a37983 */ /* 0x000ea80000300800 */
[----:B------:R-:W2:Y:S04]  /*55e30*/  LDL.LU R188, [R1+0x1d0] ;  /* 0x0001d00001bc7983 */ /* 0x000ea80000300800 */
[----:B------:R-:W2:Y:S04]  /*55e40*/  LDL.LU R189, [R1+0x1d4] ;  /* 0x0001d40001bd7983 */ /* 0x000ea80000300800 */
[----:B------:R-:W2:Y:S01]  /*55e50*/  LDL.LU R190, [R1+0x1d8] ;  /* 0x0001d80001be7983 */ /* 0x000ea20000300800 */
[----:B------:R-:W-:Y:S01]  /*55e60*/  MOV R140, R36 ;  /* 0x00000024008c7202 */ /* 0x000fe20000000f00 */
[----:B------:R-:W-:Y:S01]  /*55e70*/  IMAD.MOV.U32 R141, RZ, RZ, R37 ;  /* 0x000000ffff8d7224 */ /* 0x000fe200078e0025 */
[----:B------:R-:W-:Y:S01]  /*55e80*/  MOV R142, R38 ;  /* 0x00000026008e7202 */ /* 0x000fe20000000f00 */
[----:B------:R-:W-:Y:S01]  /*55e90*/  IMAD.MOV.U32 R136, RZ, RZ, R39 ;  /* 0x000000ffff887224 */ /* 0x000fe200078e0027 */
[----:B------:R-:W2:Y:S04]  /*55ea0*/  LDL.LU R191, [R1+0x1dc] ;  /* 0x0001dc0001bf7983 */ /* 0x000ea80000300800 */
[----:B------:R1:W-:Y:S04]  /*55eb0*/  STL.64 [R1+0x4408], R142 ;  /* 0x0044088e01007387 */ /* 0x0003e80000100a00 */
[----:B------:R1:W-:Y:S01]  /*55ec0*/  STL.64 [R1+0x4400], R140 ;  /* 0x0044008c01007387 */ /* 0x0003e20000100a00 */
[----:B---3--:R-:W-:-:S15]  /*55ed0*/  HMMA.1688.F32.TF32 R36, R152, R20, R184 ;  /* 0x000000149824723c */ /* 0x008fde00000810b8 */
[----:B------:R-:W-:-:S09]  /*55ee0*/  NOP ;  /* 0x0000000000007918 */ /* 0x000fd20000000000 */
[----:B------:R-:W-:Y:S01]  /*55ef0*/  MOV R144, R36 ;  /* 0x0000002400907202 */ /* 0x000fe20000000f00 */
[----:B------:R-:W-:Y:S01]  /*55f00*/  IMAD.MOV.U32 R145, RZ, RZ, R37 ;  /* 0x000000ffff917224 */ /* 0x000fe200078e0025 */
[----:B------:R-:W-:Y:S01]  /*55f10*/  MOV R146, R38 ;  /* 0x0000002600927202 */ /* 0x000fe20000000f00 */
[----:B------:R-:W-:Y:S02]  /*55f20*/  IMAD.MOV.U32 R147, RZ, RZ, R39 ;  /* 0x000000ffff937224 */ /* 0x000fe400078e0027 */
[C---:B----4-:R-:W-:Y:S03]  /*55f30*/  HMMA.1688.F32.TF32 R36, R152.reuse, R16, R176 ;  /* 0x000000109824723c */ /* 0x050fe600000810b0 */
[----:B------:R3:W-:Y:S04]  /*55f40*/  STL.64 [R1+0x4418], R146 ;  /* 0x0044189201007387 */ /* 0x0007e80000100a00 */
[----:B------:R4:W-:Y:S01]  /*55f50*/  STL.64 [R1+0x4410], R144 ;  /* 0x0044109001007387 */ /* 0x0009e20000100a00 */
[----:B--2---:R-:W-:Y:S06]  /*55f60*/  HMMA.1688.F32.TF32 R148, R152, R12, R172 ;  /* 0x0000000c9894723c */ /* 0x004fec00000810ac */
[C---:B------:R-:W-:Y:S06]  /*55f70*/  HMMA.1688.F32.TF32 R152, R180.reuse, R8, R168 ;  /* 0x00000008b498723c */ /* 0x040fec00000810a8 */
[C---:B------:R-:W-:Y:S06]  /*55f80*/  HMMA.1688.F32.TF32 R168, R180.reuse, R24, R192 ;  /* 0x00000018b4a8723c */ /* 0x040fec00000810c0 */
[----:B------:R-:W-:Y:S01]  /*55f90*/  HMMA.1688.F32.TF32 R156, R180, R4, R156 ;  /* 0x00000004b49c723c */ /* 0x000fe2000008109c */
[----:B------:R-:W-:Y:S01]  /*55fa0*/  IMAD.MOV.U32 R139, RZ, RZ, R37 ;  /* 0x000000ffff8b7224 */ /* 0x000fe200078e0025 */
[----:B------:R-:W-:Y:S01]  /*55fb0*/  MOV R138, R38 ;  /* 0x00000026008a7202 */ /* 0x000fe20000000f00 */
[----:B------:R-:W-:Y:S01]  /*55fc0*/  IMAD.MOV.U32 R137, RZ, RZ, R39 ;  /* 0x000000ffff897224 */ /* 0x000fe200078e0027 */
[----:B------:R-:W-:-:S03]  /*55fd0*/  MOV R132, R36 ;  /* 0x0000002400847202 */ /* 0x000fc60000000f00 */
[----:B------:R2:W-:Y:S04]  /*55fe0*/  STL.64 [R1+0x4438], R138 ;  /* 0x0044388a01007387 */ /* 0x0005e80000100a00 */
        /* <DEDUP_REMOVED lines=9> */
[----:B------:R-:W-:Y:S04]  /*56080*/  STL [R1+0x4300], R168 ;  /* 0x004300a801007387 */ /* 0x000fe80000100800 */
[----:B------:R-:W-:Y:S04]  /*56090*/  STL [R1+0x42fc], R169 ;  /* 0x0042fca901007387 */ /* 0x000fe80000100800 */
[----:B------:R-:W-:Y:S04]  /*560a0*/  STL [R1+0x42f8], R170 ;  /* 0x0042f8aa01007387 */ /* 0x000fe80000100800 */
[----:B------:R-:W-:Y:S04]  /*560b0*/  STL [R1+0x42f4], R171 ;  /* 0x0042f4ab01007387 */ /* 0x000fe80000100800 */
        /* <DEDUP_REMOVED lines=20> */
[C---:B------:R-:W-:Y:S03]  /*56200*/  HMMA.1688.F32.TF32 R172, R180.reuse, R20, R188 ;  /* 0x00000014b4ac723c */ /* 0x040fe600000810bc */
[----:B------:R-:W2:Y:S04]  /*56210*/  LDL.LU R188, [R1+0x100] ;  /* 0x0001000001bc7983 */ /* 0x000ea80000300800 */
[----:B------:R-:W2:Y:S01]  /*56220*/  LDL.LU R189, [R1+0x104] ;  /* 0x0001040001bd7983 */ /* 0x000ea20000300800 */
[C---:B------:R-:W-:Y:S03]  /*56230*/  HMMA.1688.F32.TF32 R160, R180.reuse, R32, R160 ;  /* 0x00000020b4a0723c */ /* 0x040fe600000810a0 */
[----:B------:R-:W2:Y:S03]  /*56240*/  LDL.LU R190, [R1+0x108] ;  /* 0x0001080001be7983 */ /* 0x000ea60000300800 */
[-C--:B------:R-:W-:Y:S01]  /*56250*/  HMMA.1688.F32.TF32 R164, R180, R28.reuse, R164 ;  /* 0x0000001cb4a4723c */ /* 0x080fe200000810a4 */
        /* <DEDUP_REMOVED lines=17> */
[----:B------:R1:W-:Y:S04]  /*56370*/  STL [R1+0x430c], R172 ;  /* 0x00430cac01007387 */ /* 0x0003e80000100800 */
[----:B------:R1:W-:Y:S04]  /*56380*/  STL [R1+0x4308], R173 ;  /* 0x004308ad01007387 */ /* 0x0003e80000100800 */
[----:B------:R1:W-:Y:S04]  /*56390*/  STL [R1+0x4304], R174 ;  /* 0x004304ae01007387 */ /* 0x0003e80000100800 */
[----:B------:R-:W-:Y:S01]  /*563a0*/  STL [R1+0x42f0], R175 ;  /* 0x0042f0af01007387 */ /* 0x000fe20000100800 */
[----:B------:R-:W-:Y:S01]  /*563b0*/  MOV R244, R207 ;  /* 0x000000cf00f47202 */ /* 0x000fe20000000f00 */
[----:B------:R-:W-:Y:S01]  /*563c0*/  IMAD.MOV.U32 R245, RZ, RZ, R204 ;  /* 0x000000fffff57224 */ /* 0x000fe200078e00cc */
[----:B------:R-:W-:Y:S01]  /*563d0*/  MOV R246, R205 ;  /* 0x000000cd00f67202 */ /* 0x000fe20000000f00 */
[----:B---3--:R-:W-:Y:S06]  /*563e0*/  HMMA.1688.F32.TF32 R40, R196, R28, R224 ;  /* 0x0000001cc428723c */ /* 0x008fec00000810e0 */
[C---:B----4-:R-:W-:Y:S06]  /*563f0*/  HMMA.1688.F32.TF32 R176, R180.reuse, R16, R176 ;  /* 0x00000010b4b0723c */ /* 0x050fec00000810b0 */
[----:B--2---:R-:W-:Y:S06]  /*56400*/  HMMA.1688.F32.TF32 R180, R180, R12, R228 ;  /* 0x0000000cb4b4723c */ /* 0x004fec00000810e4 */
[----:B------:R-:W-:Y:S11]  /*56410*/  HMMA.1688.F32.TF32 R184, R196, R8, R184 ;  /* 0x00000008c4b8723c */ /* 0x000ff600000810b8 */
[----:B------:R-:W-:Y:S04]  /*56420*/  STL [R1+0x4314], R176 ;  /* 0x004314b001007387 */ /* 0x000fe80000100800 */
[----:B------:R-:W-:Y:S04]  /*56430*/  STL [R1+0x4310], R177 ;  /* 0x004310b101007387 */ /* 0x000fe80000100800 */
[----:B------:R-:W-:Y:S04]  /*56440*/  STL [R1+0x42ec], R178 ;  /* 0x0042ecb201007387 */ /* 0x000fe80000100800 */
[----:B------:R-:W-:Y:S04]  /*56450*/  STL [R1+0x42e8], R179 ;  /* 0x0042e8b301007387 */ /* 0x000fe80000100800 */
[----:B------:R2:W-:Y:S04]  /*56460*/  STL [R1+0x431c], R181 ;  /* 0x00431cb501007387 */ /* 0x0005e80000100800 */
[----:B------:R3:W-:Y:S04]  /*56470*/  STL [R1+0x4318], R182 ;  /* 0x004318b601007387 */ /* 0x0007e80000100800 */
[----:B------:R-:W-:Y:S04]  /*56480*/  STL [R1+0x42e4], R183 ;  /* 0x0042e4b701007387 */ /* 0x000fe80000100800 */
[----:B------:R-:W-:Y:S04]  /*56490*/  STL [R1+0x42e0], R187 ;  /* 0x0042e0bb01007387 */ /* 0x000fe80000100800 */
[----:B------:R4:W-:Y:S04]  /*564a0*/  STL.64 [R1+0x250], R40 ;  /* 0x0002502801007387 */ /* 0x0009e80000100a00 */
[----:B------:R4:W-:Y:S04]  /*564b0*/  STL.64 [R1+0x258], R42 ;  /* 0x0002582a01007387 */ /* 0x0009e80000100a00 */
[----:B------:R-:W3:Y:S04]  /*564c0*/  LDL.LU R207, [R1+0x469c] ;  /* 0x00469c0001cf7983 */ /* 0x000ee80000300800 */
[----:B------:R-:W4:Y:S04]  /*564d0*/  LDL.LU R204, [R1+0x4698] ;  /* 0x0046980001cc7983 */ /* 0x000f280000300800 */
[----:B------:R-:W2:Y:S01]  /*564e0*/  LDL.LU R205, [R1+0x4694] ;  /* 0x0046940001cd7983 */ /* 0x000ea20000300800 */
[----:B------:R-:W-:Y:S01]  /*564f0*/  IMAD.MOV.U32 R247, RZ, RZ, R202 ;  /* 0x000000fffff77224 */ /* 0x000fe200078e00ca */
[----:B------:R-:W-:Y:S01]  /*56500*/  MOV R240, R201 ;  /* 0x000000c900f07202 */ /* 0x000fe20000000f00 */
[----:B------:R-:W-:Y:S01]  /*56510*/  IMAD.MOV.U32 R241, RZ, RZ, R200 ;  /* 0x000000fffff17224 */ /* 0x000fe200078e00c8 */
[----:B------:R-:W2:Y:S01]  /*56520*/  LDL.LU R202, [R1+0x4690] ;  /* 0x0046900001ca7983 */ /* 0x000ea20000300800 */
[----:B------:R-:W-:Y:S01]  /*56530*/  MOV R242, R203 ;  /* 0x000000cb00f27202 */ /* 0x000fe20000000f00 */
[----:B------:R-:W-:-:S02]  /*56540*/  IMAD.MOV.U32 R243, RZ, RZ, R206 ;  /* 0x000000fffff37224 */ /* 0x000fc400078e00ce */
[----:B------:R-:W2:Y:S04]  /*56550*/  LDL.LU R201, [R1+0x468c] ;  /* 0x00468c0001c97983 */ /* 0x000ea80000300800 */
[----:B------:R-:W2:Y:S04]  /*56560*/  LDL.LU R200, [R1+0x4688] ;  /* 0x0046880001c87983 */ /* 0x000ea80000300800 */
[----:B------:R-:W2:Y:S04]  /*56570*/  LDL.LU R203, [R1+0x4684] ;  /* 0x0046840001cb7983 */ /* 0x000ea80000300800 */
[----:B------:R-:W2:Y:S01]  /*56580*/  LDL.LU R206, [R1+0x4680] ;  /* 0x0046800001ce7983 */ /* 0x000ea20000300800 */
[----:B---3--:R-:W-:Y:S01]  /*56590*/  MOV R238, R207 ;  /* 0x000000cf00ee7202 */ /* 0x008fe20000000f00 */
[----:B----4-:R-:W-:Y:S01]  /*565a0*/  IMAD.MOV.U32 R237, RZ, RZ, R204 ;  /* 0x000000ffffed7224 */ /* 0x010fe200078e00cc */
[----:B--2---:R-:W-:-:S02]  /*565b0*/  MOV R236, R205 ;  /* 0x000000cd00ec7202 */ /* 0x004fc40000000f00 */
[----:B------:R-:W1:Y:S04]  /*565c0*/  LDL.LU R205, [R1+0x467c] ;  /* 0x00467c0001cd7983 */ /* 0x000e680000300800 */
[----:B------:R-:W2:Y:S04]  /*565d0*/  LDL.LU R204, [R1+0x4678] ;  /* 0x0046780001cc7983 */ /* 0x000ea80000300800 */
[----:B------:R-:W3:Y:S01]  /*565e0*/  LDL.LU R207, [R1+0x4674] ;  /* 0x0046740001cf7983 */ /* 0x000ee20000300800 */
[----:B------:R-:W-:Y:S01]  /*565f0*/  IMAD.MOV.U32 R239, RZ, RZ, R2 ;  /* 0x000000ffffef7224 */ /* 0x000fe200078e0002 */
[----:B------:R-:W-:Y:S01]  /*56600*/  MOV R210, R201 ;  /* 0x000000c900d27202 */ /* 0x000fe20000000f00 */
[----:B------:R-:W-:Y:S01]  /*56610*/  IMAD.MOV.U32 R209, RZ, RZ, R200 ;  /* 0x000000ffffd17224 */ /* 0x000fe200078e00c8 */
[----:B------:R-:W4:Y:S01]  /*56620*/  LDL.LU R2, [R1+0x4670] ;  /* 0x0046700001027983 */ /* 0x000f220000300800 */
[----:B------:R-:W-:-:S03]  /*56630*/  MOV R208, R203 ;  /* 0x000000cb00d07202 */ /* 0x000fc60000000f00 */
[----:B------:R-:W4:Y:S01]  /*56640*/  LDL.LU R203, [R1+0x466c] ;  /* 0x00466c0001cb7983 */ /* 0x000f220000300800 */
[----:B------:R-:W-:-:S03]  /*56650*/  IMAD.MOV.U32 R211, RZ, RZ, R202 ;  /* 0x000000ffffd37224 */ /* 0x000fc600078e00ca */
[----:B------:R-:W4:Y:S04]  /*56660*/  LDL.LU R200, [R1+0x4668] ;  /* 0x0046680001c87983 */ /* 0x000f280000300800 */
[----:B------:R-:W4:Y:S04]  /*56670*/  LDL.LU R201, [R1+0x4664] ;  /* 0x0046640001c97983 */ /* 0x000f280000300800 */
[----:B------:R-:W4:Y:S01]  /*56680*/  LDL.LU R202, [R1+0x4660] ;  /* 0x0046600001ca7983 */ /* 0x000f220000300800 */
[----:B-1----:R-:W-:Y:S01]  /*56690*/  MOV R142, R205 ;  /* 0x000000cd008e7202 */ /* 0x002fe20000000f00 */
[----:B--2---:R-:W-:Y:S01]  /*566a0*/  IMAD.MOV.U32 R141, RZ, RZ, R204 ;  /* 0x000000ffff8d7224 */ /* 0x004fe200078e00cc */
[----:B---3--:R-:W-:-:S02]  /*566b0*/  MOV R140, R207 ;  /* 0x000000cf008c7202 */ /* 0x008fc40000000f00 */
[----:B------:R-:W2:Y:S04]  /*566c0*/  LDL.LU R207, [R1+0x465c] ;  /* 0x00465c0001cf7983 */ /* 0x000ea80000300800 */
[----:B------:R-:W3:Y:S04]  /*566d0*/  LDL.LU R204, [R1+0x4658] ;  /* 0x0046580001cc7983 */ /* 0x000ee80000300800 */
[----:B------:R-:W3:Y:S01]  /*566e0*/  LDL.LU R205, [R1+0x4654] ;  /* 0x0046540001cd7983 */ /* 0x000ee20000300800 */
[----:B------:R-:W-:Y:S01]  /*566f0*/  IMAD.MOV.U32 R143, RZ, RZ, R206 ;  /* 0x000000ffff8f7224 */ /* 0x000fe200078e00ce */
[----:B----4-:R-:W-:Y:S01]  /*56700*/  MOV R146, R203 ;  /* 0x000000cb00927202 */ /* 0x010fe20000000f00 */
        /* <DEDUP_REMOVED lines=8> */
[----:B--2---:R-:W-:Y:S01]  /*56790*/  MOV R138, R207 ;  /* 0x000000cf008a7202 */ /* 0x004fe20000000f00 */
[----:B---3--:R-:W-:Y:S01]  /*567a0*/  IMAD.MOV.U32 R137, RZ, RZ, R204 ;  /* 0x000000ffff897224 */ /* 0x008fe200078e00cc */
[----:B------:R-:W-:-:S02]  /*567b0*/  MOV R136, R205 ;  /* 0x000000cd00887202 */ /* 0x000fc40000000f00 */
        /* <DEDUP_REMOVED lines=27> */
[----:B------:R-:W4:Y:S01]  /*56970*/  LDL.LU R203, [R1+0x4604] ;  /* 0x0046040001cb7983 */ /* 0x000f220000300800 */
[----:B------:R-:W-:-:S03]  /*56980*/  IMAD.MOV.U32 R159, RZ, RZ, R206 ;  /* 0x000000ffff9f7224 */ /* 0x000fc600078e00ce */
[----:B------:R-:W4:Y:S01]  /*56990*/  LDL.LU R202, [R1+0x4600] ;  /* 0x0046000001ca7983 */ /* 0x000f220000300800 */
[----:B------:R-:W-:Y:S01]  /*569a0*/  HMMA.1688.F32.TF32 R36, R196, R24, R220 ;  /* 0x00000018c424723c */ /* 0x000fe200000810dc */
[----:B--2---:R-:W-:Y:S01]  /*569b0*/  MOV R158, R207 ;  /* 0x000000cf009e7202 */ /* 0x004fe20000000f00 */
[----:B---3--:R-:W-:Y:S01]  /*569c0*/  IMAD.MOV.U32 R157, RZ, RZ, R204 ;  /* 0x000000ffff9d7224 */ /* 0x008fe200078e00cc */
[----:B------:R-:W-:Y:S02]  /*569d0*/  MOV R156, R205 ;  /* 0x000000cd009c7202 */ /* 0x000fe40000000f00 */
[----:B------:R-:W2:Y:S04]  /*569e0*/  LDL.LU R205, [R1+0x45fc] ;  /* 0x0045fc0001cd7983 */ /* 0x000ea80000300800 */
[----:B------:R-:W3:Y:S04]  /*569f0*/  LDL.LU R204, [R1+0x45f8] ;  /* 0x0045f80001cc7983 */ /* 0x000ee80000300800 */
[----:B------:R-:W3:Y:S04]  /*56a00*/  LDL.LU R207, [R1+0x45f4] ;  /* 0x0045f40001cf7983 */ /* 0x000ee80000300800 */
[----:B------:R-:W3:Y:S07]  /*56a10*/  LDL.LU R206, [R1+0x45f0] ;  /* 0x0045f00001ce7983 */ /* 0x000eee0000300800 */
[----:B------:R-:W-:Y:S01]  /*56a20*/  MOV R172, R36 ;  /* 0x0000002400ac7202 */ /* 0x000fe20000000f00 */
[----:B------:R-:W-:Y:S01]  /*56a30*/  IMAD.MOV.U32 R173, RZ, RZ, R37 ;  /* 0x000000ffffad7224 */ /* 0x000fe200078e0025 */
[----:B------:R-:W-:Y:S01]  /*56a40*/  MOV R174, R38 ;  /* 0x0000002600ae7202 */ /* 0x000fe20000000f00 */
[----:B------:R-:W-:-:S02]  /*56a50*/  IMAD.MOV.U32 R168, RZ, RZ, R39 ;  /* 0x000000ffffa87224 */ /* 0x000fc400078e0027 */
[----:B------:R-:W-:-:S15]  /*56a60*/  HMMA.1688.F32.TF32 R36, R196, R20, R216 ;  /* 0x00000014c424723c */ /* 0x000fde00000810d8 */
[----:B------:R-:W-:-:S09]  /*56a70*/  NOP ;  /* 0x0000000000007918 */ /* 0x000fd20000000000 */
[----:B------:R-:W-:Y:S01]  /*56a80*/  MOV R181, R36 ;  /* 0x0000002400b57202 */ /* 0x000fe20000000f00 */
[----:B------:R-:W-:Y:S01]  /*56a90*/  IMAD.MOV.U32 R182, RZ, RZ, R37 ;  /* 0x000000ffffb67224 */ /* 0x000fe200078e0025 */
[----:B------:R-:W-:Y:S01]  /*56aa0*/  MOV R176, R38 ;  /* 0x0000002600b07202 */ /* 0x000fe20000000f00 */
[----:B------:R-:W-:Y:S02]  /*56ab0*/  IMAD.MOV.U32 R177, RZ, RZ, R39 ;  /* 0x000000ffffb17224 */ /* 0x000fe400078e0027 */
[----:B------:R-:W-:Y:S07]  /*56ac0*/  HMMA.1688.F32.TF32 R36, R196, R16, R212 ;  /* 0x00000010c424723c */ /* 0x000fee00000810d4 */
[----:B----4-:R-:W-:Y:S01]  /*56ad0*/  MOV R212, R203 ;  /* 0x000000cb00d47202 */ /* 0x010fe20000000f00 */
[----:B------:R-:W-:Y:S01]  /*56ae0*/  IMAD.MOV.U32 R213, RZ, RZ, R202 ;  /* 0x000000ffffd57224 */ /* 0x000fe200078e00ca */
[----:B------:R-:W4:Y:S01]  /*56af0*/  LDL.LU R203, [R1+0x45ec] ;  /* 0x0045ec0001cb7983 */ /* 0x000f220000300800 */
[----:B------:R-:W-:Y:S01]  /*56b00*/  MOV R214, R200 ;  /* 0x000000c800d67202 */ /* 0x000fe20000000f00 */
[----:B------:R-:W-:-:S02]  /*56b10*/  IMAD.MOV.U32 R215, RZ, RZ, R201 ;  /* 0x000000ffffd77224 */ /* 0x000fc400078e00c9 */
[----:B------:R-:W4:Y:S04]  /*56b20*/  LDL.LU R202, [R1+0x45e8] ;  /* 0x0045e80001ca7983 */ /* 0x000f280000300800 */
[----:B------:R-:W4:Y:S04]  /*56b30*/  LDL.LU R200, [R1+0x45e4] ;  /* 0x0045e40001c87983 */ /* 0x000f280000300800 */
[----:B------:R-:W4:Y:S01]  /*56b40*/  LDL.LU R201, [R1+0x45e0] ;  /* 0x0045e00001c97983 */ /* 0x000f220000300800 */
[----:B--2---:R-:W-:Y:S01]  /*56b50*/  IMAD.MOV.U32 R219, RZ, RZ, R205 ;  /* 0x000000ffffdb7224 */ /* 0x004fe200078e00cd */
[----:B---3--:R-:W-:-:S02]  /*56b60*/  MOV R218, R204 ;  /* 0x000000cc00da7202 */ /* 0x008fc40000000f00 */
[----:B------:R-:W-:Y:S02]  /*56b70*/  MOV R216, R207 ;  /* 0x000000cf00d87202 */ /* 0x000fe40000000f00 */
[----:B------:R-:W2:Y:S01]  /*56b80*/  LDL.LU R207, [R1+0x45dc] ;  /* 0x0045dc0001cf7983 */ /* 0x000ea20000300800 */
[----:B------:R-:W-:-:S03]  /*56b90*/  IMAD.MOV.U32 R217, RZ, RZ, R206 ;  /* 0x000000ffffd97224 */ /* 0x000fc600078e00ce */
[----:B------:R-:W3:Y:S04]  /*56ba0*/  LDL.LU R206, [R1+0x45d8] ;  /* 0x0045d80001ce7983 */ /* 0x000ee80000300800 */
[----:B------:R-:W3:Y:S04]  /*56bb0*/  LDL.LU R204, [R1+0x45d4] ;  /* 0x0045d40001cc7983 */ /* 0x000ee80000300800 */
[----:B------:R-:W3:Y:S01]  /*56bc0*/  LDL.LU R205, [R1+0x45d0] ;  /* 0x0045d00001cd7983 */ /* 0x000ee20000300800 */
[----:B----4-:R-:W-:Y:S01]  /*56bd0*/  IMAD.MOV.U32 R227, RZ, RZ, R203 ;  /* 0x000000ffffe37224 */ /* 0x010fe200078e00cb */
[----:B------:R-:W-:-:S02]  /*56be0*/  MOV R226, R202 ;  /* 0x000000ca00e27202 */ /* 0x000fc40000000f00 */
[----:B------:R-:W-:Y:S02]  /*56bf0*/  MOV R224, R200 ;  /* 0x000000c800e07202 */ /* 0x000fe40000000f00 */
[----:B------:R-:W4:Y:S01]  /*56c00*/  LDL.LU R200, [R1+0x45cc] ;  /* 0x0045cc0001c87983 */ /* 0x000f220000300800 */
[----:B------:R-:W-:-:S03]  /*56c10*/  IMAD.MOV.U32 R225, RZ, RZ, R201 ;  /* 0x000000ffffe17224 */ /* 0x000fc600078e00c9 */
        /* <DEDUP_REMOVED lines=51> */
[C---:B------:R-:W-:Y:S06]  /*56f50*/  HMMA.1688.F32.TF32 R188, R196.reuse, R4, R188 ;  /* 0x00000004c4bc723c */ /* 0x040fec00000810bc */
[C---:B------:R-:W-:Y:S06]  /*56f60*/  HMMA.1688.F32.TF32 R192, R196.reuse, R32, R192 ;  /* 0x00000020c4c0723c */ /* 0x040fec00000810c0 */
[----:B------:R-:W-:Y:S01]  /*56f70*/  HMMA.1688.F32.TF32 R36, R196, R12, R232 ;  /* 0x0000000cc424723c */ /* 0x000fe200000810e8 */
[----:B------:R-:W-:Y:S04]  /*56f80*/  LDS R196, [R0+UR12+0x18600] ;  /* 0x0186000c00c47984 */ /* 0x000fe80008000800 */
[----:B------:R-:W-:Y:S04]  /*56f90*/  LDS R198, [R0+UR12+0x1a600] ;  /* 0x01a6000c00c67984 */ /* 0x000fe80008000800 */
[----:B------:R-:W-:Y:S04]  /*56fa0*/  LDS R197, [R3+UR12+0x18600] ;  /* 0x0186000c03c57984 */ /* 0x000fe80008000800 */
[----:B------:R-:W-:Y:S01]  /*56fb0*/  LDS R199, [R3+UR12+0x1a600] ;  /* 0x01a6000c03c77984 */ /* 0x000fe20008000800 */
[----:B----4-:R-:W-:Y:S01]  /*56fc0*/  MOV R228, R203 ;  /* 0x000000cb00e47202 */ /* 0x010fe20000000f00 */
[----:B------:R-:W-:Y:S01]  /*56fd0*/  IMAD.MOV.U32 R229, RZ, RZ, R202 ;  /* 0x000000ffffe57224 */ /* 0x000fe200078e00ca */
[----:B------:R-:W-:Y:S01]  /*56fe0*/  MOV R230, R201 ;  /* 0x000000c900e67202 */ /* 0x000fe20000000f00 */
[----:B------:R-:W-:Y:S01]  /*56ff0*/  IMAD.MOV.U32 R231, RZ, RZ, R200 ;  /* 0x000000ffffe77224 */ /* 0x000fe200078e00c8 */
[----:B------:R-:W-:Y:S04]  /*57000*/  LDS R202, [R0+UR12+0x1a680] ;  /* 0x01a6800c00ca7984 */ /* 0x000fe80008000800 */
[----:B------:R-:W-:Y:S04]  /*57010*/  LDS R200, [R0+UR12+0x18680] ;  /* 0x0186800c00c87984 */ /* 0x000fe80008000800 */
[----:B------:R-:W-:Y:S04]  /*57020*/  LDS R201, [R3+UR12+0x18680] ;  /* 0x0186800c03c97984 */ /* 0x000fe80008000800 */
[----:B------:R-:W1:Y:S01]  /*57030*/  LDS R203, [R3+UR12+0x1a680] ;  /* 0x01a6800c03cb7984 */ /* 0x000e620008000800 */
[----:B------:R-:W-:Y:S01]  /*57040*/  MOV R169, R36 ;  /* 0x0000002400a97202 */ /* 0x000fe20000000f00 */
[----:B------:R-:W-:Y:S01]  /*57050*/  IMAD.MOV.U32 R170, RZ, RZ, R37 ;  /* 0x000000ffffaa7224 */ /* 0x000fe200078e0025 */
[----:B------:R-:W-:Y:S01]  /*57060*/  MOV R171, R38 ;  /* 0x0000002600ab7202 */ /* 0x000fe20000000f00 */
[----:B------:R-:W-:Y:S01]  /*57070*/  IMAD.MOV.U32 R175, RZ, RZ, R39 ;  /* 0x000000ffffaf7224 */ /* 0x000fe200078e0027 */
[----:B------:R-:W-:Y:S04]  /*57080*/  LDS R232, [R0+UR12+0x18780] ;  /* 0x0187800c00e87984 */ /* 0x000fe80008000800 */
[----:B------:R-:W-:Y:S04]  /*57090*/  LDS R234, [R0+UR12+0x1a780] ;  /* 0x01a7800c00ea7984 */ /* 0x000fe80008000800 */
[----:B------:R-:W-:Y:S04]  /*570a0*/  LDS R233, [R3+UR12+0x18780] ;  /* 0x0187800c03e97984 */ /* 0x000fe80008000800 */
[----:B------:R-:W-:Y:S01]  /*570b0*/  LDS R235, [R3+UR12+0x1a780] ;  /* 0x01a7800c03eb7984 */ /* 0x000fe20008000800 */
[C---:B-1----:R-:W-:Y:S06]  /*570c0*/  HMMA.1688.F32.TF32 R228, R200.reuse, R32, R228 ;  /* 0x00000020c8e4723c */ /* 0x042fec00000810e4 */
[C---:B------:R-:W-:Y:S06]  /*570d0*/  HMMA.1688.F32.TF32 R220, R200.reuse, R28, R220 ;  /* 0x0000001cc8dc723c */ /* 0x040fec00000810dc */
[C---:B------:R-:W-:Y:S06]  /*570e0*/  HMMA.1688.F32.TF32 R224, R200.reuse, R24, R224 ;  /* 0x00000018c8e0723c */ /* 0x040fec00000810e0 */
[----:B------:R-:W-:Y:S01]  /*570f0*/  HMMA.1688.F32.TF32 R216, R200, R20, R216 ;  /* 0x00000014c8d8723c */ /* 0x000fe200000810d8 */
[----:B--2---:R-:W-:-:S05]  /*57100*/  IMAD.MOV.U32 R39, RZ, RZ, R204 ;  /* 0x000000ffff277224 */ /* 0x004fca00078e00cc */
[C---:B---3--:R-:W-:Y:S06]  /*57110*/  HMMA.1688.F32.TF32 R48, R196.reuse, R20, R48 ;  /* 0x00000014c430723c */ /* 0x048fec0000081030 */
[C---:B------:R-:W-:Y:S06]  /*57120*/  HMMA.1688.F32.TF32 R52, R196.reuse, R24, R52 ;  /* 0x00000018c434723c */ /* 0x040fec0000081034 */
[C---:B------:R-:W-:Y:S06]  /*57130*/  HMMA.1688.F32.TF32 R56, R196.reuse, R28, R56 ;  /* 0x0000001cc438723c */ /* 0x040fec0000081038 */
[C---:B------:R-:W-:Y:S06]  /*57140*/  HMMA.1688.F32.TF32 R64, R196.reuse, R4, R64 ;  /* 0x00000004c440723c */ /* 0x040fec0000081040 */
[C---:B------:R-:W-:Y:S06]  /*57150*/  HMMA.1688.F32.TF32 R68, R196.reuse, R8, R68 ;  /* 0x00000008c444723c */ /* 0x040fec0000081044 */
[C---:B------:R-:W-:Y:S06]  /*57160*/  HMMA.1688.F32.TF32 R60, R196.reuse, R32, R60 ;  /* 0x00000020c43c723c */ /* 0x040fec000008103c */
[C---:B------:R-:W-:Y:S11]  /*57170*/  HMMA.1688.F32.TF32 R44, R196.reuse, R16, R44 ;  /* 0x00000010c42c723c */ /* 0x040ff6000008102c */
[----:B------:R-:W-:Y:S04]  /*57180*/  STL.64 [R1+0x1f0], R68 ;  /* 0x0001f04401007387 */ /* 0x000fe80000100a00 */
[----:B------:R1:W-:Y:S01]  /*57190*/  STL.64 [R1+0x1f8], R70 ;  /* 0x0001f84601007387 */ /* 0x0003e20000100a00 */
[----:B------:R-:W-:Y:S01]  /*571a0*/  HMMA.1688.F32.TF32 R196, R196, R12, R40 ;  /* 0x0000000cc4c4723c */ /* 0x000fe20000081028 */
[----:B------:R-:W-:Y:S01]  /*571b0*/  MOV R36, R207 ;  /* 0x000000cf00247202 */ /* 0x000fe20000000f00 */
[----:B------:R-:W-:Y:S01]  /*571c0*/  IMAD.MOV.U32 R37, RZ, RZ, R206 ;  /* 0x000000ffff257224 */ /* 0x000fe200078e00ce */
[----:B------:R-:W-:Y:S01]  /*571d0*/  MOV R38, R205 ;  /* 0x000000cd00267202 */ /* 0x000fe20000000f00 */
[----:B------:R-:W-:Y:S02]  /*571e0*/  LDS R204, [R0+UR12+0x18700] ;  /* 0x0187000c00cc7984 */ /* 0x000fe40008000800 */
[C---:B------:R-:W-:Y:S02]  /*571f0*/  HMMA.1688.F32.TF32 R248, R200.reuse, R4, R248 ;  /* 0x00000004c8f8723c */ /* 0x040fe400000810f8 */
[----:B------:R-:W-:Y:S04]  /*57200*/  LDS R206, [R0+UR12+0x1a700] ;  /* 0x01a7000c00ce7984 */ /* 0x000fe80008000800 */
[----:B-1----:R-:W2:Y:S04]  /*57210*/  LDL.LU.64 R70, [R1+0x45a8] ;  /* 0x0045a80001467983 */ /* 0x002ea80000300a00 */
[----:B------:R-:W2:Y:S04]  /*57220*/  LDL.LU.64 R68, [R1+0x45a0] ;  /* 0x0045a00001447983 */ /* 0x000ea80000300a00 */
[----:B------:R-:W-:Y:S04]  /*57230*/  STL.64 [R1+0x1e0], R64 ;  /* 0x0001e04001007387 */ /* 0x000fe80000100a00 */
[----:B------:R1:W-:Y:S01]  /*57240*/  STL.64 [R1+0x1e8], R66 ;  /* 0x0001e84201007387 */ /* 0x0003e20000100a00 */
[C---:B------:R-:W-:Y:S03]  /*57250*/  HMMA.1688.F32.TF32 R212, R200.reuse, R16, R212 ;  /* 0x00000010c8d4723c */ /* 0x040fe600000810d4 */
[----:B------:R-:W-:Y:S04]  /*57260*/  LDS R205, [R3+UR12+0x18700] ;  /* 0x0187000c03cd7984 */ /* 0x000fe80008000800 */
[----:B------:R-:W3:Y:S04]  /*57270*/  LDS R207, [R3+UR12+0x1a700] ;  /* 0x01a7000c03cf7984 */ /* 0x000ee80008000800 */
        /* <DEDUP_REMOVED lines=22> */
[----:B------:R-:W4:Y:S04]  /*573e0*/  LDL.LU.64 R42, [R1+0x4538] ;  /* 0x00453800012a7983 */ /* 0x000f280000300a00 */
[----:B------:R-:W4:Y:S04]  /*573f0*/  LDL.LU.64 R40, [R1+0x4530] ;  /* 0x0045300001287983 */ /* 0x000f280000300a00 */
[----:B------:R1:W-:Y:S04]  /*57400*/  STL.64 [R1+0x150], R196 ;  /* 0x000150c401007387 */ /* 0x0003e80000100a00 */
[----:B------:R3:W-:Y:S04]  /*57410*/  STL.64 [R1+0x158], R198 ;  /* 0x000158c601007387 */ /* 0x0007e80000100a00 */
[----:B-1----:R-:W2:Y:S04]  /*57420*/  LDL.LU R196, [R1+0x5f0] ;  /* 0x0005f00001c47983 */ /* 0x002ea80000300800 */
[----:B------:R-:W2:Y:S04]  /*57430*/  LDL.LU R197, [R1+0x5f4] ;  /* 0x0005f40001c57983 */ /* 0x000ea80000300800 */
[----:B---3--:R-:W2:Y:S01]  /*57440*/  LDL.LU R198, [R1+0x5f8] ;  /* 0x0005f80001c67983 */ /* 0x008ea20000300800 */
[----:B------:R-:W-:-:S15]  /*57450*/  HMMA.1688.F32.TF32 R36, R200, R8, R36 ;  /* 0x00000008c824723c */ /* 0x000fde0000081024 */
[----:B------:R-:W-:-:S08]  /*57460*/  NOP ;  /* 0x0000000000007918 */ /* 0x000fd00000000000 */
        /* <DEDUP_REMOVED lines=11> */
[----:B------:R-:W4:Y:S04]  /*57520*/  LDL.LU.64 R228, [R1+0x4500] ;  /* 0x0045000001e47983 */ /* 0x000f280000300a00 */
[----:B------:R-:W-:Y:S04]  /*57530*/  STL.64 [R1+0x110], R220 ;  /* 0x000110dc01007387 */ /* 0x000fe80000100a00 */
[----:B------:R1:W-:Y:S04]  /*57540*/  STL.64 [R1+0x118], R222 ;  /* 0x000118de01007387 */ /* 0x0003e80000100a00 */
[----:B-1----:R-:W3:Y:S04]  /*57550*/  LDL.LU.64 R222, [R1+0x44f8] ;  /* 0x0044f80001de7983 */ /* 0x002ee80000300a00 */
[----:B------:R-:W3:Y:S04]  /*57560*/  LDL.LU.64 R220, [R1+0x44f0] ;  /* 0x0044f00001dc7983 */ /* 0x000ee80000300a00 */
        /* <DEDUP_REMOVED lines=11> */
[----:B------:R-:W3:Y:S01]  /*57620*/  LDL.LU.64 R212, [R1+0x44c0] ;  /* 0x0044c00001d47983 */ /* 0x000ee20000300a00 */
[----:B------:R-:W-:-:S07]  /*57630*/  MOV R199, R2 ;  /* 0x0000000200c77202 */ /* 0x000fce0000000f00 */
[----:B--2---:R-:W-:Y:S06]  /*57640*/  HMMA.1688.F32.TF32 R200, R200, R12, R196 ;  /* 0x0000000cc8c8723c */ /* 0x004fec00000810c4 */
        /* <DEDUP_REMOVED lines=14> */
[----:B------:R-:W-:Y:S04]  /*57730*/  STL.64 [R1+0x80], R132 ;  /* 0x0000808401007387 */ /* 0x000fe80000100a00 */
[----:B------:R-:W-:Y:S01]  /*57740*/  STL.64 [R1+0x90], R148 ;  /* 0x0000909401007387 */ /* 0x000fe20000100a00 */
[C---:B------:R-:W-:Y:S03]  /*57750*/  HMMA.1688.F32.TF32 R136, R204.reuse, R20, R144 ;  /* 0x00000014cc88723c */ /* 0x040fe60000081090 */
[----:B------:R-:W-:Y:S04]  /*57760*/  STL.64 [R1+0x98], R150 ;  /* 0x0000989601007387 */ /* 0x000fe80000100a00 */
[----:B------:R1:W-:Y:S02]  /*57770*/  STL [R1+0x88], R134 ;  /* 0x0000888601007387 */ /* 0x0003e40000100800 */
[----:B-1----:R-:W-:Y:S02]  /*57780*/  HMMA.1688.F32.TF32 R132, R204, R16, R140 ;  /* 0x00000010cc84723c */ /* 0x002fe4000008108c */
[----:B------:R-:W-:Y:S05]  /*57790*/  STL [R1+0x42dc], R2 ;  /* 0x0042dc0201007387 */ /* 0x000fea0000100800 */
[----:B----4-:R-:W-:Y:S01]  /*577a0*/  IMAD.MOV.U32 R140, RZ, RZ, R228 ;  /* 0x000000ffff8c7224 */ /* 0x010fe200078e00e4 */
[----:B------:R-:W-:Y:S01]  /*577b0*/  MOV R141, R229 ;  /* 0x000000e5008d7202 */ /* 0x000fe20000000f00 */
[----:B---3--:R-:W-:Y:S01]  /*577c0*/  IMAD.MOV.U32 R142, RZ, RZ, R230 ;  /* 0x000000ffff8e7224 */ /* 0x008fe200078e00e6 */
[----:B------:R-:W-:-:S13]  /*577d0*/  MOV R143, R231 ;  /* 0x000000e7008f7202 */ /* 0x000fda0000000f00 */
[----:B------:R-:W-:Y:S04]  /*577e0*/  STL.64 [R1+0x60], R132 ;  /* 0x0000608401007387 */ /* 0x000fe80000100a00 */
[----:B------:R1:W-:Y:S04]  /*577f0*/  STL.64 [R1+0x70], R136 ;  /* 0x0000708801007387 */ /* 0x0003e80000100a00 */
[----:B------:R2:W-:Y:S04]  /*57800*/  STL.64 [R1+0x78], R138 ;  /* 0x0000788a01007387 */ /* 0x0005e80000100a00 */
[----:B------:R3:W-:Y:S04]  /*57810*/  STL [R1+0x68], R134 ;  /* 0x0000688601007387 */ /* 0x0007e80000100800 */
[----:B------:R-:W4:Y:S04]  /*57820*/  LDL.LU R228, [R1+0x44b8] ;  /* 0x0044b80001e47983 */ /* 0x000f280000300800 */
[----:B------:R-:W4:Y:S04]  /*57830*/  LDL.LU R229, [R1+0x44b4] ;  /* 0x0044b40001e57983 */ /* 0x000f280000300800 */
[----:B------:R-:W4:Y:S01]  /*57840*/  LDL.LU R230, [R1+0x44b0] ;  /* 0x0044b00001e67983 */ /* 0x000f220000300800 */
[----:B------:R-:W-:-:S03]  /*57850*/  MOV R147, R220 ;  /* 0x000000dc00937202 */ /* 0x000fc60000000f00 */
[----:B------:R-:W4:Y:S01]  /*57860*/  LDL.LU R231, [R1+0x44ac] ;  /* 0x0044ac0001e77983 */ /* 0x000f220000300800 */
[----:B------:R-:W-:Y:S02]  /*57870*/  IMAD.MOV.U32 R146, RZ, RZ, R226 ;  /* 0x000000ffff927224 */ /* 0x000fe400078e00e2 */
[----:B------:R-:W-:Y:S01]  /*57880*/  IMAD.MOV.U32 R144, RZ, RZ, R224 ;  /* 0x000000ffff907224 */ /* 0x000fe200078e00e0 */
[----:B------:R-:W-:Y:S01]  /*57890*/  MOV R145, R225 ;  /* 0x000000e100917202 */ /* 0x000fe20000000f00 */
[----:B------:R-:W4:Y:S01]  /*578a0*/  LDL.LU R224, [R1+0x44a8] ;  /* 0x0044a80001e07983 */ /* 0x000f220000300800 */
[----:B-1----:R-:W-:-:S03]  /*578b0*/  IMAD.MOV.U32 R136, RZ, RZ, R221 ;  /* 0x000000ffff887224 */ /* 0x002fc600078e00dd */
[----:B------:R-:W4:Y:S01]  /*578c0*/  LDL.LU R225, [R1+0x44a4] ;  /* 0x0044a40001e17983 */ /* 0x000f220000300800 */
[----:B------:R-:W-:-:S03]  /*578d0*/  MOV R137, R222 ;  /* 0x000000de00897202 */ /* 0x000fc60000000f00 */
[----:B------:R-:W4:Y:S01]  /*578e0*/  LDL.LU R226, [R1+0x44a0] ;  /* 0x0044a00001e27983 */ /* 0x000f220000300800 */
[----:B--2---:R-:W-:-:S03]  /*578f0*/  IMAD.MOV.U32 R138, RZ, RZ, R223 ;  /* 0x000000ffff8a7224 */ /* 0x004fc600078e00df */
[----:B------:R-:W2:Y:S04]  /*57900*/  LDL.LU R220, [R1+0x449c] ;  /* 0x00449c0001dc7983 */ /* 0x000ea80000300800 */
[----:B------:R-:W2:Y:S04]  /*57910*/  LDL.LU R221, [R1+0x4498] ;  /* 0x0044980001dd7983 */ /* 0x000ea80000300800 */
[----:B------:R-:W2:Y:S01]  /*57920*/  LDL.LU R222, [R1+0x4494] ;  /* 0x0044940001de7983 */ /* 0x000ea20000300800 */
[----:B------:R-:W-:-:S03]  /*57930*/  MOV R139, R216 ;  /* 0x000000d8008b7202 */ /* 0x000fc60000000f00 */
[----:B------:R-:W2:Y:S04]  /*57940*/  LDL.LU R223, [R1+0x4490] ;  /* 0x0044900001df7983 */ /* 0x000ea80000300800 */
[----:B------:R-:W2:Y:S01]  /*57950*/  LDL.LU R216, [R1+0x448c] ;  /* 0x00448c0001d87983 */ /* 0x000ea20000300800 */
[----:B------:R-:W-:-:S03]  /*57960*/  IMAD.MOV.U32 R132, RZ, RZ, R217 ;  /* 0x000000ffff847224 */ /* 0x000fc600078e00d9 */
[----:B------:R-:W2:Y:S01]  /*57970*/  LDL.LU R156, [R1+0x170] ;  /* 0x00017000019c7983 */ /* 0x000ea20000300800 */
[----:B------:R-:W-:-:S03]  /*57980*/  MOV R133, R218 ;  /* 0x000000da00857202 */ /* 0x000fc60000000f00 */
[----:B------:R-:W2:Y:S01]  /*57990*/  LDL.LU R157, [R1+0x174] ;  /* 0x00017400019d7983 */ /* 0x000ea20000300800 */
[----:B------:R-:W-:-:S03]  /*579a0*/  MOV R2, R135 ;  /* 0x0000008700027202 */ /* 0x000fc60000000f00 */
[----:B------:R-:W2:Y:S04]  /*579b0*/  LDL.LU R158, [R1+0x178] ;  /* 0x00017800019e7983 */ /* 0x000ea80000300800 */
[----:B------:R-:W2:Y:S01]  /*579c0*/  LDL.LU R159, [R1+0x17c] ;  /* 0x00017c00019f7983 */ /* 0x000ea20000300800 */
[----:B---3--:R-:W-:-:S03]  /*579d0*/  IMAD.MOV.U32 R134, RZ, RZ, R212 ;  /* 0x000000ffff867224 */ /* 0x008fc600078e00d4 */
[----:B------:R-:W3:Y:S01]  /*579e0*/  LDL.LU R217, [R1+0x4488] ;  /* 0x0044880001d97983 */ /* 0x000ee20000300800 */
[----:B------:R-:W-:Y:S01]  /*579f0*/  MOV R135, R213 ;  /* 0x000000d500877202 */ /* 0x000fe20000000f00 */
[----:B------:R-:W-:Y:S02]  /*57a00*/  IMAD.MOV.U32 R152, RZ, RZ, R214 ;  /* 0x000000ffff987224 */ /* 0x000fe400078e00d6 */
[----:B------:R-:W3:Y:S01]  /*57a10*/  LDL.LU R218, [R1+0x4484] ;  /* 0x0044840001da7983 */ /* 0x000ee20000300800 */
[----:B------:R-:W-:-:S03]  /*57a20*/  MOV R153, R215 ;  /* 0x000000d700997202 */ /* 0x000fc60000000f00 */
[----:B------:R-:W3:Y:S01]  /*57a30*/  LDL.LU R212, [R1+0x4480] ;  /* 0x0044800001d47983 */ /* 0x000ee20000300800 */
[----:B------:R-:W-:-:S03]  /*57a40*/  IMAD.MOV.U32 R154, RZ, RZ, R219 ;  /* 0x000000ffff9a7224 */ /* 0x000fc600078e00db */
[----:B------:R-:W3:Y:S01]  /*57a50*/  LDL.LU R213, [R1+0x447c] ;  /* 0x00447c0001d57983 */ /* 0x000ee20000300800 */
[----:B------:R-:W-:-:S03]  /*57a60*/  MOV R155, R227 ;  /* 0x000000e3009b7202 */ /* 0x000fc60000000f00 */
[----:B------:R-:W3:Y:S04]  /*57a70*/  LDL.LU R214, [R1+0x4478] ;  /* 0x0044780001d67983 */ /* 0x000ee80000300800 */
[----:B------:R-:W3:Y:S04]  /*57a80*/  LDL.LU R215, [R1+0x4474] ;  /* 0x0044740001d77983 */ /* 0x000ee80000300800 */
[----:B------:R-:W3:Y:S04]  /*57a90*/  LDL.LU R219, [R1+0x4470] ;  /* 0x0044700001db7983 */ /* 0x000ee80000300800 */
[----:B------:R-:W3:Y:S01]  /*57aa0*/  LDL.LU R227, [R1+0x446c] ;  /* 0x00446c0001e37983 */ /* 0x000ee20000300800 */
[----:B------:R-:W-:Y:S01]  /*57ab0*/  IMAD.MOV.U32 R148, RZ, RZ, R7 ;  /* 0x000000ffff947224 */ /* 0x000fe200078e0007 */
[----:B------:R-:W-:Y:S01]  /*57ac0*/  MOV R149, R10 ;  /* 0x0000000a00957202 */ /* 0x000fe20000000f00 */
[----:B------:R-:W-:Y:S01]  /*57ad0*/  IMAD.MOV.U32 R150, RZ, RZ, R11 ;  /* 0x000000ffff967224 */ /* 0x000fe200078e000b */
[----:B------:R-:W3:Y:S04]  /*57ae0*/  LDL.LU R7, [R1+0x4468] ;  /* 0x0044680001077983 */ /* 0x000ee80000300800 */
[----:B------:R-:W3:Y:S04]  /*57af0*/  LDL.LU R10, [R1+0x4464] ;  /* 0x00446400010a7983 */ /* 0x000ee80000300800 */
[----:B------:R-:W3:Y:S01]  /*57b00*/  LDL.LU R11, [R1+0x4460] ;  /* 0x00446000010b7983 */ /* 0x000ee20000300800 */
[----:B------:R-:W-:Y:S06]  /*57b10*/  HMMA.1688.F32.TF32 R196, R204, R12, R208 ;  /* 0x0000000cccc4723c */ /* 0x000fec00000810d0 */
[----:B------:R-:W-:Y:S01]  /*57b20*/  HMMA.1688.F32.TF32 R200, R232, R8, R236 ;  /* 0x00000008e8c8723c */ /* 0x000fe200000810ec */
[----:B------:R-:W-:Y:S01]  /*57b30*/  LDS R236, [R0+UR12+0x1c080] ;  /* 0x01c0800c00ec7984 */ /* 0x000fe20008000800 */
[----:B------:R-:W-:-:S03]  /*57b40*/  MOV R151, R252 ;  /* 0x000000fc00977202 */ /* 0x000fc60000000f00 */
[----:B------:R-:W-:Y:S01]  /*57b50*/  LDS R238, [R0+UR12+0x1e080] ;  /* 0x01e0800c00ee7984 */ /* 0x000fe20008000800 */
[C---:B------:R-:W-:Y:S03]  /*57b60*/  HMMA.1688.F32.TF32 R204, R232.reuse, R4, R240 ;  /* 0x00000004e8cc723c */ /* 0x040fe600000810f0 */
[----:B------:R-:W-:Y:S03]  /*57b70*/  LDS R237, [R3+UR12+0x1c080] ;  /* 0x01c0800c03ed7984 */ /* 0x000fe60008000800 */
[C---:B------:R-:W-:Y:S01]  /*57b80*/  HMMA.1688.F32.TF32 R208, R232.reuse, R32, R244 ;  /* 0x00000020e8d0723c */ /* 0x040fe200000810f4 */
[----:B------:R-:W1:Y:S04]  /*57b90*/  LDS R239, [R3+UR12+0x1e080] ;  /* 0x01e0800c03ef7984 */ /* 0x000e680008000800 */
[----:B------:R-:W-:Y:S04]  /*57ba0*/  LDS R240, [R0+UR12+0x1c100] ;  /* 0x01c1000c00f07984 */ /* 0x000fe80008000800 */
        /* <DEDUP_REMOVED lines=8> */
[----:B------:R-:W-:Y:S01]  /*57c30*/  LDS R33, [R3+UR12+0x20080] ;  /* 0x0200800c03217984 */ /* 0x000fe20008000800 */
[C---:B----4-:R-:W-:Y:S06]  /*57c40*/  HMMA.1688.F32.TF32 R228, R232.reuse, R12, R228 ;  /* 0x0000000ce8e4723c */ /* 0x050fec00000810e4 */
[C---:B--2---:R-:W-:Y:S06]  /*57c50*/  HMMA.1688.F32.TF32 R220, R232.reuse, R20, R220 ;  /* 0x00000014e8dc723c */ /* 0x044fec00000810dc */
[C---:B---3--:R-:W-:Y:S06]  /*57c60*/  HMMA.1688.F32.TF32 R212, R232.reuse, R28, R212 ;  /* 0x0000001ce8d4723c */ /* 0x048fec00000810d4 */
[C---:B------:R-:W-:Y:S06]  /*57c70*/  HMMA.1688.F32.TF32 R216, R232.reuse, R24, R216 ;  /* 0x00000018e8d8723c */ /* 0x040fec00000810d8 */
[----:B------:R-:W-:Y:S01]  /*57c80*/  HMMA.1688.F32.TF32 R224, R232, R16, R224 ;  /* 0x00000010e8e0723c */ /* 0x000fe200000810e0 */
[----:B------:R-:W-:Y:S04]  /*57c90*/  LDS R232, [R0+UR12+0x1c000] ;  /* 0x01c0000c00e87984 */ /* 0x000fe80008000800 */
[----:B------:R-:W-:Y:S04]  /*57ca0*/  LDS R234, [R0+UR12+0x1e000] ;  /* 0x01e0000c00ea7984 */ /* 0x000fe80008000800 */
[----:B------:R-:W-:Y:S04]  /*57cb0*/  LDS R233, [R3+UR12+0x1c000] ;  /* 0x01c0000c03e97984 */ /* 0x000fe80008000800 */
[----:B------:R-:W2:Y:S01]  /*57cc0*/  LDS R235, [R3+UR12+0x1e000] ;  /* 0x01e0000c03eb7984 */ /* 0x000ea20008000800 */
[----:B-1----:R-:W-:Y:S06]  /*57cd0*/  HMMA.1688.F32.TF32 R36, R236, R10, R36 ;  /* 0x0000000aec24723c */ /* 0x002fec0000081024 */
[C---:B--2---:R-:W-:Y:S06]  /*57ce0*/  HMMA.1688.F32.TF32 R148, R232.reuse, R34, R148 ;  /* 0x00000022e894723c */ /* 0x044fec0000081094 */
[C---:B------:R-:W-:Y:S06]  /*57cf0*/  HMMA.1688.F32.TF32 R132, R232.reuse, R30, R132 ;  /* 0x0000001ee884723c */ /* 0x040fec0000081084 */
[C---:B------:R-:W-:Y:S06]  /*57d00*/  HMMA.1688.F32.TF32 R136, R232.reuse, R26, R136 ;  /* 0x0000001ae888723c */ /* 0x040fec0000081088 */
[C---:B------:R-:W-:Y:S05]  /*57d10*/  HMMA.1688.F32.TF32 R144, R232.reuse, R22, R144 ;  /* 0x00000016e890723c */ /* 0x040fea0000081090 */
        /* <DEDUP_REMOVED lines=9> */
[----:B------:R-:W-:-:S12]  /*57db0*/  STL.64 [R1+0x8c8], R146 ;  /* 0x0008c89201007387 */ /* 0x000fd80000100a00 */
[----:B------:R-:W-:Y:S04]  /*57dc0*/  STL.64 [R1+0x8b0], R132 ;  /* 0x0008b08401007387 */ /* 0x000fe80000100a00 */
[----:B------:R1:W-:Y:S04]  /*57dd0*/  STL.64 [R1+0x8b8], R134 ;  /* 0x0008b88601007387 */ /* 0x0003e80000100a00 */
[----:B------:R-:W-:Y:S04]  /*57de0*/  STL.64 [R1+0x750], R136 ;  /* 0x0007508801007387 */ /* 0x000fe80000100a00 */
[----:B------:R-:W-:Y:S01]  /*57df0*/  STL.64 [R1+0x758], R138 ;  /* 0x0007588a01007387 */ /* 0x000fe20000100a00 */
[C---:B-1----:R-:W-:Y:S03]  /*57e00*/  HMMA.1688.F32.TF32 R132, R236.reuse, R6, R40 ;  /* 0x00000006ec84723c */ /* 0x042fe60000081028 */
[----:B------:R-:W-:Y:S04]  /*57e10*/  STL.64 [R1+0x740], R36 ;  /* 0x0007402401007387 */ /* 0x000fe80000100a00 */
[----:B------:R1:W-:Y:S01]  /*57e20*/  STL.64 [R1+0x748], R38 ;  /* 0x0007482601007387 */ /* 0x0003e20000100a00 */
[C---:B------:R-:W-:Y:S06]  /*57e30*/  HMMA.1688.F32.TF32 R40, R236.reuse, R34, R44 ;  /* 0x00000022ec28723c */ /* 0x040fec000008102c */
[C---:B-1----:R-:W-:Y:S01]  /*57e40*/  HMMA.1688.F32.TF32 R36, R236.reuse, R30, R48 ;  /* 0x0000001eec24723c */ /* 0x042fe20000081030 */
[----:B------:R-:W-:Y:S01]  /*57e50*/  MOV R140, R105 ;  /* 0x00000069008c7202 */ /* 0x000fe20000000f00 */
[----:B------:R-:W-:Y:S01]  /*57e60*/  IMAD.MOV.U32 R141, RZ, RZ, R106 ;  /* 0x000000ffff8d7224 */ /* 0x000fe200078e006a */
[----:B------:R-:W-:Y:S01]  /*57e70*/  MOV R142, R107 ;  /* 0x0000006b008e7202 */ /* 0x000fe20000000f00 */
[----:B------:R-:W-:Y:S01]  /*57e80*/  IMAD.MOV.U32 R143, RZ, RZ, R111 ;  /* 0x000000ffff8f7224 */ /* 0x000fe200078e006f */
[----:B------:R-:W-:Y:S01]  /*57e90*/  LDS R48, [R0+UR12+0x1c380] ;  /* 0x01c3800c00307984 */ /* 0x000fe20008000800 */
[C---:B------:R-:W-:Y:S03]  /*57ea0*/  HMMA.1688.F32.TF32 R44, R236.reuse, R26, R52 ;  /* 0x0000001aec2c723c */ /* 0x040fe60000081034 */
[----:B------:R-:W-:Y:S04]  /*57eb0*/  STL.64 [R1+0x730], R132 ;  /* 0x0007308401007387 */ /* 0x000fe80000100a00 */
[----:B------:R-:W-:Y:S04]  /*57ec0*/  STL.64 [R1+0x738], R134 ;  /* 0x0007388601007387 */ /* 0x000fe80000100a00 */
[----:B------:R-:W-:Y:S04]  /*57ed0*/  STL.64 [R1+0x720], R40 ;  /* 0x0007202801007387 */ /* 0x000fe80000100a00 */
[----:B------:R1:W-:Y:S04]  /*57ee0*/  STL.64 [R1+0x728], R42 ;  /* 0x0007282a01007387 */ /* 0x0003e80000100a00 */
[----:B------:R-:W-:Y:S04]  /*57ef0*/  STL.64 [R1+0x710], R36 ;  /* 0x0007102401007387 */ /* 0x000fe80000100a00 */
[----:B------:R2:W-:Y:S01]  /*57f00*/  STL.64 [R1+0x718], R38 ;  /* 0x0007182601007387 */ /* 0x0005e20000100a00 */
[C---:B-1----:R-:W-:Y:S03]  /*57f10*/  HMMA.1688.F32.TF32 R40, R236.reuse, R22, R56 ;  /* 0x00000016ec28723c */ /* 0x042fe60000081038 */
[----:B------:R-:W-:Y:S04]  /*57f20*/  LDS R50, [R0+UR12+0x1e380] ;  /* 0x01e3800c00327984 */ /* 0x000fe80008000800 */
[----:B------:R-:W-:Y:S01]  /*57f30*/  LDS R49, [R3+UR12+0x1c380] ;  /* 0x01c3800c03317984 */ /* 0x000fe20008000800 */
[----:B--2---:R-:W-:Y:S03]  /*57f40*/  HMMA.1688.F32.TF32 R36, R236, R18, R60 ;  /* 0x00000012ec24723c */ /* 0x004fe6000008103c */
[----:B------:R-:W-:Y:S04]  /*57f50*/  STL.64 [R1+0x700], R44 ;  /* 0x0007002c01007387 */ /* 0x000fe80000100a00 */
[----:B------:R1:W-:Y:S01]  /*57f60*/  STL.64 [R1+0x708], R46 ;  /* 0x0007082e01007387 */ /* 0x0003e20000100a00 */
[----:B------:R-:W-:Y:S03]  /*57f70*/  HMMA.1688.F32.TF32 R152, R232, R6, R152 ;  /* 0x00000006e898723c */ /* 0x000fe60000081098 */
[----:B------:R-:W-:Y:S04]  /*57f80*/  LDS R51, [R3+UR12+0x1e380] ;  /* 0x01e3800c03337984 */ /* 0x000fe80008000800 */
[----:B------:R-:W-:Y:S01]  /*57f90*/  STL.64 [R1+0x6f0], R40 ;  /* 0x0006f02801007387 */ /* 0x000fe20000100a00 */
[----:B-1----:R-:W-:Y:S03]  /*57fa0*/  HMMA.1688.F32.TF32 R44, R236, R14, R64 ;  /* 0x0000000eec2c723c */ /* 0x002fe60000081040 */
[----:B------:R1:W-:Y:S04]  /*57fb0*/  STL.64 [R1+0x6f8], R42 ;  /* 0x0006f82a01007387 */ /* 0x0003e80000100a00 */
[----:B------:R-:W-:Y:S04]  /*57fc0*/  STL.64 [R1+0x6e0], R36 ;  /* 0x0006e02401007387 */ /* 0x000fe80000100a00 */
[----:B------:R2:W-:Y:S01]  /*57fd0*/  STL.64 [R1+0x6e8], R38 ;  /* 0x0006e82601007387 */ /* 0x0005e20000100a00 */
[C---:B-1----:R-:W-:Y:S06]  /*57fe0*/  HMMA.1688.F32.TF32 R40, R240.reuse, R10, R68 ;  /* 0x0000000af028723c */ /* 0x042fec0000081044 */
[C---:B--2---:R-:W-:Y:S05]  /*57ff0*/  HMMA.1688.F32.TF32 R36, R240.reuse, R6, R72 ;  /* 0x00000006f024723c */ /* 0x044fea0000081048 */
[----:B------:R-:W-:Y:S04]  /*58000*/  STL.64 [R1+0x550], R44 ;  /* 0x0005502c01007387 */ /* 0x000fe80000100a00 */
[----:B------:R1:W-:Y:S08]  /*58010*/  STL.64 [R1+0x558], R46 ;  /* 0x0005582e01007387 */ /* 0x0003f00000100a00 */
        /* <DEDUP_REMOVED lines=15> */
[----:B--2---:R-:W-:Y:S05]  /*58110*/  HMMA.1688.F32.TF32 R36, R240, R14, R96 ;  /* 0x0000000ef024723c */ /* 0x004fea0000081060 */
[----:B------:R-:W-:Y:S04]  /*58120*/  STL.64 [R1+0x10], R44 ;  /* 0x0000102c01007387 */ /* 0x000fe80000100a00 */
[----:B------:R-:W-:Y:S01]  /*58130*/  STL.64 [R1+0x18], R46 ;  /* 0x0000182e01007387 */ /* 0x000fe20000100a00 */
[----:B------:R-:W-:Y:S01]  /*58140*/  HMMA.1688.F32.TF32 R72, R244, R30, R112 ;  /* 0x0000001ef448723c */ /* 0x000fe20000081070 */
[----:B------:R-:W-:Y:S01]  /*58150*/  IMAD.MOV.U32 R17, RZ, RZ, R152 ;  /* 0x000000ffff117224 */ /* 0x000fe200078e0098 */
[----:B------:R-:W-:Y:S01]  /*58160*/  MOV R16, R153 ;  /* 0x0000009900107202 */ /* 0x000fe20000000f00 */
[----:B------:R-:W-:Y:S01]  /*58170*/  IMAD.MOV.U32 R13, RZ, RZ, R154 ;  /* 0x000000ffff0d7224 */ /* 0x000fe200078e009a */
[----:B------:R-:W-:Y:S01]  /*58180*/  MOV R12, R155 ;  /* 0x0000009b000c7202 */ /* 0x000fe20000000f00 */
[----:B------:R-:W-:Y:S01]  /*58190*/  LDS R44, [R0+UR12+0x1c300] ;  /* 0x01c3000c002c7984 */ /* 0x000fe20008000800 */
[----:B------:R-:W-:Y:S03]  /*581a0*/  HMMA.1688.F32.TF32 R156, R232, R10, R156 ;  /* 0x0000000ae89c723c */ /* 0x000fe6000008109c */
[----:B------:R-:W-:Y:S03]  /*581b0*/  LDS R46, [R0+UR12+0x1e300] ;  /* 0x01e3000c002e7984 */ /* 0x000fe60008000800 */
[----:B------:R-:W-:Y:S01]  /*581c0*/  HMMA.1688.F32.TF32 R52, R244, R22, R120 ;  /* 0x00000016f434723c */ /* 0x000fe20000081078 */
[----:B------:R-:W-:Y:S04]  /*581d0*/  LDS R45, [R3+UR12+0x1c300] ;  /* 0x01c3000c032d7984 */ /* 0x000fe80008000800 */
[----:B------:R-:W-:Y:S01]  /*581e0*/  STL.64 [R1+0x500], R36 ;  /* 0x0005002401007387 */ /* 0x000fe20000100a00 */
[----:B------:R-:W-:-:S03]  /*581f0*/  IMAD.MOV.U32 R252, RZ, RZ, R39 ;  /* 0x000000fffffc7224 */ /* 0x000fc600078e0027 */
[----:B------:R-:W-:Y:S04]  /*58200*/  STL.64 [R1], R40 ;  /* 0x0000002801007387 */ /* 0x000fe80000100a00 */
[----:B------:R-:W-:Y:S04]  /*58210*/  STL.64 [R1+0x8], R42 ;  /* 0x0000082a01007387 */ /* 0x000fe80000100a00 */
[----:B------:R1:W-:Y:S04]  /*58220*/  STL [R1+0x508], R38 ;  /* 0x0005082601007387 */ /* 0x0003e80000100800 */
[----:B------:R-:W2:Y:S01]  /*58230*/  LDL.LU R105, [R1+0x445c] ;  /* 0x00445c0001697983 */ /* 0x000ea20000300800 */
[C---:B------:R-:W-:Y:S06]  /*58240*/  HMMA.1688.F32.TF32 R56, R244.reuse, R18, R124 ;  /* 0x00000012f438723c */ /* 0x040fec000008107c */
[C---:B------:R-:W-:Y:S01]  /*58250*/  HMMA.1688.F32.TF32 R60, R244.reuse, R14, R128 ;  /* 0x0000000ef43c723c */ /* 0x040fe20000081080 */
[----:B------:R-:W-:Y:S01]  /*58260*/  IMAD.MOV.U32 R9, RZ, RZ, R156 ;  /* 0x000000ffff097224 */ /* 0x000fe200078e009c */
[----:B------:R-:W-:Y:S01]  /*58270*/  MOV R8, R157 ;  /* 0x0000009d00087202 */ /* 0x000fe20000000f00 */
[----:B------:R-:W-:Y:S01]  /*58280*/  IMAD.MOV.U32 R5, RZ, RZ, R158 ;  /* 0x000000ffff057224 */ /* 0x000fe200078e009e */
[----:B------:R-:W-:Y:S01]  /*58290*/  MOV R4, R159 ;  /* 0x0000009f00047202 */ /* 0x000fe20000000f00 */
[----:B------:R-:W-:Y:S01]  /*582a0*/  LDS R40, [R0+UR12+0x1c280] ;  /* 0x01c2800c00287984 */ /* 0x000fe20008000800 */
[C---:B-1----:R-:W-:Y:S03]  /*582b0*/  HMMA.1688.F32.TF32 R36, R244.reuse, R10, R100 ;  /* 0x0000000af424723c */ /* 0x042fe60000081064 */
[----:B------:R-:W-:Y:S03]  /*582c0*/  LDS R42, [R0+UR12+0x1e280] ;  /* 0x01e2800c002a7984 */ /* 0x000fe60008000800 */
[----:B------:R-:W-:Y:S01]  /*582d0*/  HMMA.1688.F32.TF32 R68, R244, R26, R116 ;  /* 0x0000001af444723c */ /* 0x000fe20000081074 */
[----:B------:R-:W-:Y:S04]  /*582e0*/  LDS R41, [R3+UR12+0x1c280] ;  /* 0x01c2800c03297984 */ /* 0x000fe80008000800 */
[----:B------:R-:W-:Y:S04]  /*582f0*/  LDS R43, [R3+UR12+0x1e280] ;  /* 0x01e2800c032b7984 */ /* 0x000fe80008000800 */
[----:B------:R-:W-:Y:S08]  /*58300*/  LDS R47, [R3+UR12+0x1e300] ;  /* 0x01e3000c032f7984 */ /* 0x000ff00008000800 */
        /* <DEDUP_REMOVED lines=12> */
[----:B------:R-:W1:Y:S02]  /*583d0*/  LDS R39, [R3+UR12+0x1e200] ;  /* 0x01e2000c03277984 */ /* 0x000e640008000800 */
        /* <DEDUP_REMOVED lines=129> */
[C---:B---3--:R-:W-:Y:S06]  /*58bf0*/  HMMA.1688.F32.TF32 R156, R36.reuse, R30, R156 ;  /* 0x0000001e249c723c */ /* 0x048fec000008109c */
[C---:B--2---:R-:W-:Y:S06]  /*58c00*/  HMMA.1688.F32.TF32 R132, R36.reuse, R22, R132 ;  /* 0x000000162484723c */ /* 0x044fec0000081084 */
[----:B----4-:R-:W-:Y:S06]  /*58c10*/  HMMA.1688.F32.TF32 R136, R36, R26, R136 ;  /* 0x0000001a2488723c */ /* 0x010fec0000081088 */
[----:B------:R-:W-:Y:S01]  /*58c20*/  MOV R110, R74 ;  /* 0x0000004a006e7202 */ /* 0x000fe20000000f00 */
[----:B------:R-:W-:Y:S01]  /*58c30*/  IMAD.MOV.U32 R111, RZ, RZ, R75 ;  /* 0x000000ffff6f7224 */ /* 0x000fe200078e004b */
[----:B------:R-:W-:Y:S01]  /*58c40*/  MOV R108, R72 ;  /* 0x00000048006c7202 */ /* 0x000fe20000000f00 */
[----:B------:R-:W-:-:S03]  /*58c50*/  IMAD.MOV.U32 R109, RZ, RZ, R73 ;  /* 0x000000ffff6d7224 */ /* 0x000fc600078e0049 */
[----:B------:R-:W-:Y:S01]  /*58c60*/  MOV R74, R158 ;  /* 0x0000009e004a7202 */ /* 0x000fe20000000f00 */
[----:B------:R-:W-:Y:S01]  /*58c70*/  IMAD.MOV.U32 R75, RZ, RZ, R159 ;  /* 0x000000ffff4b7224 */ /* 0x000fe200078e009f */
[----:B------:R-:W-:Y:S01]  /*58c80*/  MOV R72, R156 ;  /* 0x0000009c00487202 */ /* 0x000fe20000000f00 */
[----:B------:R-:W-:Y:S01]  /*58c90*/  IMAD.MOV.U32 R73, RZ, RZ, R157 ;  /* 0x000000ffff497224 */ /* 0x000fe200078e009d */
[----:B------:R-:W2:Y:S04]  /*58ca0*/  LDL.LU.64 R158, [R1+0x4448] ;  /* 0x00444800019e7983 */ /* 0x000ea80000300a00 */
[----:B------:R-:W2:Y:S04]  /*58cb0*/  LDL.LU.64 R156, [R1+0x4440] ;  /* 0x00444000019c7983 */ /* 0x000ea80000300a00 */
[----:B------:R-:W-:Y:S04]  /*58cc0*/  STL.64 [R1+0x860], R136 ;  /* 0x0008608801007387 */ /* 0x000fe80000100a00 */
[----:B------:R1:W-:Y:S04]  /*58cd0*/  STL.64 [R1+0x868], R138 ;  /* 0x0008688a01007387 */ /* 0x0003e80000100a00 */
[----:B-1----:R-:W3:Y:S04]  /*58ce0*/  LDL.LU.64 R138, [R1+0x4438] ;  /* 0x00443800018a7983 */ /* 0x002ee80000300a00 */
[----:B------:R-:W4:Y:S04]  /*58cf0*/  LDL.LU.64 R136, [R1+0x4430] ;  /* 0x0044300001887983 */ /* 0x000f280000300a00 */
[----:B------:R-:W-:Y:S04]  /*58d00*/  STL.64 [R1+0x850], R132 ;  /* 0x0008508401007387 */ /* 0x000fe80000100a00 */
[----:B------:R1:W-:Y:S04]  /*58d10*/  STL.64 [R1+0x858], R134 ;  /* 0x0008588601007387 */ /* 0x0003e80000100a00 */
[----:B-1----:R-:W2:Y:S04]  /*58d20*/  LDL.LU.64 R134, [R1+0x4428] ;  /* 0x0044280001867983 */ /* 0x002ea80000300a00 */
[----:B------:R-:W2:Y:S01]  /*58d30*/  LDL.LU.64 R132, [R1+0x4420] ;  /* 0x0044200001847983 */ /* 0x000ea20000300a00 */
[C---:B------:R-:W-:Y:S06]  /*58d40*/  HMMA.1688.F32.TF32 R144, R36.reuse, R18, R144 ;  /* 0x000000122490723c */ /* 0x040fec0000081090 */
[----:B------:R-:W-:Y:S06]  /*58d50*/  HMMA.1688.F32.TF32 R36, R36, R14, R140 ;  /* 0x0000000e2424723c */ /* 0x000fec000008108c */
[C---:B------:R-:W-:Y:S11]  /*58d60*/  HMMA.1688.F32.TF32 R244, R40.reuse, R10, R244 ;  /* 0x0000000a28f4723c */ /* 0x040ff600000810f4 */
[----:B------:R-:W-:Y:S04]  /*58d70*/  STL.64 [R1+0x840], R144 ;  /* 0x0008409001007387 */ /* 0x000fe80000100a00 */
[----:B------:R1:W-:Y:S01]  /*58d80*/  STL.64 [R1+0x848], R146 ;  /* 0x0008489201007387 */ /* 0x0003e20000100a00 */
[C---:B------:R-:W-:Y:S03]  /*58d90*/  HMMA.1688.F32.TF32 R128, R40.reuse, R6, R128 ;  /* 0x000000062880723c */ /* 0x040fe60000081080 */
[----:B-1----:R-:W2:Y:S04]  /*58da0*/  LDL.LU.64 R146, [R1+0x4418] ;  /* 0x0044180001927983 */ /* 0x002ea80000300a00 */
[----:B------:R-:W2:Y:S04]  /*58db0*/  LDL.LU.64 R144, [R1+0x4410] ;  /* 0x0044100001907983 */ /* 0x000ea80000300a00 */
[----:B------:R-:W2:Y:S04]  /*58dc0*/  LDL.LU.64 R142, [R1+0x4408] ;  /* 0x00440800018e7983 */ /* 0x000ea80000300a00 */
[----:B------:R-:W2:Y:S04]  /*58dd0*/  LDL.LU.64 R140, [R1+0x4400] ;  /* 0x00440000018c7983 */ /* 0x000ea80000300a00 */
        /* <DEDUP_REMOVED lines=25> */
[----:B------:R1:W-:Y:S09]  /*58f70*/  STL.64 [R1+0x538], R42 ;  /* 0x0005382a01007387 */ /* 0x0003f20000100a00 */
[----:B------:R-:W-:Y:S01]  /*58f80*/  STL.64 [R1+0x520], R36 ;  /* 0x0005202401007387 */ /* 0x000fe20000100a00 */
[C---:B-1----:R-:W-:Y:S03]  /*58f90*/  HMMA.1688.F32.TF32 R40, R44.reuse, R34, R92 ;  /* 0x000000222c28723c */ /* 0x042fe6000008105c */
[----:B------:R1:W-:Y:S03]  /*58fa0*/  STL.64 [R1+0x528], R38 ;  /* 0x0005282601007387 */ /* 0x0003e60000100a00 */
[C---:B-1----:R-:W-:Y:S01]  /*58fb0*/  HMMA.1688.F32.TF32 R36, R44.reuse, R30, R88 ;  /* 0x0000001e2c24723c */ /* 0x042fe20000081058 */
[----:B------:R-:W-:Y:S04]  /*58fc0*/  STL.64 [R1+0x510], R96 ;  /* 0x0005106001007387 */ /* 0x000fe80000100a00 */
[----:B------:R-:W-:Y:S01]  /*58fd0*/  STL.64 [R1+0x518], R98 ;  /* 0x0005186201007387 */ /* 0x000fe20000100a00 */
[C---:B------:R-:W-:Y:S11]  /*58fe0*/  HMMA.1688.F32.TF32 R84, R44.reuse, R26, R84 ;  /* 0x0000001a2c54723c */ /* 0x040ff60000081054 */
[----:B------:R-:W-:Y:S04]  /*58ff0*/  STL.64 [R1+0x400], R40 ;  /* 0x0004002801007387 */ /* 0x000fe80000100a00 */
[----:B------:R1:W-:Y:S01]  /*59000*/  STL.64 [R1+0x408], R42 ;  /* 0x0004082a01007387 */ /* 0x0003e20000100a00 */
[----:B------:R-:W-:Y:S03]  /*59010*/  HMMA.1688.F32.TF32 R120, R44, R14, R64 ;  /* 0x0000000e2c78723c */ /* 0x000fe60000081040 */
[----:B------:R-:W-:Y:S03]  /*59020*/  LDS R96, [R0+UR12+0x1c580] ;  /* 0x01c5800c00607984 */ /* 0x000fe60008000800 */
[----:B------:R-:W-:Y:S01]  /*59030*/  HMMA.1688.F32.TF32 R112, R48, R30, R148 ;  /* 0x0000001e3070723c */ /* 0x000fe20000081094 */
[----:B------:R-:W-:Y:S04]  /*59040*/  LDS R98, [R0+UR12+0x1e580] ;  /* 0x01e5800c00627984 */ /* 0x000fe80008000800 */
[----:B------:R-:W-:Y:S01]  /*59050*/  STL.64 [R1+0x300], R36 ;  /* 0x0003002401007387 */ /* 0x000fe20000100a00 */
[----:B-1----:R-:W-:Y:S03]  /*59060*/  HMMA.1688.F32.TF32 R40, R44, R22, R80 ;  /* 0x000000162c28723c */ /* 0x002fe60000081050 */
[----:B------:R1:W-:Y:S03]  /*59070*/  STL.64 [R1+0x308], R38 ;  /* 0x0003082601007387 */ /* 0x0003e60000100a00 */
[----:B------:R-:W-:Y:S01]  /*59080*/  HMMA.1688.F32.TF32 R116, R48, R34, R152 ;  /* 0x000000223074723c */ /* 0x000fe20000081098 */
[----:B------:R-:W-:Y:S04]  /*59090*/  LDS R97, [R3+UR12+0x1c580] ;  /* 0x01c5800c03617984 */ /* 0x000fe80008000800 */
[----:B------:R-:W-:Y:S01]  /*590a0*/  LDS R99, [R3+UR12+0x1e580] ;  /* 0x01e5800c03637984 */ /* 0x000fe20008000800 */
[----:B-1----:R-:W-:Y:S03]  /*590b0*/  HMMA.1688.F32.TF32 R36, R44, R18, R236 ;  /* 0x000000122c24723c */ /* 0x002fe600000810ec */
[----:B------:R-:W-:Y:S04]  /*590c0*/  STL.64 [R1+0x2f0], R84 ;  /* 0x0002f05401007387 */ /* 0x000fe80000100a00 */
[----:B------:R1:W-:Y:S04]  /*590d0*/  STL.64 [R1+0x2f8], R86 ;  /* 0x0002f85601007387 */ /* 0x0003e80000100a00 */
[----:B------:R-:W-:Y:S04]  /*590e0*/  STL.64 [R1+0x2e0], R40 ;  /* 0x0002e02801007387 */ /* 0x000fe80000100a00 */
[----:B------:R-:W-:Y:S01]  /*590f0*/  STL.64 [R1+0x2e8], R42 ;  /* 0x0002e82a01007387 */ /* 0x000fe20000100a00 */
[C---:B-1----:R-:W-:Y:S03]  /*59100*/  HMMA.1688.F32.TF32 R84, R48.reuse, R6, R248 ;  /* 0x000000063054723c */ /* 0x042fe600000810f8 */
[----:B------:R-:W-:Y:S04]  /*59110*/  LDS R40, [R0+UR12+0x1c480] ;  /* 0x01c4800c00287984 */ /* 0x000fe80008000800 */
[----:B------:R-:W-:Y:S04]  /*59120*/  LDS R42, [R0+UR12+0x1e480] ;  /* 0x01e4800c002a7984 */ /* 0x000fe80008000800 */
[----:B------:R-:W-:Y:S04]  /*59130*/  STL.64 [R1+0x2d0], R36 ;  /* 0x0002d02401007387 */ /* 0x000fe80000100a00 */
[----:B------:R-:W-:Y:S01]  /*59140*/  STL.64 [R1+0x2d8], R38 ;  /* 0x0002d82601007387 */ /* 0x000fe20000100a00 */
[----:B------:R-:W-:Y:S03]  /*59150*/  HMMA.1688.F32.TF32 R80, R48, R10, R232 ;  /* 0x0000000a3050723c */ /* 0x000fe600000810e8 */
[----:B------:R-:W-:Y:S04]  /*59160*/  LDS R36, [R0+UR12+0x1c400] ;  /* 0x01c4000c00247984 */ /* 0x000fe80008000800 */
[----:B------:R-:W-:Y:S01]  /*59170*/  LDS R38, [R0+UR12+0x1e400] ;  /* 0x01e4000c00267984 */ /* 0x000fe20008000800 */
[----:B---3--:R-:W-:Y:S01]  /*59180*/  IMAD.MOV.U32 R249, RZ, RZ, R139 ;  /* 0x000000fffff97224 */ /* 0x008fe200078e008b */
[----:B------:R-:W-:-:S02]  /*59190*/  MOV R250, R138 ;  /* 0x0000008a00fa7202 */ /* 0x000fc40000000f00 */
[----:B------:R-:W-:Y:S01]  /*591a0*/  LDS R37, [R3+UR12+0x1c400] ;  /* 0x01c4000c03257984 */ /* 0x000fe20008000800 */
[----:B----4-:R-:W-:Y:S02]  /*591b0*/  IMAD.MOV.U32 R251, RZ, RZ, R137 ;  /* 0x000000fffffb7224 */ /* 0x010fe400078e0089 */
[----:B------:R-:W-:Y:S01]  /*591c0*/  IMAD.MOV.U32 R67, RZ, RZ, R136 ;  /* 0x000000ffff437224 */ /* 0x000fe200078e0088 */
[----:B------:R-:W1:Y:S04]  /*591d0*/  LDS R39, [R3+UR12+0x1e400] ;  /* 0x01e4000c03277984 */ /* 0x000e680008000800 */
[----:B------:R-:W-:Y:S04]  /*591e0*/  LDS R41, [R3+UR12+0x1c480] ;  /* 0x01c4800c03297984 */ /* 0x000fe80008000800 */
[----:B------:R-:W3:Y:S04]  /*591f0*/  LDS R43, [R3+UR12+0x1e480] ;  /* 0x01e4800c032b7984 */ /* 0x000ee80008000800 */
[----:B------:R-:W-:Y:S04]  /*59200*/  LDS R44, [R0+UR12+0x1c500] ;  /* 0x01c5000c002c7984 */ /* 0x000fe80008000800 */
[----:B------:R-:W-:Y:S04]  /*59210*/  LDS R46, [R0+UR12+0x1e500] ;  /* 0x01e5000c002e7984 */ /* 0x000fe80008000800 */
[----:B------:R-:W-:Y:S01]  /*59220*/  LDS R45, [R3+UR12+0x1c500] ;  /* 0x01c5000c032d7984 */ /* 0x000fe20008000800 */
[----:B--2---:R-:W-:-:S03]  /*59230*/  MOV R248, R132 ;  /* 0x0000008400f87202 */ /* 0x004fc60000000f00 */
[----:B------:R-:W2:Y:S04]  /*59240*/  LDL.LU R132, [R1+0x43fc] ;  /* 0x0043fc0001847983 */ /* 0x000ea80000300800 */
[----:B------:R-:W4:Y:S04]  /*59250*/  LDL.LU R139, [R1+0x43f8] ;  /* 0x0043f800018b7983 */ /* 0x000f280000300800 */
[----:B------:R-:W3:Y:S04]  /*59260*/  LDL.LU R138, [R1+0x43f4] ;  /* 0x0043f400018a7983 */ /* 0x000ee80000300800 */
[----:B------:R-:W3:Y:S01]  /*59270*/  LDL.LU R137, [R1+0x43f0] ;  /* 0x0043f00001897983 */ /* 0x000ee20000300800 */
[----:B------:R-:W-:Y:S01]  /*59280*/  IMAD.MOV.U32 R237, RZ, RZ, R135 ;  /* 0x000000ffffed7224 */ /* 0x000fe200078e0087 */
[----:B------:R-:W-:Y:S01]  /*59290*/  MOV R238, R134 ;  /* 0x0000008600ee7202 */ /* 0x000fe20000000f00 */
[----:B------:R-:W-:Y:S01]  /*592a0*/  IMAD.MOV.U32 R239, RZ, RZ, R133 ;  /* 0x000000ffffef7224 */ /* 0x000fe200078e0085 */
[----:B------:R-:W1:Y:S01]  /*592b0*/  LDS R47, [R3+UR12+0x1e500] ;  /* 0x01e5000c032f7984 */ /* 0x000e620008000800 */
[----:B------:R-:W-:Y:S01]  /*592c0*/  MOV R234, R146 ;  /* 0x0000009200ea7202 */ /* 0x000fe20000000f00 */
[----:B------:R-:W-:Y:S01]  /*592d0*/  IMAD.MOV.U32 R235, RZ, RZ, R147 ;  /* 0x000000ffffeb7224 */ /* 0x000fe200078e0093 */
[----:B------:R-:W-:Y:S01]  /*592e0*/  MOV R232, R144 ;  /* 0x0000009000e87202 */ /* 0x000fe20000000f00 */
[----:B------:R-:W-:Y:S01]  /*592f0*/  IMAD.MOV.U32 R233, RZ, RZ, R145 ;  /* 0x000000ffffe97224 */ /* 0x000fe200078e0091 */
[----:B------:R-:W3:Y:S04]  /*59300*/  LDL.LU R144, [R1+0x43ec] ;  /* 0x0043ec0001907983 */ /* 0x000ee80000300800 */
[----:B------:R-:W3:Y:S01]  /*59310*/  LDL.LU R145, [R1+0x43e8] ;  /* 0x0043e80001917983 */ /* 0x000ee20000300800 */
[----:B------:R-:W-:-:S03]  /*59320*/  MOV R64, R140 ;  /* 0x0000008c00407202 */ /* 0x000fc60000000f00 */
[----:B------:R-:W3:Y:S01]  /*59330*/  LDL.LU R146, [R1+0x43e4] ;  /* 0x0043e40001927983 */ /* 0x000ee20000300800 */
[----:B------:R-:W-:Y:S01]  /*59340*/  IMAD.MOV.U32 R65, RZ, RZ, R141 ;  /* 0x000000ffff417224 */ /* 0x000fe200078e008d */
[----:B------:R-:W-:Y:S02]  /*59350*/  MOV R66, R142 ;  /* 0x0000008e00427202 */ /* 0x000fe40000000f00 */
[----:B------:R-:W3:Y:S01]  /*59360*/  LDL.LU R147, [R1+0x43e0] ;  /* 0x0043e00001937983 */ /* 0x000ee20000300800 */
[----:B------:R-:W-:-:S03]  /*59370*/  MOV R236, R143 ;  /* 0x0000008f00ec7202 */ /* 0x000fc60000000f00 */
        /* <DEDUP_REMOVED lines=8> */
[----:B--2---:R-:W-:Y:S01]  /*59400*/  IMAD.MOV.U32 R95, RZ, RZ, R132 ;  /* 0x000000ffff5f7224 */ /* 0x004fe200078e0084 */
[----:B----4-:R-:W-:Y:S01]  /*59410*/  MOV R94, R139 ;  /* 0x0000008b005e7202 */ /* 0x010fe20000000f00 */
[----:B---3--:R-:W-:Y:S01]  /*59420*/  IMAD.MOV.U32 R93, RZ, RZ, R138 ;  /* 0x000000ffff5d7224 */ /* 0x008fe200078e008a */
[----:B------:R-:W-:-:S02]  /*59430*/  MOV R92, R137 ;  /* 0x00000089005c7202 */ /* 0x000fc40000000f00 */
[----:B------:R-:W2:Y:S04]  /*59440*/  LDL.LU R137, [R1+0x43bc] ;  /* 0x0043bc0001897983 */ /* 0x000ea80000300800 */
[----:B------:R-:W3:Y:S04]  /*59450*/  LDL.LU R138, [R1+0x43b8] ;  /* 0x0043b800018a7983 */ /* 0x000ee80000300800 */
[----:B------:R-:W4:Y:S04]  /*59460*/  LDL.LU R139, [R1+0x43b4] ;  /* 0x0043b400018b7983 */ /* 0x000f280000300800 */
[----:B------:R-:W4:Y:S01]  /*59470*/  LDL.LU R132, [R1+0x43b0] ;  /* 0x0043b00001847983 */ /* 0x000f220000300800 */
[----:B------:R-:W-:Y:S01]  /*59480*/  IMAD.MOV.U32 R243, RZ, RZ, R144 ;  /* 0x000000fffff37224 */ /* 0x000fe200078e0090 */
[----:B------:R-:W-:Y:S01]  /*59490*/  MOV R242, R145 ;  /* 0x0000009100f27202 */ /* 0x000fe20000000f00 */
[----:B------:R-:W-:Y:S01]  /*594a0*/  IMAD.MOV.U32 R241, RZ, RZ, R146 ;  /* 0x000000fffff17224 */ /* 0x000fe200078e0092 */
[----:B------:R-:W-:-:S02]  /*594b0*/  MOV R240, R147 ;  /* 0x0000009300f07202 */ /* 0x000fc40000000f00 */
[----:B------:R-:W4:Y:S04]  /*594c0*/  LDL.LU R147, [R1+0x43ac] ;  /* 0x0043ac0001937983 */ /* 0x000f280000300800 */
[----:B------:R-:W4:Y:S04]  /*594d0*/  LDL.LU R146, [R1+0x43a8] ;  /* 0x0043a80001927983 */ /* 0x000f280000300800 */
[----:B------:R-:W4:Y:S01]  /*594e0*/  LDL.LU R145, [R1+0x43a4] ;  /* 0x0043a40001917983 */ /* 0x000f220000300800 */
[----:B------:R-:W-:Y:S01]  /*594f0*/  MOV R102, R141 ;  /* 0x0000008d00667202 */ /* 0x000fe20000000f00 */
[----:B------:R-:W-:-:S02]  /*59500*/  IMAD.MOV.U32 R101, RZ, RZ, R142 ;  /* 0x000000ffff657224 */ /* 0x000fc400078e008e */
[----:B------:R-:W4:Y:S01]  /*59510*/  LDL.LU R144, [R1+0x43a0] ;  /* 0x0043a00001907983 */ /* 0x000f220000300800 */
[----:B------:R-:W-:-:S03]  /*59520*/  MOV R100, R136 ;  /* 0x0000008800647202 */ /* 0x000fc60000000f00 */
[----:B------:R-:W4:Y:S01]  /*59530*/  LDL.LU R136, [R1+0x439c] ;  /* 0x00439c0001887983 */ /* 0x000f220000300800 */
[----:B------:R-:W-:-:S03]  /*59540*/  IMAD.MOV.U32 R103, RZ, RZ, R140 ;  /* 0x000000ffff677224 */ /* 0x000fc600078e008c */
[----:B------:R-:W4:Y:S04]  /*59550*/  LDL.LU R142, [R1+0x4398] ;  /* 0x00439800018e7983 */ /* 0x000f280000300800 */
[----:B------:R-:W4:Y:S04]  /*59560*/  LDL.LU R141, [R1+0x4394] ;  /* 0x00439400018d7983 */ /* 0x000f280000300800 */
[----:B------:R-:W4:Y:S01]  /*59570*/  LDL.LU R140, [R1+0x4390] ;  /* 0x00439000018c7983 */ /* 0x000f220000300800 */
[----:B--2---:R-:W-:Y:S01]  /*59580*/  IMAD.MOV.U32 R127, RZ, RZ, R137 ;  /* 0x000000ffff7f7224 */ /* 0x004fe200078e0089 */
[----:B---3--:R-:W-:Y:S01]  /*59590*/  MOV R126, R138 ;  /* 0x0000008a007e7202 */ /* 0x008fe20000000f00 */
[----:B----4-:R-:W-:Y:S01]  /*595a0*/  IMAD.MOV.U32 R125, RZ, RZ, R139 ;  /* 0x000000ffff7d7224 */ /* 0x010fe200078e008b */
[----:B------:R-:W-:-:S02]  /*595b0*/  MOV R124, R132 ;  /* 0x00000084007c7202 */ /* 0x000fc40000000f00 */
[----:B------:R-:W2:Y:S04]  /*595c0*/  LDL.LU R132, [R1+0x438c] ;  /* 0x00438c0001847983 */ /* 0x000ea80000300800 */
[----:B------:R-:W3:Y:S04]  /*595d0*/  LDL.LU R139, [R1+0x4388] ;  /* 0x00438800018b7983 */ /* 0x000ee80000300800 */
[----:B------:R-:W4:Y:S04]  /*595e0*/  LDL.LU R138, [R1+0x4384] ;  /* 0x00438400018a7983 */ /* 0x000f280000300800 */
[----:B------:R-:W4:Y:S01]  /*595f0*/  LDL.LU R137, [R1+0x4380] ;  /* 0x0043800001897983 */ /* 0x000f220000300800 */
[----:B------:R-:W-:Y:S01]  /*59600*/  MOV R104, R133 ;  /* 0x0000008500687202 */ /* 0x000fe20000000f00 */
[----:B------:R-:W-:-:S02]  /*59610*/  IMAD.MOV.U32 R105, RZ, RZ, R134 ;  /* 0x000000ffff697224 */ /* 0x000fc400078e0086 */
[----:B------:R-:W-:Y:S01]  /*59620*/  IMAD.MOV.U32 R131, RZ, RZ, R147 ;  /* 0x000000ffff837224 */ /* 0x000fe200078e0093 */
[----:B------:R-:W-:Y:S01]  /*59630*/  MOV R130, R146 ;  /* 0x0000009200827202 */ /* 0x000fe20000000f00 */
[----:B------:R-:W-:Y:S01]  /*59640*/  IMAD.MOV.U32 R129, RZ, RZ, R145 ;  /* 0x000000ffff817224 */ /* 0x000fe200078e0091 */
[----:B------:R-:W-:Y:S02]  /*59650*/  MOV R128, R144 ;  /* 0x0000009000807202 */ /* 0x000fe40000000f00 */
        /* <DEDUP_REMOVED lines=12> */
[----:B------:R-:W-:Y:S01]  /*59720*/  MOV R106, R135 ;  /* 0x00000087006a7202 */ /* 0x000fe20000000f00 */
[----:B------:R-:W-:-:S02]  /*59730*/  IMAD.MOV.U32 R107, RZ, RZ, R143 ;  /* 0x000000ffff6b7224 */ /* 0x000fc400078e008f */
[----:B--2---:R-:W-:Y:S01]  /*59740*/  IMAD.MOV.U32 R151, RZ, RZ, R132 ;  /* 0x000000ffff977224 */ /* 0x004fe200078e0084 */
[----:B---3--:R-:W-:Y:S01]  /*59750*/  MOV R150, R139 ;  /* 0x0000008b00967202 */ /* 0x008fe20000000f00 */
[----:B----4-:R-:W-:Y:S01]  /*59760*/  IMAD.MOV.U32 R149, RZ, RZ, R138 ;  /* 0x000000ffff957224 */ /* 0x010fe200078e008a */
[----:B------:R-:W-:Y:S02]  /*59770*/  MOV R148, R137 ;  /* 0x0000008900947202 */ /* 0x000fe40000000f00 */
[----:B------:R-:W2:Y:S04]  /*59780*/  LDL.LU R137, [R1+0x435c] ;  /* 0x00435c0001897983 */ /* 0x000ea80000300800 */
        /* <DEDUP_REMOVED lines=10> */
[----:B------:R-:W4:Y:S01]  /*59830*/  LDL.LU R143, [R1+0x4340] ;  /* 0x00434000018f7983 */ /* 0x000f220000300800 */
[----:B------:R-:W-:Y:S03]  /*59840*/  HMMA.1688.F32.TF32 R144, R48, R14, R144 ;  /* 0x0000000e3090723c */ /* 0x000fe60000081090 */
[----:B------:R-:W4:Y:S04]  /*59850*/  LDL.LU R88, [R1+0x350] ;  /* 0x0003500001587983 */ /* 0x000f280000300800 */
[----:B------:R-:W4:Y:S04]  /*59860*/  LDL.LU R89, [R1+0x354] ;  /* 0x0003540001597983 */ /* 0x000f280000300800 */
[----:B------:R-:W4:Y:S04]  /*59870*/  LDL.LU R90, [R1+0x358] ;  /* 0x00035800015a7983 */ /* 0x000f280000300800 */
[----:B------:R-:W4:Y:S01]  /*59880*/  LDL.LU R91, [R1+0x35c] ;  /* 0x00035c00015b7983 */ /* 0x000f220000300800 */
[----:B-1----:R-:W-:Y:S06]  /*59890*/  HMMA.1688.F32.TF32 R148, R36, R6, R148 ;  /* 0x000000062494723c */ /* 0x002fec0000081094 */
[C---:B--2---:R-:W-:Y:S06]  /*598a0*/  HMMA.1688.F32.TF32 R136, R48.reuse, R22, R136 ;  /* 0x000000163088723c */ /* 0x044fec0000081088 */
[C---:B---3--:R-:W-:Y:S06]  /*598b0*/  HMMA.1688.F32.TF32 R132, R48.reuse, R26, R132 ;  /* 0x0000001a3084723c */ /* 0x048fec0000081084 */
[----:B----4-:R-:W-:Y:S01]  /*598c0*/  HMMA.1688.F32.TF32 R140, R48, R18, R140 ;  /* 0x00000012308c723c */ /* 0x010fe2000008108c */
[----:B------:R-:W2:Y:S04]  /*598d0*/  LDL.LU R48, [R1+0x460] ;  /* 0x0004600001307983 */ /* 0x000ea80000300800 */
[----:B------:R-:W2:Y:S04]  /*598e0*/  LDL.LU R49, [R1+0x464] ;  /* 0x0004640001317983 */ /* 0x000ea80000300800 */
[----:B------:R-:W2:Y:S04]  /*598f0*/  LDL.LU R50, [R1+0x468] ;  /* 0x0004680001327983 */ /* 0x000ea80000300800 */
[----:B------:R-:W2:Y:S01]  /*59900*/  LDL.LU R51, [R1+0x46c] ;  /* 0x00046c0001337983 */ /* 0x000ea20000300800 */
        /* <DEDUP_REMOVED lines=11> */
[C---:B------:R-:W-:Y:S06]  /*599c0*/  HMMA.1688.F32.TF32 R128, R36.reuse, R26, R128 ;  /* 0x0000001a2480723c */ /* 0x040fec0000081080 */
[----:B------:R-:W-:Y:S06]  /*599d0*/  HMMA.1688.F32.TF32 R104, R36, R18, R104 ;  /* 0x000000122468723c */ /* 0x000fec0000081068 */
[C---:B------:R-:W-:Y:S06]  /*599e0*/  HMMA.1688.F32.TF32 R92, R40.reuse, R6, R92 ;  /* 0x00000006285c723c */ /* 0x040fec000008105c */
[----:B------:R-:W-:Y:S06]  /*599f0*/  HMMA.1688.F32.TF32 R64, R40, R26, R64 ;  /* 0x0000001a2840723c */ /* 0x000fec0000081040 */
[----:B--2---:R-:W-:-:S15]  /*59a00*/  HMMA.1688.F32.TF32 R48, R36, R34, R48 ;  /* 0x000000222430723c */ /* 0x004fde0000081030 */
[----:B------:R-:W-:-:S08]  /*59a10*/  NOP ;  /* 0x0000000000007918 */ /* 0x000fd00000000000 */
[----:B------:R-:W-:Y:S04]  /*59a20*/  STL.64 [R1+0x810], R48 ;  /* 0x0008103001007387 */ /* 0x000fe80000100a00 */
[----:B------:R1:W-:Y:S02]  /*59a30*/  STL.64 [R1+0x818], R50 ;  /* 0x0008183201007387 */ /* 0x0003e40000100a00 */
[C---:B-1----:R-:W-:Y:S06]  /*59a40*/  HMMA.1688.F32.TF32 R48, R36.reuse, R22, R124 ;  /* 0x000000162430723c */ /* 0x042fec000008107c */
[----:B------:R-:W-:Y:S01]  /*59a50*/  HMMA.1688.F32.TF32 R36, R36, R14, R100 ;  /* 0x0000000e2424723c */ /* 0x000fe20000081064 */
[----:B------:R-:W-:Y:S04]  /*59a60*/  STL.64 [R1+0x800], R244 ;  /* 0x000800f401007387 */ /* 0x000fe80000100a00 */
[----:B------:R-:W-:Y:S04]  /*59a70*/  STL.64 [R1+0x808], R246 ;  /* 0x000808f601007387 */ /* 0x000fe80000100a00 */
[----:B------:R-:W-:Y:S04]  /*59a80*/  STL.64 [R1+0x7f0], R128 ;  /* 0x0007f08001007387 */ /* 0x000fe80000100a00 */
[----:B------:R-:W-:Y:S04]  /*59a90*/  STL.64 [R1+0x7f8], R130 ;  /* 0x0007f88201007387 */ /* 0x000fe80000100a00 */
        /* <DEDUP_REMOVED lines=21> */
[----:B------:R-:W-:Y:S03]  /*59bf0*/  STL.64 [R1+0x5f0], R36 ;  /* 0x0005f02401007387 */ /* 0x000fe60000100a00 */
[----:B----4-:R-:W-:Y:S01]  /*59c00*/  HMMA.1688.F32.TF32 R40, R40, R14, R148 ;  /* 0x0000000e2828723c */ /* 0x010fe20000081094 */
[----:B------:R3:W-:Y:S05]  /*59c10*/  STL.64 [R1+0x5f8], R38 ;  /* 0x0005f82601007387 */ /* 0x0007ea0000100a00 */
[C---:B---3--:R-:W-:Y:S11]  /*59c20*/  HMMA.1688.F32.TF32 R36, R44.reuse, R10, R152 ;  /* 0x0000000a2c24723c */ /* 0x048ff60000081098 */
[----:B------:R-:W-:Y:S04]  /*59c30*/  STL.64 [R1+0x5e0], R48 ;  /* 0x0005e03001007387 */ /* 0x000fe80000100a00 */
[----:B------:R1:W-:Y:S04]  /*59c40*/  STL.64 [R1+0x5e8], R50 ;  /* 0x0005e83201007387 */ /* 0x0003e80000100a00 */
[----:B------:R-:W-:Y:S04]  /*59c50*/  STL.64 [R1+0x2c0], R40 ;  /* 0x0002c02801007387 */ /* 0x000fe80000100a00 */
[----:B------:R2:W-:Y:S01]  /*59c60*/  STL.64 [R1+0x2c8], R42 ;  /* 0x0002c82a01007387 */ /* 0x0005e20000100a00 */
[C---:B-1----:R-:W-:Y:S03]  /*59c70*/  HMMA.1688.F32.TF32 R48, R44.reuse, R6, R156 ;  /* 0x000000062c30723c */ /* 0x042fe6000008109c */
[----:B------:R-:W-:Y:S03]  /*59c80*/  STL.64 [R1+0x2b0], R36 ;  /* 0x0002b02401007387 */ /* 0x000fe60000100a00 */
[C---:B--2---:R-:W-:Y:S01]  /*59c90*/  HMMA.1688.F32.TF32 R40, R44.reuse, R34, R160 ;  /* 0x000000222c28723c */ /* 0x044fe200000810a0 */
[----:B------:R1:W-:Y:S05]  /*59ca0*/  STL.64 [R1+0x2b8], R38 ;  /* 0x0002b82601007387 */ /* 0x0003ea0000100a00 */
[----:B-1----:R-:W-:Y:S11]  /*59cb0*/  HMMA.1688.F32.TF32 R36, R44, R30, R164 ;  /* 0x0000001e2c24723c */ /* 0x002ff600000810a4 */
[----:B------:R-:W-:Y:S01]  /*59cc0*/  STL.64 [R1+0x2a0], R48 ;  /* 0x0002a03001007387 */ /* 0x000fe20000100a00 */
[----:B------:R-:W-:-:S03]  /*59cd0*/  MOV R248, R181 ;  /* 0x000000b500f87202 */ /* 0x000fc60000000f00 */
[----:B------:R-:W-:Y:S04]  /*59ce0*/  STL.64 [R1+0x2a8], R50 ;  /* 0x0002a83201007387 */ /* 0x000fe80000100a00 */
[----:B------:R-:W-:Y:S01]  /*59cf0*/  STL.64 [R1+0x290], R40 ;  /* 0x0002902801007387 */ /* 0x000fe20000100a00 */
[----:B------:R-:W-:-:S03]  /*59d00*/  IMAD.MOV.U32 R249, RZ, RZ, R182 ;  /* 0x000000fffff97224 */ /* 0x000fc600078e00b6 */
[----:B------:R-:W-:Y:S01]  /*59d10*/  STL.64 [R1+0x298], R42 ;  /* 0x0002982a01007387 */ /* 0x000fe20000100a00 */
[----:B------:R-:W-:-:S03]  /*59d20*/  MOV R250, R176 ;  /* 0x000000b000fa7202 */ /* 0x000fc60000000f00 */
[----:B------:R-:W2:Y:S01]  /*59d30*/  LDL.LU R181, [R1+0x431c] ;  /* 0x00431c0001b57983 */ /* 0x000ea20000300800 */
[----:B------:R-:W-:Y:S01]  /*59d40*/  IMAD.MOV.U32 R251, RZ, RZ, R177 ;  /* 0x000000fffffb7224 */ /* 0x000fe200078e00b1 */
[----:B------:R-:W-:Y:S01]  /*59d50*/  MOV R64, R172 ;  /* 0x000000ac00407202 */ /* 0x000fe20000000f00 */
[----:B------:R-:W-:Y:S01]  /*59d60*/  IMAD.MOV.U32 R65, RZ, RZ, R173 ;  /* 0x000000ffff417224 */ /* 0x000fe200078e00ad */
[----:B------:R-:W-:Y:S01]  /*59d70*/  MOV R66, R174 ;  /* 0x000000ae00427202 */ /* 0x000fe20000000f00 */
[----:B------:R-:W-:Y:S04]  /*59d80*/  STL.64 [R1+0x280], R36 ;  /* 0x0002802401007387 */ /* 0x000fe80000100a00 */
[----:B------:R-:W-:Y:S04]  /*59d90*/  STL.64 [R1+0x288], R38 ;  /* 0x0002882601007387 */ /* 0x000fe80000100a00 */
[----:B------:R-:W2:Y:S04]  /*59da0*/  LDL.LU R182, [R1+0x4318] ;  /* 0x0043180001b67983 */ /* 0x000ea80000300800 */
[----:B------:R-:W3:Y:S04]  /*59db0*/  LDL.LU R176, [R1+0x4314] ;  /* 0x0043140001b07983 */ /* 0x000ee80000300800 */
[----:B------:R-:W3:Y:S04]  /*59dc0*/  LDL.LU R177, [R1+0x4310] ;  /* 0x0043100001b17983 */ /* 0x000ee80000300800 */
[----:B------:R-:W4:Y:S04]  /*59dd0*/  LDL.LU R88, [R1+0x250] ;  /* 0x0002500001587983 */ /* 0x000f280000300800 */
[----:B------:R-:W4:Y:S04]  /*59de0*/  LDL.LU R89, [R1+0x254] ;  /* 0x0002540001597983 */ /* 0x000f280000300800 */
[----:B------:R-:W4:Y:S01]  /*59df0*/  LDL.LU R90, [R1+0x258] ;  /* 0x00025800015a7983 */ /* 0x000f220000300800 */
[----:B------:R-:W-:-:S03]  /*59e00*/  IMAD.MOV.U32 R67, RZ, RZ, R168 ;  /* 0x000000ffff437224 */ /* 0x000fc600078e00a8 */
[----:B------:R-:W4:Y:S01]  /*59e10*/  LDL.LU R91, [R1+0x25c] ;  /* 0x00025c00015b7983 */ /* 0x000f220000300800 */
[----:B------:R-:W-:-:S03]  /*59e20*/  MOV R232, R169 ;  /* 0x000000a900e87202 */ /* 0x000fc60000000f00 */
        /* <DEDUP_REMOVED lines=13> */
[----:B------:R-:W2:Y:S04]  /*59f00*/  LDL.LU R175, [R1+0x42f0] ;  /* 0x0042f00001af7983 */ /* 0x000ea80000300800 */
[----:B------:R-:W2:Y:S01]  /*59f10*/  LDL.LU R178, [R1+0x42ec] ;  /* 0x0042ec0001b27983 */ /* 0x000ea20000300800 */
[----:B------:R-:W-:-:S03]  /*59f20*/  IMAD.MOV.U32 R239, RZ, RZ, R187 ;  /* 0x000000ffffef7224 */ /* 0x000fc600078e00bb */
[----:B------:R-:W2:Y:S04]  /*59f30*/  LDL.LU R179, [R1+0x42e8] ;  /* 0x0042e80001b37983 */ /* 0x000ea80000300800 */
[----:B------:R-:W2:Y:S04]  /*59f40*/  LDL.LU R183, [R1+0x42e4] ;  /* 0x0042e40001b77983 */ /* 0x000ea80000300800 */
[----:B------:R-:W2:Y:S01]  /*59f50*/  LDL.LU R187, [R1+0x42e0] ;  /* 0x0042e00001bb7983 */ /* 0x000ea20000300800 */
[C---:B------:R-:W-:Y:S03]  /*59f60*/  HMMA.1688.F32.TF32 R188, R96.reuse, R6, R188 ;  /* 0x0000000660bc723c */ /* 0x040fe600000810bc */
[----:B------:R-:W-:Y:S03]  /*59f70*/  LDS R36, [R0+UR12+0x1c600] ;  /* 0x01c6000c00247984 */ /* 0x000fe60008000800 */
[C---:B------:R-:W-:Y:S01]  /*59f80*/  HMMA.1688.F32.TF32 R192, R96.reuse, R34, R192 ;  /* 0x0000002260c0723c */ /* 0x040fe200000810c0 */
[----:B------:R-:W-:Y:S04]  /*59f90*/  LDS R38, [R0+UR12+0x1e600] ;  /* 0x01e6000c00267984 */ /* 0x000fe80008000800 */
[----:B------:R-:W-:Y:S01]  /*59fa0*/  LDS R37, [R3+UR12+0x1c600] ;  /* 0x01c6000c03257984 */ /* 0x000fe20008000800 */
[C---:B------:R-:W-:Y:S03]  /*59fb0*/  HMMA.1688.F32.TF32 R104, R96.reuse, R22, R248 ;  /* 0x000000166068723c */ /* 0x040fe600000810f8 */
[----:B------:R-:W1:Y:S03]  /*59fc0*/  LDS R39, [R3+UR12+0x1e600] ;  /* 0x01e6000c03277984 */ /* 0x000e660008000800 */
[C---:B------:R-:W-:Y:S01]  /*59fd0*/  HMMA.1688.F32.TF32 R100, R96.reuse, R26, R64 ;  /* 0x0000001a6064723c */ /* 0x040fe20000081040 */
[----:B------:R-:W-:Y:S04]  /*59fe0*/  LDS R40, [R0+UR12+0x1c680] ;  /* 0x01c6800c00287984 */ /* 0x000fe80008000800 */
[----:B------:R-:W-:Y:S04]  /*59ff0*/  LDS R42, [R0+UR12+0x1e680] ;  /* 0x01e6800c002a7984 */ /* 0x000fe80008000800 */
[----:B------:R-:W-:Y:S04]  /*5a000*/  LDS R41, [R3+UR12+0x1c680] ;  /* 0x01c6800c03297984 */ /* 0x000fe80008000800 */
[----:B------:R-:W1:Y:S01]  /*5a010*/  LDS R43, [R3+UR12+0x1e680] ;  /* 0x01e6800c032b7984 */ /* 0x000e620008000800 */
[----:B----4-:R-:W-:Y:S06]  /*5a020*/  HMMA.1688.F32.TF32 R88, R96, R30, R88 ;  /* 0x0000001e6058723c */ /* 0x010fec0000081058 */
[C---:B---3--:R-:W-:Y:S06]  /*5a030*/  HMMA.1688.F32.TF32 R148, R44.reuse, R26, R168 ;  /* 0x0000001a2c94723c */ /* 0x048fec00000810a8 */
[C---:B--2---:R-:W-:Y:S06]  /*5a040*/  HMMA.1688.F32.TF32 R128, R44.reuse, R22, R172 ;  /* 0x000000162c80723c */ /* 0x044fec00000810ac */
[C---:B------:R-:W-:Y:S06]  /*5a050*/  HMMA.1688.F32.TF32 R124, R44.reuse, R18, R176 ;  /* 0x000000122c7c723c */ /* 0x040fec00000810b0 */
[----:B------:R-:W-:Y:S01]  /*5a060*/  HMMA.1688.F32.TF32 R180, R44, R14, R180 ;  /* 0x0000000e2cb4723c */ /* 0x000fe200000810b4 */
[----:B------:R-:W-:Y:S05]  /*5a070*/  LDS R44, [R0+UR12+0x1c700] ;  /* 0x01c7000c002c7984 */ /* 0x000fea0008000800 */
        /* <DEDUP_REMOVED lines=21> */
[----:B------:R-:W1:Y:S04]  /*5a1d0*/  LDL.LU R64, [R1+0x1f0] ;  /* 0x0001f00001407983 */ /* 0x000e680000300800 */
[----:B------:R-:W1:Y:S04]  /*5a1e0*/  LDL.LU R65, [R1+0x1f4] ;  /* 0x0001f40001417983 */ /* 0x000e680000300800 */
[----:B------:R-:W1:Y:S04]  /*5a1f0*/  LDL.LU R66, [R1+0x1f8] ;  /* 0x0001f80001427983 */ /* 0x000e680000300800 */
[----:B------:R-:W1:Y:S01]  /*5a200*/  LDL.LU R67, [R1+0x1fc] ;  /* 0x0001fc0001437983 */ /* 0x000e620000300800 */
[C---:B------:R-:W-:Y:S03]  /*5a210*/  HMMA.1688.F32.TF32 R92, R96.reuse, R18, R236 ;  /* 0x00000012605c723c */ /* 0x040fe600000810ec */
[----:B------:R-:W-:Y:S03]  /*5a220*/  LDS R46, [R0+UR12+0x1e700] ;  /* 0x01e7000c002e7984 */ /* 0x000fe60008000800 */
[----:B------:R-:W-:Y:S01]  /*5a230*/  HMMA.1688.F32.TF32 R96, R96, R14, R232 ;  /* 0x0000000e6060723c */ /* 0x000fe200000810e8 */
        /* <DEDUP_REMOVED lines=12> */
[----:B------:R-:W-:Y:S04]  /*5a300*/  LDS R45, [R3+UR12+0x1c700] ;  /* 0x01c7000c032d7984 */ /* 0x000fe80008000800 */
[----:B------:R-:W3:Y:S04]  /*5a310*/  LDS R47, [R3+UR12+0x1e700] ;  /* 0x01e7000c032f7984 */ /* 0x000ee80008000800 */
[----:B------:R-:W-:Y:S04]  /*5a320*/  LDS R232, [R0+UR12+0x1c780] ;  /* 0x01c7800c00e87984 */ /* 0x000fe80008000800 */
[----:B------:R-:W-:Y:S04]  /*5a330*/  LDS R234, [R0+UR12+0x1e780] ;  /* 0x01e7800c00ea7984 */ /* 0x000fe80008000800 */
[----:B------:R-:W-:Y:S04]  /*5a340*/  LDS R233, [R3+UR12+0x1c780] ;  /* 0x01c7800c03e97984 */ /* 0x000fe80008000800 */
[----:B------:R-:W4:Y:S01]  /*5a350*/  LDS R235, [R3+UR12+0x1e780] ;  /* 0x01e7800c03eb7984 */ /* 0x000f220008000800 */
[C---:B-1----:R-:W-:Y:S06]  /*5a360*/  HMMA.1688.F32.TF32 R64, R36.reuse, R10, R64 ;  /* 0x0000000a2440723c */ /* 0x042fec0000081040 */
[----:B--2---:R-:W-:Y:S07]  /*5a370*/  HMMA.1688.F32.TF32 R48, R36, R6, R248 ;  /* 0x000000062430723c */ /* 0x004fee00000810f8 */
[----:B------:R-:W-:-:S10]  /*5a380*/  MOV R251, R2 ;  /* 0x0000000200fb7202 */ /* 0x000fd40000000f00 */
[----:B------:R1:W-:Y:S04]  /*5a390*/  STL.64 [R1+0x7c0], R64 ;  /* 0x0007c04001007387 */ /* 0x0003e80000100a00 */
[----:B------:R2:W-:Y:S04]  /*5a3a0*/  STL.64 [R1+0x7c8], R66 ;  /* 0x0007c84201007387 */ /* 0x0005e80000100a00 */
[----:B------:R-:W4:Y:S04]  /*5a3b0*/  LDL.LU R248, [R1+0x60] ;  /* 0x0000600001f87983 */ /* 0x000f280000300800 */
[----:B------:R-:W4:Y:S04]  /*5a3c0*/  LDL.LU R249, [R1+0x64] ;  /* 0x0000640001f97983 */ /* 0x000f280000300800 */
[----:B------:R-:W4:Y:S04]  /*5a3d0*/  LDL.LU R250, [R1+0x68] ;  /* 0x0000680001fa7983 */ /* 0x000f280000300800 */
[----:B------:R-:W3:Y:S04]  /*5a3e0*/  LDL.LU R2, [R1+0x42dc] ;  /* 0x0042dc0001027983 */ /* 0x000ee80000300800 */
[----:B-1----:R-:W4:Y:S04]  /*5a3f0*/  LDL.LU R64, [R1+0x70] ;  /* 0x0000700001407983 */ /* 0x002f280000300800 */
[----:B------:R-:W4:Y:S04]  /*5a400*/  LDL.LU R65, [R1+0x74] ;  /* 0x0000740001417983 */ /* 0x000f280000300800 */
[----:B--2---:R-:W2:Y:S04]  /*5a410*/  LDL.LU R66, [R1+0x78] ;  /* 0x0000780001427983 */ /* 0x004ea80000300800 */
[----:B------:R-:W2:Y:S04]  /*5a420*/  LDL.LU R67, [R1+0x7c] ;  /* 0x00007c0001437983 */ /* 0x000ea80000300800 */
[----:B------:R-:W4:Y:S04]  /*5a430*/  LDL.LU R240, [R1+0x90] ;  /* 0x0000900001f07983 */ /* 0x000f280000300800 */
[----:B------:R-:W4:Y:S04]  /*5a440*/  LDL.LU R241, [R1+0x94] ;  /* 0x0000940001f17983 */ /* 0x000f280000300800 */
[----:B------:R-:W4:Y:S04]  /*5a450*/  LDL.LU R242, [R1+0x98] ;  /* 0x0000980001f27983 */ /* 0x000f280000300800 */
[----:B------:R-:W4:Y:S01]  /*5a460*/  LDL.LU R243, [R1+0x9c] ;  /* 0x00009c0001f37983 */ /* 0x000f220000300800 */
[----:B------:R-:W-:-:S03]  /*5a470*/  MOV R105, R48 ;  /* 0x0000003000697202 */ /* 0x000fc60000000f00 */
[----:B------:R-:W2:Y:S01]  /*5a480*/  LDL.LU R244, [R1+0xa0] ;  /* 0x0000a00001f47983 */ /* 0x000ea20000300800 */
[----:B------:R-:W-:-:S03]  /*5a490*/  IMAD.MOV.U32 R106, RZ, RZ, R49 ;  /* 0x000000ffff6a7224 */ /* 0x000fc600078e0031 */
[----:B------:R-:W2:Y:S01]  /*5a4a0*/  LDL.LU R245, [R1+0xa4] ;  /* 0x0000a40001f57983 */ /* 0x000ea20000300800 */
[----:B------:R-:W-:-:S03]  /*5a4b0*/  MOV R107, R50 ;  /* 0x00000032006b7202 */ /* 0x000fc60000000f00 */
        /* <DEDUP_REMOVED lines=68> */
[----:B---3--:R-:W-:-:S03]  /*5a900*/  IMAD.MOV.U32 R239, RZ, RZ, R2 ;  /* 0x000000ffffef7224 */ /* 0x008fc600078e0002 */
[----:B------:R-:W3:Y:S04]  /*5a910*/  LDL.LU R237, [R1+0x84] ;  /* 0x0000840001ed7983 */ /* 0x000ee80000300800 */
[----:B------:R-:W3:Y:S04]  /*5a920*/  LDL.LU R238, [R1+0x88] ;  /* 0x0000880001ee7983 */ /* 0x000ee80000300800 */
[----:B------:R-:W3:Y:S04]  /*5a930*/  LDL.LU R2, [R1+0x42d8] ;  /* 0x0042d80001027983 */ /* 0x000ee80000300800 */
[----:B------:R-:W-:Y:S04]  /*5a940*/  STL [R1+0x4220], R106 ;  /* 0x0042206a01007387 */ /* 0x000fe80000100800 */
[----:B------:R-:W-:Y:S01]  /*5a950*/  STL [R1+0x421c], R105 ;  /* 0x00421c6901007387 */ /* 0x000fe20000100800 */
[----:B--2---:R-:W-:-:S15]  /*5a960*/  HMMA.1688.F32.TF32 R88, R36, R34, R88 ;  /* 0x000000222458723c */ /* 0x004fde0000081058 */
[----:B------:R-:W-:-:S08]  /*5a970*/  NOP ;  /* 0x0000000000007918 */ /* 0x000fd00000000000 */
[----:B------:R4:W-:Y:S01]  /*5a980*/  STL.64 [R1+0x7a8], R90 ;  /* 0x0007a85a01007387 */ /* 0x0009e20000100a00 */
[----:B------:R-:W-:Y:S01]  /*5a990*/  MOV R98, R88 ;  /* 0x0000005800627202 */ /* 0x000fe20000000f00 */
[----:B------:R-:W-:Y:S02]  /*5a9a0*/  IMAD.MOV.U32 R99, RZ, RZ, R89 ;  /* 0x000000ffff637224 */ /* 0x000fe400078e0059 */
[----:B----4-:R-:W-:-:S15]  /*5a9b0*/  HMMA.1688.F32.TF32 R88, R36, R30, R192 ;  /* 0x0000001e2458723c */ /* 0x010fde00000810c0 */
[----:B------:R-:W-:-:S09]  /*5a9c0*/  NOP ;  /* 0x0000000000007918 */ /* 0x000fd20000000000 */
[----:B------:R-:W-:Y:S01]  /*5a9d0*/  MOV R92, R88 ;  /* 0x00000058005c7202 */ /* 0x000fe20000000f00 */
[----:B------:R-:W-:Y:S01]  /*5a9e0*/  IMAD.MOV.U32 R93, RZ, RZ, R89 ;  /* 0x000000ffff5d7224 */ /* 0x000fe200078e0059 */
[----:B------:R-:W-:Y:S01]  /*5a9f0*/  MOV R94, R90 ;  /* 0x0000005a005e7202 */ /* 0x000fe20000000f00 */
[----:B------:R-:W-:Y:S02]  /*5aa00*/  IMAD.MOV.U32 R104, RZ, RZ, R91 ;  /* 0x000000ffff687224 */ /* 0x000fe400078e005b */
[----:B------:R-:W-:-:S15]  /*5aa10*/  HMMA.1688.F32.TF32 R88, R36, R26, R188 ;  /* 0x0000001a2458723c */ /* 0x000fde00000810bc */
[----:B------:R-:W-:-:S09]  /*5aa20*/  NOP ;  /* 0x0000000000007918 */ /* 0x000fd20000000000 */
[----:B------:R-:W-:Y:S01]  /*5aa30*/  MOV R106, R88 ;  /* 0x00000058006a7202 */ /* 0x000fe20000000f00 */
[----:B------:R-:W-:Y:S01]  /*5aa40*/  IMAD.MOV.U32 R105, RZ, RZ, R89 ;  /* 0x000000ffff697224 */ /* 0x000fe200078e0059 */
[----:B------:R-:W-:Y:S01]  /*5aa50*/  MOV R96, R90 ;  /* 0x0000005a00607202 */ /* 0x000fe20000000f00 */
[----:B------:R-:W-:Y:S02]  /*5aa60*/  IMAD.MOV.U32 R97, RZ, RZ, R91 ;  /* 0x000000ffff617224 */ /* 0x000fe400078e005b */
[C---:B------:R-:W-:Y:S06]  /*5aa70*/  HMMA.1688.F32.TF32 R88, R36.reuse, R22, R184 ;  /* 0x000000162458723c */ /* 0x040fec00000810b8 */
[C---:B------:R-:W-:Y:S06]  /*5aa80*/  HMMA.1688.F32.TF32 R180, R36.reuse, R18, R180 ;  /* 0x0000001224b4723c */ /* 0x040fec00000810b4 */
[----:B------:R-:W-:Y:S06]  /*5aa90*/  HMMA.1688.F32.TF32 R124, R36, R14, R124 ;  /* 0x0000000e247c723c */ /* 0x000fec000008107c */
[C---:B------:R-:W-:Y:S05]  /*5aaa0*/  HMMA.1688.F32.TF32 R36, R40.reuse, R6, R128 ;  /* 0x000000062824723c */ /* 0x040fea0000081080 */
[----:B------:R-:W-:Y:S04]  /*5aab0*/  STL.64 [R1+0x770], R88 ;  /* 0x0007705801007387 */ /* 0x000fe80000100a00 */
[----:B------:R1:W-:Y:S02]  /*5aac0*/  STL.64 [R1+0x778], R90 ;  /* 0x0007785a01007387 */ /* 0x0003e40000100a00 */
[C---:B-1----:R-:W-:Y:S02]  /*5aad0*/  HMMA.1688.F32.TF32 R88, R40.reuse, R10, R176 ;  /* 0x0000000a2858723c */ /* 0x042fe400000810b0 */
[----:B------:R-:W-:Y:S04]  /*5aae0*/  STL.64 [R1+0x760], R180 ;  /* 0x000760b401007387 */ /* 0x000fe80000100a00 */
[----:B------:R-:W-:Y:S04]  /*5aaf0*/  STL.64 [R1+0x768], R182 ;  /* 0x000768b601007387 */ /* 0x000fe80000100a00 */
[----:B------:R-:W-:Y:S04]  /*5ab00*/  STL.64 [R1+0x5d0], R124 ;  /* 0x0005d07c01007387 */ /* 0x000fe80000100a00 */
[----:B------:R1:W-:Y:S09]  /*5ab10*/  STL.64 [R1+0x5d8], R126 ;  /* 0x0005d87e01007387 */ /* 0x0003f20000100a00 */
        /* <DEDUP_REMOVED lines=15> */
[-C--:B--2---:R-:W-:Y:S05]  /*5ac10*/  HMMA.1688.F32.TF32 R36, R40, R14.reuse, R156 ;  /* 0x0000000e2824723c */ /* 0x084fea000008109c */
[----:B------:R-:W-:Y:S04]  /*5ac20*/  STL.64 [R1+0x570], R124 ;  /* 0x0005707c01007387 */ /* 0x000fe80000100a00 */
[----:B------:R-:W-:Y:S08]  /*5ac30*/  STL.64 [R1+0x578], R126 ;  /* 0x0005787e01007387 */ /* 0x000ff00000100a00 */
[----:B------:R-:W-:Y:S04]  /*5ac40*/  STL.64 [R1+0x560], R88 ;  /* 0x0005605801007387 */ /* 0x000fe80000100a00 */
[----:B------:R-:W-:Y:S04]  /*5ac50*/  STL.64 [R1+0x568], R90 ;  /* 0x0005685a01007387 */ /* 0x000fe80000100a00 */
[----:B------:R-:W-:Y:S04]  /*5ac60*/  STL.64 [R1+0x4f0], R36 ;  /* 0x0004f02401007387 */ /* 0x000fe80000100a00 */
[----:B------:R1:W-:Y:S02]  /*5ac70*/  STL.64 [R1+0x4f8], R38 ;  /* 0x0004f82601007387 */ /* 0x0003e40000100a00 */
[C---:B-1----:R-:W-:Y:S06]  /*5ac80*/  HMMA.1688.F32.TF32 R36, R44.reuse, R14, R196 ;  /* 0x0000000e2c24723c */ /* 0x042fec00000810c4 */
[C---:B------:R-:W-:Y:S06]  /*5ac90*/  HMMA.1688.F32.TF32 R156, R44.reuse, R6, R48 ;  /* 0x000000062c9c723c */ /* 0x040fec0000081030 */
[----:B------:R-:W-:Y:S01]  /*5aca0*/  HMMA.1688.F32.TF32 R160, R44, R34, R244 ;  /* 0x000000222ca0723c */ /* 0x000fe200000810f4 */
[----:B------:R-:W-:Y:S01]  /*5acb0*/  MOV R48, R17 ;  /* 0x0000001100307202 */ /* 0x000fe20000000f00 */
[----:B------:R-:W-:Y:S01]  /*5acc0*/  IMAD.MOV.U32 R49, RZ, RZ, R16 ;  /* 0x000000ffff317224 */ /* 0x000fe200078e0010 */
[----:B------:R-:W-:Y:S01]  /*5acd0*/  MOV R50, R13 ;  /* 0x0000000d00327202 */ /* 0x000fe20000000f00 */
[----:B------:R-:W-:-:S02]  /*5ace0*/  IMAD.MOV.U32 R51, RZ, RZ, R12 ;  /* 0x000000ffff337224 */ /* 0x000fc400078e000c */
[C---:B------:R-:W-:Y:S05]  /*5acf0*/  HMMA.1688.F32.TF32 R164, R44.reuse, R30, R240 ;  /* 0x0000001e2ca4723c */ /* 0x040fea00000810f0 */
[----:B------:R-:W-:Y:S01]  /*5ad00*/  STL.64 [R1+0x4e0], R36 ;  /* 0x0004e02401007387 */ /* 0x000fe20000100a00 */
[C---:B---3--:R-:W-:Y:S03]  /*5ad10*/  HMMA.1688.F32.TF32 R168, R44.reuse, R26, R236 ;  /* 0x0000001a2ca8723c */ /* 0x048fe600000810ec */
[----:B------:R-:W-:Y:S03]  /*5ad20*/  STL.64 [R1+0x4e8], R38 ;  /* 0x0004e82601007387 */ /* 0x000fe60000100a00 */
[----:B------:R-:W-:Y:S01]  /*5ad30*/  HMMA.1688.F32.TF32 R176, R44, R18, R248 ;  /* 0x000000122cb0723c */ /* 0x000fe200000810f8 */
[----:B------:R-:W-:Y:S04]  /*5ad40*/  LDS R36, [R0+UR12+0x20000] ;  /* 0x0200000c00247984 */ /* 0x000fe80008000800 */
[----:B------:R-:W-:Y:S01]  /*5ad50*/  LDS R38, [R0+UR12+0x22000] ;  /* 0x0220000c00267984 */ /* 0x000fe20008000800 */
[C---:B------:R-:W-:Y:S03]  /*5ad60*/  HMMA.1688.F32.TF32 R244, R232.reuse, R10, R200 ;  /* 0x0000000ae8f4723c */ /* 0x040fe600000810c8 */
[----:B------:R-:W-:Y:S03]  /*5ad70*/  LDS R37, [R3+UR12+0x20000] ;  /* 0x0200000c03257984 */ /* 0x000fe60008000800 */
[C---:B------:R-:W-:Y:S01]  /*5ad80*/  HMMA.1688.F32.TF32 R240, R232.reuse, R6, R204 ;  /* 0x00000006e8f0723c */ /* 0x040fe200000810cc */
[----:B------:R-:W-:Y:S05]  /*5ad90*/  LDS R39, [R3+UR12+0x22000] ;  /* 0x0220000c03277984 */ /* 0x000fea0008000800 */
[C---:B------:R-:W-:Y:S06]  /*5ada0*/  HMMA.1688.F32.TF32 R212, R232.reuse, R30, R212 ;  /* 0x0000001ee8d4723c */ /* 0x040fec00000810d4 */
[C---:B------:R-:W-:Y:S01]  /*5adb0*/  HMMA.1688.F32.TF32 R216, R232.reuse, R26, R216 ;  /* 0x0000001ae8d8723c */ /* 0x040fe200000810d8 */
[----:B------:R-:W-:Y:S05]  /*5adc0*/  LDSM.16.M88.4 R24, [R2+UR13+0x83100] ;  /* 0x0831000d0218783b */ /* 0x000fea0008000200 */
[C---:B------:R-:W-:Y:S06]  /*5add0*/  HMMA.1688.F32.TF32 R236, R232.reuse, R34, R208 ;  /* 0x00000022e8ec723c */ /* 0x040fec00000810d0 */
[C---:B------:R-:W-:Y:S06]  /*5ade0*/  HMMA.1688.F32.TF32 R220, R232.reuse, R22, R220 ;  /* 0x00000016e8dc723c */ /* 0x040fec00000810dc */
[C---:B------:R-:W-:Y:S01]  /*5adf0*/  HMMA.1688.F32.TF32 R16, R232.reuse, R18, R224 ;  /* 0x00000012e810723c */ /* 0x040fe200000810e0 */
[----:B------:R-:W-:Y:S01]  /*5ae00*/  MOV R148, R9 ;  /* 0x0000000900947202 */ /* 0x000fe20000000f00 */
[----:B------:R-:W-:Y:S01]  /*5ae10*/  IMAD.MOV.U32 R149, RZ, RZ, R8 ;  /* 0x000000ffff957224 */ /* 0x000fe200078e0008 */
[----:B------:R-:W-:Y:S01]  /*5ae20*/  MOV R150, R5 ;  /* 0x0000000500967202 */ /* 0x000fe20000000f00 */
[----:B------:R-:W-:Y:S01]  /*5ae30*/  IMAD.MOV.U32 R151, RZ, RZ, R4 ;  /* 0x000000ffff977224 */ /* 0x000fe200078e0004 */
[----:B------:R-:W-:Y:S01]  /*5ae40*/  LDSM.16.M88.4 R224, [R2+UR13+0x86100] ;  /* 0x0861000d02e0783b */ /* 0x000fe20008000200 */
[----:B------:R-:W-:Y:S03]  /*5ae50*/  HMMA.1688.F32.TF32 R232, R232, R14, R228 ;  /* 0x0000000ee8e8723c */ /* 0x000fe600000810e4 */
[----:B------:R-:W1:Y:S03]  /*5ae60*/  LDSM.16.M88.4 R12, [R2+UR13+0x80100] ;  /* 0x0801000d020c783b */ /* 0x000e660008000200 */
[C---:B------:R-:W-:Y:S01]  /*5ae70*/  HMMA.1688.F32.TF32 R152, R44.reuse, R10, R152 ;  /* 0x0000000a2c98723c */ /* 0x040fe20000081098 */
[----:B------:R-:W2:Y:S04]  /*5ae80*/  LDSM.16.M88.4 R8, [R2+UR13+0x84100] ;  /* 0x0841000d0208783b */ /* 0x000ea80008000200 */
[----:B------:R-:W3:Y:S04]  /*5ae90*/  LDSM.16.M88.4 R4, [R2+UR13+0x85100] ;  /* 0x0851000d0204783b */ /* 0x000ee80008000200 */
[----:B------:R-:W4:Y:S01]  /*5aea0*/  LDSM.16.M88.4 R228, [R2+UR13+0x87100] ;  /* 0x0871000d02e4783b */ /* 0x000f220008000200 */
[----:B------:R-:W-:Y:S03]  /*5aeb0*/  HMMA.1688.F32.TF32 R172, R44, R22, R64 ;  /* 0x000000162cac723c */ /* 0x000fe60000081040 */
[----:B------:R-:W-:Y:S04]  /*5aec0*/  STL [R1+0x41dc], R244 ;  /* 0x0041dcf401007387 */ /* 0x000fe80000100800 */
[----:B------:R-:W-:Y:S04]  /*5aed0*/  STL [R1+0x41d8], R245 ;  /* 0x0041d8f501007387 */ /* 0x000fe80000100800 */
[----:B------:R-:W-:Y:S04]  /*5aee0*/  STL [R1+0x41d4], R246 ;  /* 0x0041d4f601007387 */ /* 0x000fe80000100800 */
[----:B------:R-:W-:Y:S04]  /*5aef0*/  STL [R1+0x41d0], R247 ;  /* 0x0041d0f701007387 */ /* 0x000fe80000100800 */
[----:B------:R-:W-:Y:S04]  /*5af00*/  STL [R1+0x41e8], R241 ;  /* 0x0041e8f101007387 */ /* 0x000fe80000100800 */
[----:B------:R-:W4:Y:S01]  /*5af10*/  LDSM.16.M88.4 R20, [R2+UR13+0x81100] ;  /* 0x0811000d0214783b */ /* 0x000f220008000200 */
[C---:B-1----:R-:W-:Y:S03]  /*5af20*/  HMMA.1688.F32.TF32 R44, R36.reuse, R12, R148 ;  /* 0x0000000c242c723c */ /* 0x042fe60000081094 */
[----:B------:R-:W-:Y:S04]  /*5af30*/  STL [R1+0x41e4], R242 ;  /* 0x0041e4f201007387 */ /* 0x000fe80000100800 */
[----:B------:R-:W-:Y:S04]  /*5af40*/  STL [R1+0x41e0], R243 ;  /* 0x0041e0f301007387 */ /* 0x000fe80000100800 */
[----:B------:R-:W-:Y:S04]  /*5af50*/  STL [R1+0x41cc], R239 ;  /* 0x0041ccef01007387 */ /* 0x000fe80000100800 */
[----:B------:R-:W-:Y:S04]  /*5af60*/  STL [R1+0x4178], R26 ;  /* 0x0041781a01007387 */ /* 0x000fe80000100800 */
[----:B------:R-:W-:Y:S04]  /*5af70*/  STL [R1+0x4174], R27 ;  /* 0x0041741b01007387 */ /* 0x000fe80000100800 */
[----:B--2---:R-:W-:Y:S04]  /*5af80*/  STL [R1+0x416c], R10 ;  /* 0x00416c0a01007387 */ /* 0x004fe80000100800 */
        /* <DEDUP_REMOVED lines=8> */
[----:B------:R1:W-:Y:S04]  /*5b010*/  STL.64 [R1+0x190], R44 ;  /* 0x0001902c01007387 */ /* 0x0003e80000100a00 */
[----:B------:R2:W-:Y:S04]  /*5b020*/  STL.64 [R1+0x198], R46 ;  /* 0x0001982e01007387 */ /* 0x0005e80000100a00 */
        /* <DEDUP_REMOVED lines=20> */
[----:B------:R-:W-:Y:S03]  /*5b170*/  HMMA.1688.F32.TF32 R40, R36, R20, R48 ;  /* 0x000000142428723c */ /* 0x000fe60000081030 */
[----:B-1----:R-:W4:Y:S04]  /*5b180*/  LDL.LU R44, [R1+0x8b0] ;  /* 0x0008b000012c7983 */ /* 0x002f280000300800 */
[----:B------:R-:W4:Y:S04]  /*5b190*/  LDL.LU R45, [R1+0x8b4] ;  /* 0x0008b400012d7983 */ /* 0x000f280000300800 */
[----:B--2---:R-:W4:Y:S04]  /*5b1a0*/  LDL.LU R46, [R1+0x8b8] ;  /* 0x0008b800012e7983 */ /* 0x004f280000300800 */
        /* <DEDUP_REMOVED lines=17> */
[----:B------:R-:W-:Y:S01]  /*5b2c0*/  MOV R245, R40 ;  /* 0x0000002800f57202 */ /* 0x000fe20000000f00 */
[----:B------:R-:W-:Y:S01]  /*5b2d0*/  IMAD.MOV.U32 R246, RZ, RZ, R41 ;  /* 0x000000fffff67224 */ /* 0x000fe200078e0029 */
[----:B------:R-:W-:Y:S01]  /*5b2e0*/  MOV R247, R42 ;  /* 0x0000002a00f77202 */ /* 0x000fe20000000f00 */
[----:B------:R-:W3:Y:S01]  /*5b2f0*/  LDL.LU R40, [R1+0x740] ;  /* 0x0007400001287983 */ /* 0x000ee20000300800 */
        /* <DEDUP_REMOVED lines=20> */
[----:B------:R-:W2:Y:S04]  /*5b440*/  LDSM.16.M88.4 R28, [R2+UR13+0x82100] ;  /* 0x0821000d021c783b */ /* 0x000ea80008000200 */
        /* <DEDUP_REMOVED lines=9> */
[----:B------:R-:W1:Y:S01]  /*5b4e0*/  LDS R67, [R3+UR12+0x22180] ;  /* 0x0221800c03437984 */ /* 0x000e620008000800 */
[----:B--2---:R-:W-:-:S15]  /*5b4f0*/  HMMA.1688.F32.TF32 R48, R36, R28, R48 ;  /* 0x0000001c2430723c */ /* 0x004fde0000081030 */
[----:B------:R-:W-:-:S09]  /*5b500*/  NOP ;  /* 0x0000000000007918 */ /* 0x000fd20000000000 */
[----:B------:R-:W-:Y:S01]  /*5b510*/  MOV R241, R48 ;  /* 0x0000003000f17202 */ /* 0x000fe20000000f00 */
[----:B------:R-:W-:Y:S01]  /*5b520*/  IMAD.MOV.U32 R242, RZ, RZ, R49 ;  /* 0x000000fffff27224 */ /* 0x000fe200078e0031 */
[----:B------:R-:W2:Y:S01]  /*5b530*/  LDL.LU R48, [R1+0x50] ;  /* 0x0000500001307983 */ /* 0x000ea20000300800 */
[----:B------:R-:W-:Y:S01]  /*5b540*/  MOV R243, R50 ;  /* 0x0000003200f37202 */ /* 0x000fe20000000f00 */
[----:B------:R-:W-:Y:S02]  /*5b550*/  IMAD.MOV.U32 R244, RZ, RZ, R51 ;  /* 0x000000fffff47224 */ /* 0x000fe400078e0033 */
[----:B------:R-:W2:Y:S04]  /*5b560*/  LDL.LU R49, [R1+0x54] ;  /* 0x0000540001317983 */ /* 0x000ea80000300800 */
[----:B------:R-:W2:Y:S04]  /*5b570*/  LDL.LU R50, [R1+0x58] ;  /* 0x0000580001327983 */ /* 0x000ea80000300800 */
[----:B------:R-:W2:Y:S01]  /*5b580*/  LDL.LU R51, [R1+0x5c] ;  /* 0x00005c0001337983 */ /* 0x000ea20000300800 */
[----:B----4-:R-:W-:-:S15]  /*5b590*/  HMMA.1688.F32.TF32 R208, R36, R24, R208 ;  /* 0x0000001824d0723c */ /* 0x010fde00000810d0 */
[----:B------:R-:W-:-:S08]  /*5b5a0*/  NOP ;  /* 0x0000000000007918 */ /* 0x000fd00000000000 */
[----:B------:R-:W-:Y:S04]  /*5b5b0*/  STL.64 [R1+0x130], R208 ;  /* 0x000130d001007387 */ /* 0x000fe80000100a00 */
[----:B------:R3:W-:Y:S02]  /*5b5c0*/  STL.64 [R1+0x138], R210 ;  /* 0x000138d201007387 */ /* 0x0007e40000100a00 */
[C---:B---3--:R-:W-:Y:S06]  /*5b5d0*/  HMMA.1688.F32.TF32 R208, R36.reuse, R8, R204 ;  /* 0x0000000824d0723c */ /* 0x048fec00000810cc */
[C---:B------:R-:W-:Y:S06]  /*5b5e0*/  HMMA.1688.F32.TF32 R204, R36.reuse, R4, R200 ;  /* 0x0000000424cc723c */ /* 0x040fec00000810c8 */
[C---:B------:R-:W-:Y:S06]  /*5b5f0*/  HMMA.1688.F32.TF32 R200, R36.reuse, R224, R44 ;  /* 0x000000e024c8723c */ /* 0x040fec000008102c */
[----:B------:R-:W-:Y:S05]  /*5b600*/  HMMA.1688.F32.TF32 R36, R36, R228, R196 ;  /* 0x000000e42424723c */ /* 0x000fea00000810c4 */
[----:B------:R-:W-:Y:S01]  /*5b610*/  STL.64 [R1+0x120], R208 ;  /* 0x000120d001007387 */ /* 0x000fe20000100a00 */
[C---:B-1----:R-:W-:Y:S03]  /*5b620*/  HMMA.1688.F32.TF32 R44, R32.reuse, R12, R40 ;  /* 0x0000000c202c723c */ /* 0x042fe60000081028 */
[----:B------:R-:W-:Y:S04]  /*5b630*/  STL.64 [R1+0x128], R210 ;  /* 0x000128d201007387 */ /* 0x000fe80000100a00 */
[----:B------:R-:W-:Y:S01]  /*5b640*/  STL.64 [R1+0x110], R204 ;  /* 0x000110cc01007387 */ /* 0x000fe20000100a00 */
[C---:B------:R-:W-:Y:S03]  /*5b650*/  HMMA.1688.F32.TF32 R40, R32.reuse, R20, R88 ;  /* 0x000000142028723c */ /* 0x040fe60000081058 */
[----:B------:R-:W-:Y:S04]  /*5b660*/  STL.64 [R1+0x118], R206 ;  /* 0x000118ce01007387 */ /* 0x000fe80000100a00 */
        /* <DEDUP_REMOVED lines=11> */
[C---:B---3--:R-:W-:Y:S03]  /*5b720*/  HMMA.1688.F32.TF32 R40, R32.reuse, R8, R184 ;  /* 0x000000082028723c */ /* 0x048fe600000810b8 */
[----:B------:R1:W-:Y:S03]  /*5b730*/  STL.64 [R1+0xc8], R38 ;  /* 0x0000c82601007387 */ /* 0x0003e60000100a00 */
[C---:B-1----:R-:W-:Y:S08]  /*5b740*/  HMMA.1688.F32.TF32 R36, R32.reuse, R4, R180 ;  /* 0x000000042024723c */ /* 0x042ff000000810b4 */
[----:B------:R-:W-:Y:S04]  /*5b750*/  STL.64 [R1+0xb0], R44 ;  /* 0x0000b02c01007387 */ /* 0x000fe80000100a00 */
[----:B------:R-:W-:Y:S05]  /*5b760*/  STL.64 [R1+0xb8], R46 ;  /* 0x0000b82e01007387 */ /* 0x000fea0000100a00 */
[----:B------:R-:W-:Y:S04]  /*5b770*/  STL.64 [R1+0xa0], R40 ;  /* 0x0000a02801007387 */ /* 0x000fe80000100a00 */
[----:B------:R1:W-:Y:S04]  /*5b780*/  STL.64 [R1+0xa8], R42 ;  /* 0x0000a82a01007387 */ /* 0x0003e80000100a00 */
[----:B------:R3:W-:Y:S01]  /*5b790*/  STL [R1+0x90], R36 ;  /* 0x0000902401007387 */ /* 0x0007e20000100800 */
[----:B------:R-:W-:Y:S01]  /*5b7a0*/  MOV R230, R37 ;  /* 0x0000002500e67202 */ /* 0x000fe20000000f00 */
[----:B------:R-:W-:Y:S01]  /*5b7b0*/  IMAD.MOV.U32 R231, RZ, RZ, R38 ;  /* 0x000000ffffe77224 */ /* 0x000fe200078e0026 */
[----:B------:R-:W-:Y:S01]  /*5b7c0*/  MOV R226, R39 ;  /* 0x0000002700e27202 */ /* 0x000fe20000000f00 */
[C---:B-1----:R-:W-:Y:S06]  /*5b7d0*/  HMMA.1688.F32.TF32 R40, R32.reuse, R224, R124 ;  /* 0x000000e02028723c */ /* 0x042fec000008107c */
[----:B---3--:R-:W-:Y:S06]  /*5b7e0*/  HMMA.1688.F32.TF32 R36, R32, R228, R128 ;  /* 0x000000e42024723c */ /* 0x008fec0000081080 */
[----:B------:R-:W-:Y:S01]  /*5b7f0*/  HMMA.1688.F32.TF32 R32, R248, R12, R148 ;  /* 0x0000000cf820723c */ /* 0x000fe20000081094 */
[----:B------:R-:W-:Y:S04]  /*5b800*/  STL [R1+0x4190], R226 ;  /* 0x004190e201007387 */ /* 0x000fe80000100800 */
[----:B------:R1:W-:Y:S04]  /*5b810*/  STL [R1+0x418c], R231 ;  /* 0x00418ce701007387 */ /* 0x0003e80000100800 */
[----:B------:R3:W-:Y:S04]  /*5b820*/  STL [R1+0x4188], R230 ;  /* 0x004188e601007387 */ /* 0x0007e80000100800 */
[----:B------:R-:W-:Y:S05]  /*5b830*/  STL.64 [R1+0x80], R40 ;  /* 0x0000802801007387 */ /* 0x000fea0000100a00 */
[----:B-1----:R-:W-:Y:S01]  /*5b840*/  MOV R231, R38 ;  /* 0x0000002600e77202 */ /* 0x002fe20000000f00 */
[----:B---3--:R-:W-:Y:S01]  /*5b850*/  IMAD.MOV.U32 R230, RZ, RZ, R39 ;  /* 0x000000ffffe67224 */ /* 0x008fe200078e0027 */
[----:B------:R-:W-:Y:S01]  /*5b860*/  STL.64 [R1+0x88], R42 ;  /* 0x0000882a01007387 */ /* 0x000fe20000100a00 */
[----:B------:R-:W-:-:S03]  /*5b870*/  IMAD.MOV.U32 R226, RZ, RZ, R37 ;  /* 0x000000ffffe27224 */ /* 0x000fc600078e0025 */
[----:B------:R-:W-:Y:S04]  /*5b880*/  STL [R1+0x70], R36 ;  /* 0x0000702401007387 */ /* 0x000fe80000100800 */
[----:B------:R-:W-:Y:S04]  /*5b890*/  STL [R1+0x419c], R230 ;  /* 0x00419ce601007387 */ /* 0x000fe80000100800 */
[----:B------:R-:W-:Y:S04]  /*5b8a0*/  STL [R1+0x4198], R231 ;  /* 0x004198e701007387 */ /* 0x000fe80000100800 */
[----:B------:R-:W-:Y:S04]  /*5b8b0*/  STL [R1+0x4194], R226 ;  /* 0x004194e201007387 */ /* 0x000fe80000100800 */
[----:B------:R-:W3:Y:S04]  /*5b8c0*/  LDL.LU R188, [R1+0x40] ;  /* 0x0000400001bc7983 */ /* 0x000ee80000300800 */
[----:B------:R-:W-:Y:S04]  /*5b8d0*/  STL.64 [R1+0x60], R32 ;  /* 0x0000602001007387 */ /* 0x000fe80000100a00 */
[----:B------:R2:W-:Y:S04]  /*5b8e0*/  STL.64 [R1+0x68], R34 ;  /* 0x0000682201007387 */ /* 0x0005e80000100a00 */
[----:B------:R-:W3:Y:S04]  /*5b8f0*/  LDL.LU R189, [R1+0x44] ;  /* 0x0000440001bd7983 */ /* 0x000ee80000300800 */
[----:B------:R-:W3:Y:S04]  /*5b900*/  LDL.LU R190, [R1+0x48] ;  /* 0x0000480001be7983 */ /* 0x000ee80000300800 */
[----:B------:R-:W3:Y:S04]  /*5b910*/  LDL.LU R191, [R1+0x4c] ;  /* 0x00004c0001bf7983 */ /* 0x000ee80000300800 */
        /* <DEDUP_REMOVED lines=27> */
[----:B------:R-:W-:-:S05]  /*5bad0*/  IMAD.MOV.U32 R10, RZ, RZ, R35 ;  /* 0x000000ffff0a7224 */ /* 0x000fca00078e0023 */
[----:B------:R-:W-:Y:S04]  /*5bae0*/  STL [R1+0x41ac], R10 ;  /* 0x0041ac0a01007387 */ /* 0x000fe80000100800 */
[----:B------:R-:W-:Y:S04]  /*5baf0*/  STL [R1+0x41a8], R227 ;  /* 0x0041a8e301007387 */ /* 0x000fe80000100800 */
[----:B------:R-:W-:Y:S04]  /*5bb00*/  STL [R1+0x41a4], R27 ;  /* 0x0041a41b01007387 */ /* 0x000fe80000100800 */
[----:B------:R-:W-:Y:S01]  /*5bb10*/  STL [R1+0x41a0], R26 ;  /* 0x0041a01a01007387 */ /* 0x000fe20000100800 */
[----:B------:R-:W-:Y:S01]  /*5bb20*/  MOV R151, R252 ;  /* 0x000000fc00977202 */ /* 0x000fe20000000f00 */
[----:B---3--:R-:W-:-:S15]  /*5bb30*/  HMMA.1688.F32.TF32 R32, R248, R28, R188 ;  /* 0x0000001cf820723c */ /* 0x008fde00000810bc */
[----:B------:R-:W-:-:S08]  /*5bb40*/  NOP ;  /* 0x0000000000007918 */ /* 0x000fd00000000000 */
[----:B------:R4:W-:Y:S01]  /*5bb50*/  STL [R1+0x40], R32 ;  /* 0x0000402001007387 */ /* 0x0009e20000100800 */
[----:B------:R-:W-:Y:S01]  /*5bb60*/  IMAD.MOV.U32 R230, RZ, RZ, R33 ;  /* 0x000000ffffe67224 */ /* 0x000fe200078e0021 */
[----:B------:R-:W-:Y:S01]  /*5bb70*/  MOV R231, R34 ;  /* 0x0000002200e77202 */ /* 0x000fe20000000f00 */
[----:B------:R-:W-:Y:S02]  /*5bb80*/  IMAD.MOV.U32 R226, RZ, RZ, R35 ;  /* 0x000000ffffe27224 */ /* 0x000fe400078e0023 */
[----:B----4-:R-:W-:Y:S03]  /*5bb90*/  HMMA.1688.F32.TF32 R32, R248, R24, R184 ;  /* 0x00000018f820723c */ /* 0x010fe600000810b8 */
[----:B------:R1:W-:Y:S04]  /*5bba0*/  STL [R1+0x41b8], R226 ;  /* 0x0041b8e201007387 */ /* 0x0003e80000100800 */
[----:B------:R3:W-:-:S15]  /*5bbb0*/  STL [R1+0x41b4], R231 ;  /* 0x0041b4e701007387 */ /* 0x0007de0000100800 */
[----:B------:R-:W-:-:S02]  /*5bbc0*/  NOP ;  /* 0x0000000000007918 */ /* 0x000fc40000000000 */
[----:B------:R-:W-:Y:S01]  /*5bbd0*/  MOV R10, R32 ;  /* 0x00000020000a7202 */ /* 0x000fe20000000f00 */
[----:B------:R-:W-:Y:S01]  /*5bbe0*/  IMAD.MOV.U32 R227, RZ, RZ, R33 ;  /* 0x000000ffffe37224 */ /* 0x000fe200078e0021 */
[----:B------:R-:W-:Y:S01]  /*5bbf0*/  MOV R27, R34 ;  /* 0x00000022001b7202 */ /* 0x000fe20000000f00 */
[----:B------:R-:W-:Y:S01]  /*5bc00*/  IMAD.MOV.U32 R26, RZ, RZ, R35 ;  /* 0x000000ffff1a7224 */ /* 0x000fe200078e0023 */
[----:B------:R4:W-:Y:S04]  /*5bc10*/  STL [R1+0x41b0], R230 ;  /* 0x0041b0e601007387 */ /* 0x0009e80000100800 */
[----:B------:R-:W-:Y:S01]  /*5bc20*/  STL [R1+0x41c8], R26 ;  /* 0x0041c81a01007387 */ /* 0x000fe20000100800 */
[----:B--2---:R-:W-:Y:S03]  /*5bc30*/  HMMA.1688.F32.TF32 R32, R248, R8, R180 ;  /* 0x00000008f820723c */ /* 0x004fe600000810b4 */
[----:B------:R-:W-:Y:S04]  /*5bc40*/  STL [R1+0x41c4], R27 ;  /* 0x0041c41b01007387 */ /* 0x000fe80000100800 */
[----:B------:R-:W-:Y:S04]  /*5bc50*/  STL [R1+0x41c0], R10 ;  /* 0x0041c00a01007387 */ /* 0x000fe80000100800 */
[----:B------:R-:W-:-:S12]  /*5bc60*/  STL [R1+0x41bc], R227 ;  /* 0x0041bce301007387 */ /* 0x000fd80000100800 */
[----:B------:R2:W-:Y:S01]  /*5bc70*/  STL [R1+0x20], R32 ;  /* 0x0000202001007387 */ /* 0x0005e20000100800 */
[----:B-1----:R-:W-:Y:S01]  /*5bc80*/  MOV R226, R33 ;  /* 0x0000002100e27202 */ /* 0x002fe20000000f00 */
[----:B---3--:R-:W-:Y:S01]  /*5bc90*/  IMAD.MOV.U32 R231, RZ, RZ, R34 ;  /* 0x000000ffffe77224 */ /* 0x008fe200078e0022 */
[----:B----4-:R-:W-:Y:S02]  /*5bca0*/  MOV R230, R35 ;  /* 0x0000002300e67202 */ /* 0x010fe40000000f00 */
[----:B--2---:R-:W-:-:S15]  /*5bcb0*/  HMMA.1688.F32.TF32 R32, R248, R4, R124 ;  /* 0x00000004f820723c */ /* 0x004fde000008107c */
[----:B------:R-:W-:-:S09]  /*5bcc0*/  NOP ;  /* 0x0000000000007918 */ /* 0x000fd20000000000 */
[----:B------:R-:W-:Y:S01]  /*5bcd0*/  IMAD.MOV.U32 R11, RZ, RZ, R32 ;  /* 0x000000ffff0b7224 */ /* 0x000fe200078e0020 */
[----:B------:R-:W-:Y:S01]  /*5bce0*/  MOV R6, R33 ;  /* 0x0000002100067202 */ /* 0x000fe20000000f00 */
[----:B------:R-:W-:Y:S01]  /*5bcf0*/  IMAD.MOV.U32 R7, RZ, RZ, R34 ;  /* 0x000000ffff077224 */ /* 0x000fe200078e0022 */
[----:B------:R-:W-:Y:S02]  /*5bd00*/  MOV R252, R35 ;  /* 0x0000002300fc7202 */ /* 0x000fe40000000f00 */
[C---:B------:R-:W-:Y:S06]  /*5bd10*/  HMMA.1688.F32.TF32 R32, R248.reuse, R224, R128 ;  /* 0x000000e0f820723c */ /* 0x040fec0000081080 */
[----:B------:R-:W-:Y:S01]  /*5bd20*/  HMMA.1688.F32.TF32 R248, R248, R228, R148 ;  /* 0x000000e4f8f8723c */ /* 0x000fe20000081094 */
[----:B------:R-:W-:Y:S01]  /*5bd30*/  IMAD.MOV.U32 R128, RZ, RZ, R108 ;  /* 0x000000ffff807224 */ /* 0x000fe200078e006c */
[----:B------:R-:W-:-:S05]  /*5bd40*/  MOV R129, R109 ;  /* 0x0000006d00817202 */ /* 0x000fca0000000f00 */
[----:B------:R-:W-:Y:S01]  /*5bd50*/  IMAD.MOV.U32 R148, RZ, RZ, R72 ;  /* 0x000000ffff947224 */ /* 0x000fe200078e0048 */
[----:B------:R-:W-:Y:S01]  /*5bd60*/  MOV R149, R73 ;  /* 0x0000004900957202 */ /* 0x000fe20000000f00 */
[----:B------:R-:W-:Y:S01]  /*5bd70*/  IMAD.MOV.U32 R150, RZ, RZ, R74 ;  /* 0x000000ffff967224 */ /* 0x000fe200078e004a */
[----:B------:R-:W-:Y:S01]  /*5bd80*/  MOV R151, R75 ;  /* 0x0000004b00977202 */ /* 0x000fe20000000f00 */
[----:B------:R-:W-:Y:S01]  /*5bd90*/  IMAD.MOV.U32 R130, RZ, RZ, R110 ;  /* 0x000000ffff827224 */ /* 0x000fe200078e006e */
[----:B------:R-:W-:Y:S01]  /*5bda0*/  MOV R131, R111 ;  /* 0x0000006f00837202 */ /* 0x000fe20000000f00 */
[----:B------:R-:W-:-:S10]  /*5bdb0*/  IMAD.MOV.U32 R124, RZ, RZ, R76 ;  /* 0x000000ffff7c7224 */ /* 0x000fd400078e004c */
[----:B------:R-:W-:Y:S04]  /*5bdc0*/  STL.64 [R1+0x4138], R250 ;  /* 0x004138fa01007387 */ /* 0x000fe80000100a00 */
[----:B------:R-:W-:Y:S04]  /*5bdd0*/  STL.64 [R1+0x4130], R248 ;  /* 0x004130f801007387 */ /* 0x000fe80000100a00 */
[----:B------:R-:W2:Y:S04]  /*5bde0*/  LDL.LU R72, [R1+0x42d4] ;  /* 0x0042d40001487983 */ /* 0x000ea80000300800 */
[----:B------:R-:W2:Y:S04]  /*5bdf0*/  LDL.LU R73, [R1+0x42d0] ;  /* 0x0042d00001497983 */ /* 0x000ea80000300800 */
[----:B------:R-:W2:Y:S04]  /*5be00*/  LDL.LU R74, [R1+0x42cc] ;  /* 0x0042cc00014a7983 */ /* 0x000ea80000300800 */
[----:B------:R-:W2:Y:S04]  /*5be10*/  LDL.LU R75, [R1+0x42c8] ;  /* 0x0042c800014b7983 */ /* 0x000ea80000300800 */
[----:B------:R-:W3:Y:S01]  /*5be20*/  LDL.LU R108, [R1+0x42c4] ;  /* 0x0042c400016c7983 */ /* 0x000ee20000300800 */
[----:B------:R-:W-:-:S03]  /*5be30*/  MOV R125, R77 ;  /* 0x0000004d007d7202 */ /* 0x000fc60000000f00 */
[----:B------:R-:W3:Y:S01]  /*5be40*/  LDL.LU R109, [R1+0x42c0] ;  /* 0x0042c000016d7983 */ /* 0x000ee20000300800 */
[----:B------:R-:W-:-:S03]  /*5be50*/  IMAD.MOV.U32 R126, RZ, RZ, R78 ;  /* 0x000000ffff7e7224 */ /* 0x000fc600078e004e */
[----:B------:R-:W3:Y:S01]  /*5be60*/  LDL.LU R110, [R1+0x42bc] ;  /* 0x0042bc00016e7983 */ /* 0x000ee20000300800 */
        /* <DEDUP_REMOVED lines=40> */
[----:B------:R-:W-:Y:S04]  /*5c0f0*/  STL [R1+0x40b0], R52 ;  /* 0x0040b03401007387 */ /* 0x000fe80000100800 */
[----:B------:R-:W-:Y:S04]  /*5c100*/  STL [R1+0x40ac], R53 ;  /* 0x0040ac3501007387 */ /* 0x000fe80000100800 */
[----:B------:R-:W-:Y:S04]  /*5c110*/  STL [R1+0x40a8], R54 ;  /* 0x0040a83601007387 */ /* 0x000fe80000100800 */
[----:B------:R-:W-:Y:S04]  /*5c120*/  LDS R77, [R3+UR12+0x20300] ;  /* 0x0203000c034d7984 */ /* 0x000fe80008000800 */
[----:B------:R-:W2:Y:S01]  /*5c130*/  LDS R79, [R3+UR12+0x22300] ;  /* 0x0223000c034f7984 */ /* 0x000ea20008000800 */
[C---:B-1----:R-:W-:Y:S03]  /*5c140*/  HMMA.1688.F32.TF32 R32, R64.reuse, R12, R180 ;  /* 0x0000000c4020723c */ /* 0x042fe600000810b4 */
        /* <DEDUP_REMOVED lines=13> */
[----:B------:R-:W3:Y:S01]  /*5c220*/  LDL.LU R182, [R1+0x868] ;  /* 0x0008680001b67983 */ /* 0x000ee20000300800 */
[----:B-1----:R-:W-:Y:S03]  /*5c230*/  HMMA.1688.F32.TF32 R32, R64, R20, R124 ;  /* 0x000000144020723c */ /* 0x002fe6000008107c */
[----:B------:R-:W3:Y:S04]  /*5c240*/  LDL.LU R183, [R1+0x86c] ;  /* 0x00086c0001b77983 */ /* 0x000ee80000300800 */
[----:B------:R-:W4:Y:S04]  /*5c250*/  LDL.LU R124, [R1+0x850] ;  /* 0x00085000017c7983 */ /* 0x000f280000300800 */
[----:B------:R-:W4:Y:S04]  /*5c260*/  LDL.LU R125, [R1+0x854] ;  /* 0x00085400017d7983 */ /* 0x000f280000300800 */
[----:B------:R-:W4:Y:S04]  /*5c270*/  LDL.LU R126, [R1+0x858] ;  /* 0x00085800017e7983 */ /* 0x000f280000300800 */
[----:B------:R-:W4:Y:S05]  /*5c280*/  LDL.LU R127, [R1+0x85c] ;  /* 0x00085c00017f7983 */ /* 0x000f2a0000300800 */
[----:B------:R-:W-:Y:S01]  /*5c290*/  IMAD.MOV.U32 R60, RZ, RZ, R32 ;  /* 0x000000ffff3c7224 */ /* 0x000fe200078e0020 */
[----:B------:R-:W-:Y:S01]  /*5c2a0*/  MOV R61, R33 ;  /* 0x00000021003d7202 */ /* 0x000fe20000000f00 */
[----:B------:R-:W-:Y:S01]  /*5c2b0*/  IMAD.MOV.U32 R62, RZ, RZ, R34 ;  /* 0x000000ffff3e7224 */ /* 0x000fe200078e0022 */
[----:B------:R-:W-:-:S02]  /*5c2c0*/  MOV R56, R35 ;  /* 0x0000002300387202 */ /* 0x000fc40000000f00 */
[C---:B------:R-:W-:Y:S03]  /*5c2d0*/  HMMA.1688.F32.TF32 R32, R64.reuse, R28, R128 ;  /* 0x0000001c4020723c */ /* 0x040fe60000081080 */
        /* <DEDUP_REMOVED lines=8> */
[----:B------:R-:W2:Y:S04]  /*5c360*/  LDL.LU R130, [R1+0x848] ;  /* 0x0008480001827983 */ /* 0x000ea80000300800 */
[----:B------:R-:W2:Y:S01]  /*5c370*/  LDL.LU R131, [R1+0x84c] ;  /* 0x00084c0001837983 */ /* 0x000ea20000300800 */
[----:B-1----:R-:W-:Y:S03]  /*5c380*/  HMMA.1688.F32.TF32 R32, R64, R24, R148 ;  /* 0x000000184020723c */ /* 0x002fe60000081094 */
[----:B------:R-:W2:Y:S04]  /*5c390*/  LDL.LU R148, [R1+0x6d0] ;  /* 0x0006d00001947983 */ /* 0x000ea80000300800 */
[----:B------:R-:W2:Y:S04]  /*5c3a0*/  LDL.LU R149, [R1+0x6d4] ;  /* 0x0006d40001957983 */ /* 0x000ea80000300800 */
[----:B------:R-:W2:Y:S04]  /*5c3b0*/  LDL.LU R150, [R1+0x6d8] ;  /* 0x0006d80001967983 */ /* 0x000ea80000300800 */
[----:B------:R-:W2:Y:S09]  /*5c3c0*/  LDL.LU R151, [R1+0x6dc] ;  /* 0x0006dc0001977983 */ /* 0x000eb20000300800 */
[----:B------:R-:W-:Y:S01]  /*5c3d0*/  IMAD.MOV.U32 R57, RZ, RZ, R32 ;  /* 0x000000ffff397224 */ /* 0x000fe200078e0020 */
[----:B------:R-:W-:Y:S01]  /*5c3e0*/  MOV R58, R33 ;  /* 0x00000021003a7202 */ /* 0x000fe20000000f00 */
[----:B------:R-:W-:Y:S01]  /*5c3f0*/  IMAD.MOV.U32 R59, RZ, RZ, R34 ;  /* 0x000000ffff3b7224 */ /* 0x000fe200078e0022 */
[----:B------:R-:W-:-:S05]  /*5c400*/  MOV R52, R35 ;  /* 0x0000002300347202 */ /* 0x000fca0000000f00 */
[----:B------:R1:W-:Y:S04]  /*5c410*/  STL [R1+0x40ec], R52 ;  /* 0x0040ec3401007387 */ /* 0x0003e80000100800 */
[----:B------:R1:W-:Y:S04]  /*5c420*/  STL [R1+0x40e8], R59 ;  /* 0x0040e83b01007387 */ /* 0x0003e80000100800 */
[----:B------:R1:W-:Y:S04]  /*5c430*/  STL [R1+0x40e4], R58 ;  /* 0x0040e43a01007387 */ /* 0x0003e80000100800 */
[----:B------:R1:W-:Y:S01]  /*5c440*/  STL [R1+0x40e0], R57 ;  /* 0x0040e03901007387 */ /* 0x0003e20000100800 */
[----:B---3--:R-:W-:-:S15]  /*5c450*/  HMMA.1688.F32.TF32 R32, R64, R8, R180 ;  /* 0x000000084020723c */ /* 0x008fde00000810b4 */
[----:B------:R-:W-:-:S09]  /*5c460*/  NOP ;  /* 0x0000000000007918 */ /* 0x000fd20000000000 */
[----:B------:R-:W-:Y:S01]  /*5c470*/  IMAD.MOV.U32 R56, RZ, RZ, R32 ;  /* 0x000000ffff387224 */ /* 0x000fe200078e0020 */
[----:B------:R-:W-:Y:S01]  /*5c480*/  MOV R62, R33 ;  /* 0x00000021003e7202 */ /* 0x000fe20000000f00 */
[----:B------:R-:W-:Y:S01]  /*5c490*/  IMAD.MOV.U32 R60, RZ, RZ, R34 ;  /* 0x000000ffff3c7224 */ /* 0x000fe200078e0022 */
[----:B------:R-:W-:Y:S02]  /*5c4a0*/  MOV R61, R35 ;  /* 0x00000023003d7202 */ /* 0x000fe40000000f00 */
[----:B----4-:R-:W-:Y:S03]  /*5c4b0*/  HMMA.1688.F32.TF32 R32, R64, R4, R124 ;  /* 0x000000044020723c */ /* 0x010fe6000008107c */
[----:B------:R-:W-:-:S15]  /*5c4c0*/  STL [R1+0x40fc], R61 ;  /* 0x0040fc3d01007387 */ /* 0x000fde0000100800 */
[----:B------:R-:W-:-:S06]  /*5c4d0*/  NOP ;  /* 0x0000000000007918 */ /* 0x000fcc0000000000 */
[----:B-1----:R-:W-:Y:S01]  /*5c4e0*/  IMAD.MOV.U32 R52, RZ, RZ, R32 ;  /* 0x000000ffff347224 */ /* 0x002fe200078e0020 */
[----:B------:R-:W-:Y:S01]  /*5c4f0*/  MOV R59, R33 ;  /* 0x00000021003b7202 */ /* 0x000fe20000000f00 */
[----:B------:R-:W-:Y:S01]  /*5c500*/  IMAD.MOV.U32 R58, RZ, RZ, R34 ;  /* 0x000000ffff3a7224 */ /* 0x000fe200078e0022 */
[----:B------:R-:W-:Y:S02]  /*5c510*/  MOV R57, R35 ;  /* 0x0000002300397202 */ /* 0x000fe40000000f00 */
[C---:B--2---:R-:W-:Y:S01]  /*5c520*/  HMMA.1688.F32.TF32 R32, R64.reuse, R224, R128 ;  /* 0x000000e04020723c */ /* 0x044fe20000081080 */
[----:B------:R-:W-:Y:S04]  /*5c530*/  STL [R1+0x40f8], R60 ;  /* 0x0040f83c01007387 */ /* 0x000fe80000100800 */
[----:B------:R-:W-:Y:S04]  /*5c540*/  STL [R1+0x40f4], R56 ;  /* 0x0040f43801007387 */ /* 0x000fe80000100800 */
[----:B------:R1:W-:Y:S04]  /*5c550*/  STL [R1+0x40f0], R62 ;  /* 0x0040f03e01007387 */ /* 0x0003e80000100800 */
[----:B------:R-:W-:Y:S04]  /*5c560*/  STL [R1+0x410c], R57 ;  /* 0x00410c3901007387 */ /* 0x000fe80000100800 */
[----:B------:R-:W-:Y:S04]  /*5c570*/  STL [R1+0x4108], R58 ;  /* 0x0041083a01007387 */ /* 0x000fe80000100800 */
[----:B------:R-:W-:Y:S03]  /*5c580*/  STL [R1+0x4104], R52 ;  /* 0x0041043401007387 */ /* 0x000fe60000100800 */
[----:B-1----:R-:W-:Y:S01]  /*5c590*/  MOV R62, R35 ;  /* 0x00000023003e7202 */ /* 0x002fe20000000f00 */
[----:B------:R-:W-:Y:S01]  /*5c5a0*/  IMAD.MOV.U32 R56, RZ, RZ, R34 ;  /* 0x000000ffff387224 */ /* 0x000fe200078e0022 */
[----:B------:R-:W-:Y:S01]  /*5c5b0*/  MOV R60, R33 ;  /* 0x00000021003c7202 */ /* 0x000fe20000000f00 */
[----:B------:R-:W-:Y:S01]  /*5c5c0*/  IMAD.MOV.U32 R61, RZ, RZ, R32 ;  /* 0x000000ffff3d7224 */ /* 0x000fe200078e0020 */
[----:B------:R-:W-:Y:S01]  /*5c5d0*/  STL [R1+0x4100], R59 ;  /* 0x0041003b01007387 */ /* 0x000fe20000100800 */
[----:B------:R-:W-:Y:S03]  /*5c5e0*/  HMMA.1688.F32.TF32 R32, R64, R228, R148 ;  /* 0x000000e44020723c */ /* 0x000fe60000081094 */
[----:B------:R1:W-:Y:S04]  /*5c5f0*/  STL [R1+0x411c], R62 ;  /* 0x00411c3e01007387 */ /* 0x0003e80000100800 */
[----:B------:R2:W-:Y:S04]  /*5c600*/  STL [R1+0x4118], R56 ;  /* 0x0041183801007387 */ /* 0x0005e80000100800 */
[----:B------:R3:W-:Y:S04]  /*5c610*/  STL [R1+0x4114], R61 ;  /* 0x0041143d01007387 */ /* 0x0007e80000100800 */
[----:B------:R4:W-:Y:S04]  /*5c620*/  STL [R1+0x4110], R60 ;  /* 0x0041103c01007387 */ /* 0x0009e80000100800 */
        /* <DEDUP_REMOVED lines=65> */
[----:B------:R1:W-:Y:S04]  /*5ca40*/  STL [R1+0x4128], R55 ;  /* 0x0041283701007387 */ /* 0x0003e80000100800 */
[----:B------:R1:W-:Y:S04]  /*5ca50*/  STL [R1+0x4124], R54 ;  /* 0x0041243601007387 */ /* 0x0003e80000100800 */
[----:B------:R1:W-:Y:S01]  /*5ca60*/  STL [R1+0x4120], R53 ;  /* 0x0041203501007387 */ /* 0x0003e20000100800 */
[----:B------:R-:W-:Y:S06]  /*5ca70*/  HMMA.1688.F32.TF32 R80, R108, R12, R80 ;  /* 0x0000000c6c50723c */ /* 0x000fec0000081050 */
[----:B--2---:R-:W-:Y:S06]  /*5ca80*/  HMMA.1688.F32.TF32 R72, R76, R224, R148 ;  /* 0x000000e04c48723c */ /* 0x004fec0000081094 */
[C---:B----4-:R-:W-:Y:S06]  /*5ca90*/  HMMA.1688.F32.TF32 R32, R68.reuse, R20, R32 ;  /* 0x000000144420723c */ /* 0x050fec0000081020 */
[----:B---3--:R-:W-:-:S15]  /*5caa0*/  HMMA.1688.F32.TF32 R36, R68, R12, R36 ;  /* 0x0000000c4424723c */ /* 0x008fde0000081024 */
[----:B------:R-:W-:-:S03]  /*5cab0*/  NOP ;  /* 0x0000000000007918 */ /* 0x000fc60000000000 */
[----:B-1----:R-:W-:Y:S01]  /*5cac0*/  IMAD.MOV.U32 R62, RZ, RZ, R32 ;  /* 0x000000ffff3e7224 */ /* 0x002fe200078e0020 */
[----:B------:R-:W-:Y:S01]  /*5cad0*/  MOV R56, R33 ;  /* 0x0000002100387202 */ /* 0x000fe20000000f00 */
[----:B------:R-:W-:Y:S01]  /*5cae0*/  IMAD.MOV.U32 R61, RZ, RZ, R34 ;  /* 0x000000ffff3d7224 */ /* 0x000fe200078e0022 */
[----:B------:R-:W-:Y:S02]  /*5caf0*/  MOV R60, R35 ;  /* 0x00000023003c7202 */ /* 0x000fe40000000f00 */
[C---:B------:R-:W-:Y:S06]  /*5cb00*/  HMMA.1688.F32.TF32 R32, R68.reuse, R28, R248 ;  /* 0x0000001c4420723c */ /* 0x040fec00000810f8 */
[----:B------:R-:W-:Y:S01]  /*5cb10*/  HMMA.1688.F32.TF32 R64, R68, R24, R208 ;  /* 0x000000184440723c */ /* 0x000fe200000810d0 */
[----:B------:R-:W-:Y:S01]  /*5cb20*/  IMAD.MOV.U32 R57, RZ, RZ, R36 ;  /* 0x000000ffff397224 */ /* 0x000fe200078e0024 */
[----:B------:R-:W-:Y:S01]  /*5cb30*/  MOV R58, R37 ;  /* 0x00000025003a7202 */ /* 0x000fe20000000f00 */
[----:B------:R-:W-:Y:S01]  /*5cb40*/  IMAD.MOV.U32 R52, RZ, RZ, R38 ;  /* 0x000000ffff347224 */ /* 0x000fe200078e0026 */
[----:B------:R-:W-:-:S02]  /*5cb50*/  MOV R59, R39 ;  /* 0x00000027003b7202 */ /* 0x000fc40000000f00 */
[----:B------:R-:W-:-:S12]  /*5cb60*/  HMMA.1688.F32.TF32 R36, R68, R8, R204 ;  /* 0x000000084424723c */ /* 0x000fd800000810cc */
[----:B------:R-:W-:Y:S01]  /*5cb70*/  IMAD.MOV.U32 R63, RZ, RZ, R32 ;  /* 0x000000ffff3f7224 */ /* 0x000fe200078e0020 */
[----:B------:R-:W-:Y:S01]  /*5cb80*/  MOV R55, R33 ;  /* 0x0000002100377202 */ /* 0x000fe20000000f00 */
[----:B------:R-:W-:Y:S01]  /*5cb90*/  IMAD.MOV.U32 R54, RZ, RZ, R34 ;  /* 0x000000ffff367224 */ /* 0x000fe200078e0022 */
[----:B------:R-:W-:Y:S02]  /*5cba0*/  MOV R53, R35 ;  /* 0x0000002300357202 */ /* 0x000fe40000000f00 */
[C---:B------:R-:W-:Y:S01]  /*5cbb0*/  HMMA.1688.F32.TF32 R32, R68.reuse, R4, R200 ;  /* 0x000000044420723c */ /* 0x040fe200000810c8 */
[----:B------:R-:W-:Y:S04]  /*5cbc0*/  STL.64 [R1+0x3b0], R64 ;  /* 0x0003b04001007387 */ /* 0x000fe80000100a00 */
[----:B------:R1:W-:Y:S02]  /*5cbd0*/  STL.64 [R1+0x3b8], R66 ;  /* 0x0003b84201007387 */ /* 0x0003e40000100a00 */
[C---:B-1----:R-:W-:Y:S02]  /*5cbe0*/  HMMA.1688.F32.TF32 R64, R68.reuse, R224, R196 ;  /* 0x000000e04440723c */ /* 0x042fe400000810c4 */
[----:B------:R-:W-:Y:S04]  /*5cbf0*/  STL.64 [R1+0x3a0], R36 ;  /* 0x0003a02401007387 */ /* 0x000fe80000100a00 */
[----:B------:R1:W-:Y:S10]  /*5cc00*/  STL.64 [R1+0x3a8], R38 ;  /* 0x0003a82601007387 */ /* 0x0003f40000100a00 */
[----:B------:R-:W-:Y:S04]  /*5cc10*/  STL.64 [R1+0x390], R32 ;  /* 0x0003902001007387 */ /* 0x000fe80000100a00 */
[----:B------:R2:W-:Y:S01]  /*5cc20*/  STL.64 [R1+0x398], R34 ;  /* 0x0003982201007387 */ /* 0x0005e20000100a00 */
[----:B-1----:R-:W-:Y:S03]  /*5cc30*/  HMMA.1688.F32.TF32 R36, R68, R228, R88 ;  /* 0x000000e44424723c */ /* 0x002fe60000081058 */
        /* <DEDUP_REMOVED lines=12> */
[C---:B-1----:R-:W-:Y:S11]  /*5cd00*/  HMMA.1688.F32.TF32 R64, R76.reuse, R8, R124 ;  /* 0x000000084c40723c */ /* 0x042ff6000008107c */
[----:B------:R-:W-:Y:S01]  /*5cd10*/  STL.64 [R1+0x1e0], R36 ;  /* 0x0001e02401007387 */ /* 0x000fe20000100a00 */
[----:B------:R-:W-:Y:S03]  /*5cd20*/  HMMA.1688.F32.TF32 R68, R76, R4, R128 ;  /* 0x000000044c44723c */ /* 0x000fe60000081080 */
[----:B------:R-:W-:Y:S08]  /*5cd30*/  STL.64 [R1+0x1e8], R38 ;  /* 0x0001e82601007387 */ /* 0x000ff00000100a00 */
[----:B------:R-:W-:Y:S04]  /*5cd40*/  STL [R1+0x405c], R64 ;  /* 0x00405c4001007387 */ /* 0x000fe80000100800 */
[----:B------:R-:W-:Y:S04]  /*5cd50*/  STL.64 [R1+0x1b0], R32 ;  /* 0x0001b02001007387 */ /* 0x000fe80000100a00 */
[----:B------:R1:W-:Y:S02]  /*5cd60*/  STL.64 [R1+0x1b8], R34 ;  /* 0x0001b82201007387 */ /* 0x0003e40000100a00 */
[----:B-1----:R-:W-:Y:S02]  /*5cd70*/  HMMA.1688.F32.TF32 R32, R108, R24, R112 ;  /* 0x000000186c20723c */ /* 0x002fe40000081070 */
[----:B------:R-:W-:Y:S04]  /*5cd80*/  STL [R1+0x4058], R65 ;  /* 0x0040584101007387 */ /* 0x000fe80000100800 */
[----:B------:R-:W-:Y:S04]  /*5cd90*/  STL [R1+0x4054], R66 ;  /* 0x0040544201007387 */ /* 0x000fe80000100800 */
[----:B------:R-:W-:Y:S04]  /*5cda0*/  STL [R1+0x4050], R67 ;  /* 0x0040504301007387 */ /* 0x000fe80000100800 */
[----:B------:R-:W-:Y:S04]  /*5cdb0*/  STL [R1+0x406c], R68 ;  /* 0x00406c4401007387 */ /* 0x000fe80000100800 */
[----:B------:R-:W-:Y:S04]  /*5cdc0*/  STL [R1+0x4068], R69 ;  /* 0x0040684501007387 */ /* 0x000fe80000100800 */
[----:B------:R-:W-:Y:S01]  /*5cdd0*/  STL [R1+0x4064], R70 ;  /* 0x0040644601007387 */ /* 0x000fe20000100800 */
[----:B------:R-:W-:Y:S03]  /*5cde0*/  HMMA.1688.F32.TF32 R76, R76, R228, R120 ;  /* 0x000000e44c4c723c */ /* 0x000fe60000081078 */
[----:B------:R-:W-:Y:S04]  /*5cdf0*/  STL [R1+0x4060], R71 ;  /* 0x0040604701007387 */ /* 0x000fe80000100800 */
[----:B------:R1:W-:Y:S04]  /*5ce00*/  STL [R1+0x407c], R72 ;  /* 0x00407c4801007387 */ /* 0x0003e80000100800 */
[----:B------:R2:W-:Y:S04]  /*5ce10*/  STL [R1+0x4078], R73 ;  /* 0x0040784901007387 */ /* 0x0005e80000100800 */
[----:B------:R3:W-:Y:S01]  /*5ce20*/  STL [R1+0x4074], R74 ;  /* 0x0040744a01007387 */ /* 0x0007e20000100800 */
[----:B-1----:R-:W-:-:S03]  /*5ce30*/  IMAD.MOV.U32 R72, RZ, RZ, R32 ;  /* 0x000000ffff487224 */ /* 0x002fc600078e0020 */
[----:B------:R1:W-:Y:S01]  /*5ce40*/  STL [R1+0x4070], R75 ;  /* 0x0040704b01007387 */ /* 0x0003e20000100800 */
[----:B--2---:R-:W-:Y:S01]  /*5ce50*/  MOV R73, R33 ;  /* 0x0000002100497202 */ /* 0x004fe20000000f00 */
[----:B------:R-:W-:Y:S02]  /*5ce60*/  HMMA.1688.F32.TF32 R36, R108, R28, R116 ;  /* 0x0000001c6c24723c */ /* 0x000fe40000081074 */
[----:B------:R-:W-:Y:S01]  /*5ce70*/  LDS R112, [R0+UR12+0x20400] ;  /* 0x0204000c00707984 */ /* 0x000fe20008000800 */
[----:B---3--:R-:W-:-:S03]  /*5ce80*/  IMAD.MOV.U32 R74, RZ, RZ, R34 ;  /* 0x000000ffff4a7224 */ /* 0x008fc600078e0022 */
[----:B------:R-:W-:Y:S01]  /*5ce90*/  LDS R114, [R0+UR12+0x22400] ;  /* 0x0224000c00727984 */ /* 0x000fe20008000800 */
[----:B-1----:R-:W-:Y:S02]  /*5cea0*/  MOV R75, R35 ;  /* 0x00000023004b7202 */ /* 0x002fe40000000f00 */
[C---:B------:R-:W-:Y:S01]  /*5ceb0*/  HMMA.1688.F32.TF32 R32, R108.reuse, R8, R132 ;  /* 0x000000086c20723c */ /* 0x040fe20000081084 */
[----:B------:R1:W-:Y:S04]  /*5cec0*/  STL [R1+0x408c], R76 ;  /* 0x00408c4c01007387 */ /* 0x0003e80000100800 */
[----:B------:R2:W-:Y:S04]  /*5ced0*/  STL [R1+0x4088], R77 ;  /* 0x0040884d01007387 */ /* 0x0005e80000100800 */
[----:B------:R3:W-:Y:S04]  /*5cee0*/  STL [R1+0x4084], R78 ;  /* 0x0040844e01007387 */ /* 0x0007e80000100800 */
[----:B------:R4:W-:Y:S04]  /*5cef0*/  STL [R1+0x4080], R79 ;  /* 0x0040804f01007387 */ /* 0x0009e80000100800 */
[----:B------:R-:W-:Y:S04]  /*5cf00*/  LDS R113, [R3+UR12+0x20400] ;  /* 0x0204000c03717984 */ /* 0x000fe80008000800 */
[----:B------:R-:W4:Y:S03]  /*5cf10*/  LDS R115, [R3+UR12+0x22400] ;  /* 0x0224000c03737984 */ /* 0x000f260008000800 */
[----:B-1----:R-:W-:Y:S01]  /*5cf20*/  IMAD.MOV.U32 R76, RZ, RZ, R32 ;  /* 0x000000ffff4c7224 */ /* 0x002fe200078e0020 */
[----:B--2---:R-:W-:Y:S01]  /*5cf30*/  MOV R77, R33 ;  /* 0x00000021004d7202 */ /* 0x004fe20000000f00 */
[----:B---3--:R-:W-:Y:S01]  /*5cf40*/  IMAD.MOV.U32 R78, RZ, RZ, R34 ;  /* 0x000000ffff4e7224 */ /* 0x008fe200078e0022 */
[----:B----4-:R-:W-:Y:S01]  /*5cf50*/  MOV R79, R35 ;  /* 0x00000023004f7202 */ /* 0x010fe20000000f00 */
[----:B------:R-:W-:Y:S01]  /*5cf60*/  LDS R116, [R0+UR12+0x20480] ;  /* 0x0204800c00747984 */ /* 0x000fe20008000800 */
[----:B------:R-:W-:Y:S03]  /*5cf70*/  HMMA.1688.F32.TF32 R32, R108, R4, R136 ;  /* 0x000000046c20723c */ /* 0x000fe60000081088 */
[----:B------:R1:W-:Y:S04]  /*5cf80*/  STL [R1+0x409c], R80 ;  /* 0x00409c5001007387 */ /* 0x0003e80000100800 */
[----:B------:R2:W-:Y:S04]  /*5cf90*/  STL [R1+0x4098], R81 ;  /* 0x0040985101007387 */ /* 0x0005e80000100800 */
[----:B------:R3:W-:Y:S04]  /*5cfa0*/  STL [R1+0x4094], R82 ;  /* 0x0040945201007387 */ /* 0x0007e80000100800 */
[----:B------:R4:W-:Y:S04]  /*5cfb0*/  STL [R1+0x4090], R83 ;  /* 0x0040905301007387 */ /* 0x0009e80000100800 */
[----:B------:R4:W-:Y:S04]  /*5cfc0*/  STL.64 [R1+0x1d0], R36 ;  /* 0x0001d02401007387 */ /* 0x0009e80000100a00 */
[----:B------:R4:W-:Y:S04]  /*5cfd0*/  STL.64 [R1+0x1d8], R38 ;  /* 0x0001d82601007387 */ /* 0x0009e80000100a00 */
[----:B------:R-:W4:Y:S04]  /*5cfe0*/  LDL.LU R196, [R1+0x280] ;  /* 0x0002800001c47983 */ /* 0x000f280000300800 */
[----:B------:R-:W4:Y:S01]  /*5cff0*/  LDL.LU R197, [R1+0x284] ;  /* 0x0002840001c57983 */ /* 0x000f220000300800 */
[----:B-1----:R-:W-:-:S03]  /*5d000*/  IMAD.MOV.U32 R80, RZ, RZ, R32 ;  /* 0x000000ffff507224 */ /* 0x002fc600078e0020 */
[----:B------:R-:W4:Y:S01]  /*5d010*/  LDL.LU R198, [R1+0x288] ;  /* 0x0002880001c67983 */ /* 0x000f220000300800 */
[----:B--2---:R-:W-:Y:S01]  /*5d020*/  MOV R81, R33 ;  /* 0x0000002100517202 */ /* 0x004fe20000000f00 */
[----:B---3--:R-:W-:Y:S02]  /*5d030*/  IMAD.MOV.U32 R82, RZ, RZ, R34 ;  /* 0x000000ffff527224 */ /* 0x008fe400078e0022 */
[----:B------:R-:W2:Y:S01]  /*5d040*/  LDL.LU R199, [R1+0x28c] ;  /* 0x00028c0001c77983 */ /* 0x000ea20000300800 */
[----:B----4-:R-:W-:-:S03]  /*5d050*/  MOV R83, R35 ;  /* 0x0000002300537202 */ /* 0x010fc60000000f00 */
[----:B------:R-:W3:Y:S01]  /*5d060*/  LDL.LU R200, [R1+0x290] ;  /* 0x0002900001c87983 */ /* 0x000ee20000300800 */
[----:B------:R-:W-:Y:S03]  /*5d070*/  HMMA.1688.F32.TF32 R32, R108, R224, R140 ;  /* 0x000000e06c20723c */ /* 0x000fe6000008108c */
        /* <DEDUP_REMOVED lines=21> */
[----:B------:R-:W2:Y:S01]  /*5d1d0*/  LDL.LU R134, [R1+0x608] ;  /* 0x0006080001867983 */ /* 0x000ea20000300800 */
[----:B------:R-:W-:-:S03]  /*5d1e0*/  IMAD.MOV.U32 R68, RZ, RZ, R32 ;  /* 0x000000ffff447224 */ /* 0x000fc600078e0020 */
[----:B------:R-:W2:Y:S01]  /*5d1f0*/  LDL.LU R135, [R1+0x60c] ;  /* 0x00060c0001877983 */ /* 0x000ea20000300800 */
[----:B------:R-:W-:Y:S01]  /*5d200*/  MOV R69, R33 ;  /* 0x0000002100457202 */ /* 0x000fe20000000f00 */
[----:B------:R-:W-:Y:S02]  /*5d210*/  IMAD.MOV.U32 R70, RZ, RZ, R34 ;  /* 0x000000ffff467224 */ /* 0x000fe400078e0022 */
[----:B------:R-:W3:Y:S01]  /*5d220*/  LDL.LU R136, [R1+0x610] ;  /* 0x0006100001887983 */ /* 0x000ee20000300800 */
[----:B------:R-:W-:-:S03]  /*5d230*/  MOV R71, R35 ;  /* 0x0000002300477202 */ /* 0x000fc60000000f00 */
[----:B------:R-:W3:Y:S01]  /*5d240*/  LDL.LU R137, [R1+0x614] ;  /* 0x0006140001897983 */ /* 0x000ee20000300800 */
[----:B------:R-:W-:Y:S03]  /*5d250*/  HMMA.1688.F32.TF32 R32, R108, R228, R144 ;  /* 0x000000e46c20723c */ /* 0x000fe60000081090 */
        /* <DEDUP_REMOVED lines=49> */
[----:B------:R-:W2:Y:S04]  /*5d570*/  LDL.LU R35, [R1+0x5ec] ;  /* 0x0005ec0001237983 */ /* 0x000ea80000300800 */
[----:B------:R-:W-:Y:S04]  /*5d580*/  LDS R118, [R0+UR12+0x22480] ;  /* 0x0224800c00767984 */ /* 0x000fe80008000800 */
[----:B------:R-:W-:Y:S04]  /*5d590*/  LDS R117, [R3+UR12+0x20480] ;  /* 0x0204800c03757984 */ /* 0x000fe80008000800 */
[----:B------:R-:W1:Y:S04]  /*5d5a0*/  LDS R119, [R3+UR12+0x22480] ;  /* 0x0224800c03777984 */ /* 0x000e680008000800 */
[----:B------:R-:W-:Y:S04]  /*5d5b0*/  LDS R120, [R0+UR12+0x20500] ;  /* 0x0205000c00787984 */ /* 0x000fe80008000800 */
[----:B------:R-:W-:Y:S04]  /*5d5c0*/  LDS R122, [R0+UR12+0x22500] ;  /* 0x0225000c007a7984 */ /* 0x000fe80008000800 */
[----:B------:R-:W-:Y:S04]  /*5d5d0*/  LDS R121, [R3+UR12+0x20500] ;  /* 0x0205000c03797984 */ /* 0x000fe80008000800 */
[----:B------:R-:W1:Y:S01]  /*5d5e0*/  LDS R123, [R3+UR12+0x22500] ;  /* 0x0225000c037b7984 */ /* 0x000e620008000800 */
[C---:B---3--:R-:W-:Y:S06]  /*5d5f0*/  HMMA.1688.F32.TF32 R124, R112.reuse, R4, R124 ;  /* 0x00000004707c723c */ /* 0x048fec000008107c */
[C---:B----4-:R-:W-:Y:S06]  /*5d600*/  HMMA.1688.F32.TF32 R180, R112.reuse, R8, R180 ;  /* 0x0000000870b4723c */ /* 0x050fec00000810b4 */
[C---:B--2---:R-:W-:Y:S06]  /*5d610*/  HMMA.1688.F32.TF32 R184, R112.reuse, R24, R184 ;  /* 0x0000001870b8723c */ /* 0x044fec00000810b8 */
[C---:B------:R-:W-:Y:S06]  /*5d620*/  HMMA.1688.F32.TF32 R192, R112.reuse, R20, R192 ;  /* 0x0000001470c0723c */ /* 0x040fec00000810c0 */
[C---:B------:R-:W-:Y:S06]  /*5d630*/  HMMA.1688.F32.TF32 R88, R112.reuse, R12, R88 ;  /* 0x0000000c7058723c */ /* 0x040fec0000081058 */
[----:B------:R-:W-:-:S15]  /*5d640*/  HMMA.1688.F32.TF32 R188, R112, R28, R188 ;  /* 0x0000001c70bc723c */ /* 0x000fde00000810bc */
[----:B------:R-:W-:-:S02]  /*5d650*/  NOP ;  /* 0x0000000000007918 */ /* 0x000fc40000000000 */
[----:B------:R-:W-:Y:S04]  /*5d660*/  STL.64 [R1+0x460], R88 ;  /* 0x0004605801007387 */ /* 0x000fe80000100a00 */
[----:B------:R2:W-:Y:S01]  /*5d670*/  STL.64 [R1+0x468], R90 ;  /* 0x0004685a01007387 */ /* 0x0005e20000100a00 */
[C---:B------:R-:W-:Y:S03]  /*5d680*/  HMMA.1688.F32.TF32 R128, R112.reuse, R224, R128 ;  /* 0x000000e07080723c */ /* 0x040fe60000081080 */
[----:B--2---:R-:W2:Y:S04]  /*5d690*/  LDL.LU.64 R90, [R1+0x42a0] ;  /* 0x0042a000015a7983 */ /* 0x004ea80000300a00 */
[----:B------:R-:W2:Y:S01]  /*5d6a0*/  LDL.LU.64 R88, [R1+0x4298] ;  /* 0x0042980001587983 */ /* 0x000ea20000300a00 */
[----:B------:R-:W-:Y:S03]  /*5d6b0*/  HMMA.1688.F32.TF32 R112, R112, R228, R148 ;  /* 0x000000e47070723c */ /* 0x000fe60000081094 */
[----:B------:R-:W-:Y:S04]  /*5d6c0*/  STL.64 [R1+0x450], R192 ;  /* 0x000450c001007387 */ /* 0x000fe80000100a00 */
[----:B------:R3:W-:Y:S04]  /*5d6d0*/  STL.64 [R1+0x458], R194 ;  /* 0x000458c201007387 */ /* 0x0007e80000100a00 */
[----:B---3--:R-:W3:Y:S04]  /*5d6e0*/  LDL.LU.64 R194, [R1+0x4290] ;  /* 0x0042900001c27983 */ /* 0x008ee80000300a00 */
[----:B------:R-:W3:Y:S04]  /*5d6f0*/  LDL.LU.64 R192, [R1+0x4288] ;  /* 0x0042880001c07983 */ /* 0x000ee80000300a00 */
[----:B------:R-:W-:Y:S04]  /*5d700*/  STL.64 [R1+0x440], R188 ;  /* 0x000440bc01007387 */ /* 0x000fe80000100a00 */
[----:B------:R4:W-:Y:S04]  /*5d710*/  STL.64 [R1+0x448], R190 ;  /* 0x000448be01007387 */ /* 0x0009e80000100a00 */
[----:B----4-:R-:W4:Y:S04]  /*5d720*/  LDL.LU.64 R190, [R1+0x4280] ;  /* 0x0042800001be7983 */ /* 0x010f280000300a00 */
        /* <DEDUP_REMOVED lines=26> */
[----:B------:R-:W-:Y:S06]  /*5d8d0*/  HMMA.1688.F32.TF32 R140, R116, R28, R140 ;  /* 0x0000001c748c723c */ /* 0x000fec000008108c */
[----:B------:R-:W-:Y:S01]  /*5d8e0*/  HMMA.1688.F32.TF32 R84, R108, R20, R84 ;  /* 0x000000146c54723c */ /* 0x000fe20000081054 */
[----:B------:R-:W-:Y:S04]  /*5d8f0*/  LDS R108, [R0+UR12+0x20580] ;  /* 0x0205800c006c7984 */ /* 0x000fe80008000800 */
[----:B------:R-:W-:Y:S04]  /*5d900*/  LDS R110, [R0+UR12+0x22580] ;  /* 0x0225800c006e7984 */ /* 0x000fe80008000800 */
[----:B------:R-:W-:Y:S04]  /*5d910*/  LDS R109, [R3+UR12+0x20580] ;  /* 0x0205800c036d7984 */ /* 0x000fe80008000800 */
[----:B------:R-:W1:Y:S01]  /*5d920*/  LDS R111, [R3+UR12+0x22580] ;  /* 0x0225800c036f7984 */ /* 0x000e620008000800 */
[----:B----4-:R-:W-:-:S15]  /*5d930*/  HMMA.1688.F32.TF32 R112, R116, R12, R112 ;  /* 0x0000000c7470723c */ /* 0x010fde0000081070 */
[----:B------:R-:W-:-:S08]  /*5d940*/  NOP ;  /* 0x0000000000007918 */ /* 0x000fd00000000000 */
[----:B------:R-:W-:Y:S04]  /*5d950*/  STL.64 [R1+0x360], R112 ;  /* 0x0003607001007387 */ /* 0x000fe80000100a00 */
[----:B------:R4:W-:Y:S02]  /*5d960*/  STL.64 [R1+0x368], R114 ;  /* 0x0003687201007387 */ /* 0x0009e40000100a00 */
[C---:B----4-:R-:W-:Y:S02]  /*5d970*/  HMMA.1688.F32.TF32 R112, R116.reuse, R24, R136 ;  /* 0x000000187470723c */ /* 0x050fe40000081088 */
[----:B------:R-:W-:Y:S04]  /*5d980*/  STL.64 [R1+0x350], R144 ;  /* 0x0003509001007387 */ /* 0x000fe80000100a00 */
[----:B------:R-:W-:Y:S01]  /*5d990*/  STL.64 [R1+0x358], R146 ;  /* 0x0003589201007387 */ /* 0x000fe20000100a00 */
[C---:B------:R-:W-:Y:S03]  /*5d9a0*/  HMMA.1688.F32.TF32 R136, R116.reuse, R8, R132 ;  /* 0x000000087488723c */ /* 0x040fe60000081084 */
[----:B------:R-:W-:Y:S03]  /*5d9b0*/  STL.64 [R1+0x340], R140 ;  /* 0x0003408c01007387 */ /* 0x000fe60000100a00 */
[C---:B------:R-:W-:Y:S01]  /*5d9c0*/  HMMA.1688.F32.TF32 R132, R116.reuse, R4, R36 ;  /* 0x000000047484723c */ /* 0x040fe20000081024 */
[----:B------:R-:W-:Y:S05]  /*5d9d0*/  STL.64 [R1+0x348], R142 ;  /* 0x0003488e01007387 */ /* 0x000fea0000100a00 */
[C---:B------:R-:W-:Y:S04]  /*5d9e0*/  HMMA.1688.F32.TF32 R36, R116.reuse, R228, R248 ;  /* 0x000000e47424723c */ /* 0x040fe800000810f8 */
[----:B------:R-:W-:Y:S04]  /*5d9f0*/  STL.64 [R1+0x330], R112 ;  /* 0x0003307001007387 */ /* 0x000fe80000100a00 */
[----:B------:R4:W-:Y:S02]  /*5da00*/  STL.64 [R1+0x338], R114 ;  /* 0x0003387201007387 */ /* 0x0009e40000100a00 */
[----:B----4-:R-:W-:Y:S02]  /*5da10*/  HMMA.1688.F32.TF32 R112, R116, R224, R32 ;  /* 0x000000e07470723c */ /* 0x010fe40000081020 */
[----:B------:R-:W-:Y:S01]  /*5da20*/  STL.64 [R1+0x320], R136 ;  /* 0x0003208801007387 */ /* 0x000fe20000100a00 */
[----:B------:R-:W-:Y:S01]  /*5da30*/  MOV R248, R92 ;  /* 0x0000005c00f87202 */ /* 0x000fe20000000f00 */
[----:B------:R-:W-:Y:S01]  /*5da40*/  IMAD.MOV.U32 R249, RZ, RZ, R93 ;  /* 0x000000fffff97224 */ /* 0x000fe200078e005d */
[----:B------:R-:W-:Y:S01]  /*5da50*/  MOV R250, R94 ;  /* 0x0000005e00fa7202 */ /* 0x000fe20000000f00 */
[----:B------:R-:W-:Y:S01]  /*5da60*/  IMAD.MOV.U32 R251, RZ, RZ, R104 ;  /* 0x000000fffffb7224 */ /* 0x000fe200078e0068 */
[----:B------:R-:W-:Y:S01]  /*5da70*/  HMMA.1688.F32.TF32 R32, R120, R12, R208 ;  /* 0x0000000c7820723c */ /* 0x000fe200000810d0 */
[----:B------:R-:W-:Y:S04]  /*5da80*/  STL.64 [R1+0x328], R138 ;  /* 0x0003288a01007387 */ /* 0x000fe80000100a00 */
[----:B------:R-:W-:Y:S04]  /*5da90*/  STL.64 [R1+0x310], R132 ;  /* 0x0003108401007387 */ /* 0x000fe80000100a00 */
[----:B------:R-:W-:Y:S04]  /*5daa0*/  STL.64 [R1+0x318], R134 ;  /* 0x0003188601007387 */ /* 0x000fe80000100a00 */
[----:B------:R-:W-:Y:S04]  /*5dab0*/  LDS R116, [R0+UR12+0x20600] ;  /* 0x0206000c00747984 */ /* 0x000fe80008000800 */
[----:B------:R-:W-:Y:S04]  /*5dac0*/  STL.64 [R1+0x300], R112 ;  /* 0x0003007001007387 */ /* 0x000fe80000100a00 */
[----:B------:R-:W-:Y:S04]  /*5dad0*/  STL.64 [R1+0x308], R114 ;  /* 0x0003087201007387 */ /* 0x000fe80000100a00 */
[----:B------:R-:W-:Y:S01]  /*5dae0*/  STL.64 [R1+0x2e0], R32 ;  /* 0x0002e02001007387 */ /* 0x000fe20000100a00 */
[----:B------:R-:W-:-:S03]  /*5daf0*/  IMAD.MOV.U32 R2, RZ, RZ, R35 ;  /* 0x000000ffff027224 */ /* 0x000fc600078e0023 */
[----:B------:R-:W-:Y:S04]  /*5db00*/  STL.64 [R1+0x2f0], R36 ;  /* 0x0002f02401007387 */ /* 0x000fe80000100a00 */
[----:B------:R4:W-:Y:S04]  /*5db10*/  STL.64 [R1+0x2f8], R38 ;  /* 0x0002f82601007387 */ /* 0x0009e80000100a00 */
[----:B------:R1:W-:Y:S04]  /*5db20*/  STL [R1+0x2e8], R34 ;  /* 0x0002e82201007387 */ /* 0x0003e80000100800 */
[----:B------:R-:W-:Y:S01]  /*5db30*/  LDS R118, [R0+UR12+0x22600] ;  /* 0x0226000c00767984 */ /* 0x000fe20008000800 */
[C---:B----4-:R-:W-:Y:S03]  /*5db40*/  HMMA.1688.F32.TF32 R36, R120.reuse, R20, R204 ;  /* 0x000000147824723c */ /* 0x050fe600000810cc */
[----:B------:R-:W-:Y:S04]  /*5db50*/  LDS R117, [R3+UR12+0x20600] ;  /* 0x0206000c03757984 */ /* 0x000fe80008000800 */
[----:B------:R-:W4:Y:S01]  /*5db60*/  LDS R119, [R3+UR12+0x22600] ;  /* 0x0226000c03777984 */ /* 0x000f220008000800 */
[----:B-1----:R-:W-:Y:S03]  /*5db70*/  HMMA.1688.F32.TF32 R32, R120, R28, R200 ;  /* 0x0000001c7820723c */ /* 0x002fe600000810c8 */
[----:B------:R1:W-:Y:S04]  /*5db80*/  STL [R1+0x4038], R2 ;  /* 0x0040380201007387 */ /* 0x0003e80000100800 */
[----:B------:R-:W-:Y:S04]  /*5db90*/  LDS R208, [R0+UR12+0x20780] ;  /* 0x0207800c00d07984 */ /* 0x000fe80008000800 */
[----:B------:R-:W-:Y:S04]  /*5dba0*/  LDS R210, [R0+UR12+0x22780] ;  /* 0x0227800c00d27984 */ /* 0x000fe80008000800 */
[----:B------:R-:W-:Y:S04]  /*5dbb0*/  LDS R209, [R3+UR12+0x20780] ;  /* 0x0207800c03d17984 */ /* 0x000fe80008000800 */
[----:B------:R-:W-:Y:S04]  /*5dbc0*/  LDS R211, [R3+UR12+0x22780] ;  /* 0x0227800c03d37984 */ /* 0x000fe80008000800 */
[----:B------:R-:W-:Y:S01]  /*5dbd0*/  STL.64 [R1+0x2c0], R32 ;  /* 0x0002c02001007387 */ /* 0x000fe20000100a00 */
[----:B-1----:R-:W-:-:S03]  /*5dbe0*/  MOV R2, R35 ;  /* 0x0000002300027202 */ /* 0x002fc60000000f00 */
[----:B------:R-:W-:Y:S04]  /*5dbf0*/  STL.64 [R1+0x2d0], R36 ;  /* 0x0002d02401007387 */ /* 0x000fe80000100a00 */
[----:B------:R1:W-:Y:S04]  /*5dc00*/  STL.64 [R1+0x2d8], R38 ;  /* 0x0002d82601007387 */ /* 0x0003e80000100a00 */
[----:B------:R3:W-:Y:S01]  /*5dc10*/  STL [R1+0x2c8], R34 ;  /* 0x0002c82201007387 */ /* 0x0007e20000100800 */
[C---:B-1----:R-:W-:Y:S06]  /*5dc20*/  HMMA.1688.F32.TF32 R36, R120.reuse, R24, R196 ;  /* 0x000000187824723c */ /* 0x042fec00000810c4 */
[----:B---3--:R-:W-:Y:S01]  /*5dc30*/  HMMA.1688.F32.TF32 R32, R120, R8, R148 ;  /* 0x000000087820723c */ /* 0x008fe20000081094 */
[----:B------:R1:W-:Y:S01]  /*5dc40*/  STL [R1+0x403c], R2 ;  /* 0x00403c0201007387 */ /* 0x0003e20000100800 */
[----:B------:R-:W-:Y:S01]  /*5dc50*/  MOV R200, R106 ;  /* 0x0000006a00c87202 */ /* 0x000fe20000000f00 */
[----:B------:R-:W-:Y:S01]  /*5dc60*/  IMAD.MOV.U32 R201, RZ, RZ, R105 ;  /* 0x000000ffffc97224 */ /* 0x000fe200078e0069 */
[----:B------:R-:W-:Y:S01]  /*5dc70*/  MOV R202, R96 ;  /* 0x0000006000ca7202 */ /* 0x000fe20000000f00 */
[----:B------:R-:W-:Y:S01]  /*5dc80*/  IMAD.MOV.U32 R203, RZ, RZ, R97 ;  /* 0x000000ffffcb7224 */ /* 0x000fe200078e0061 */
[----:B------:R-:W-:Y:S01]  /*5dc90*/  MOV R196, R98 ;  /* 0x0000006200c47202 */ /* 0x000fe20000000f00 */
[----:B------:R-:W-:Y:S01]  /*5dca0*/  IMAD.MOV.U32 R197, RZ, RZ, R99 ;  /* 0x000000ffffc57224 */ /* 0x000fe200078e0063 */
[----:B------:R-:W-:Y:S04]  /*5dcb0*/  LDS R148, [R0+UR12+0x20680] ;  /* 0x0206800c00947984 */ /* 0x000fe80008000800 */
[----:B------:R-:W-:Y:S04]  /*5dcc0*/  LDS R150, [R0+UR12+0x22680] ;  /* 0x0226800c00967984 */ /* 0x000fe80008000800 */
[----:B------:R-:W-:Y:S04]  /*5dcd0*/  LDS R149, [R3+UR12+0x20680] ;  /* 0x0206800c03957984 */ /* 0x000fe80008000800 */
[----:B------:R-:W3:Y:S04]  /*5dce0*/  LDS R151, [R3+UR12+0x22680] ;  /* 0x0226800c03977984 */ /* 0x000ee80008000800 */
[----:B------:R-:W-:Y:S01]  /*5dcf0*/  STL.64 [R1+0x2a0], R32 ;  /* 0x0002a02001007387 */ /* 0x000fe20000100a00 */
[----:B-1----:R-:W-:-:S03]  /*5dd00*/  IMAD.MOV.U32 R2, RZ, RZ, R35 ;  /* 0x000000ffff027224 */ /* 0x002fc600078e0023 */
[----:B------:R-:W-:Y:S04]  /*5dd10*/  STL.64 [R1+0x2b0], R36 ;  /* 0x0002b02401007387 */ /* 0x000fe80000100a00 */
[----:B------:R2:W-:Y:S04]  /*5dd20*/  STL.64 [R1+0x2b8], R38 ;  /* 0x0002b82601007387 */ /* 0x0005e80000100a00 */
[----:B------:R1:W-:Y:S01]  /*5dd30*/  STL [R1+0x2a8], R34 ;  /* 0x0002a82201007387 */ /* 0x0003e20000100800 */
[C---:B--2---:R-:W-:Y:S06]  /*5dd40*/  HMMA.1688.F32.TF32 R36, R120.reuse, R4, R128 ;  /* 0x000000047824723c */ /* 0x044fec0000081080 */
[----:B-1----:R-:W-:Y:S01]  /*5dd50*/  HMMA.1688.F32.TF32 R32, R120, R224, R124 ;  /* 0x000000e07820723c */ /* 0x002fe2000008107c */
[----:B------:R1:W-:-:S15]  /*5dd60*/  STL [R1+0x4040], R2 ;  /* 0x0040400201007387 */ /* 0x0003de0000100800 */
[----:B------:R-:W-:-:S07]  /*5dd70*/  NOP ;  /* 0x0000000000007918 */ /* 0x000fce0000000000 */
[----:B------:R-:W-:Y:S01]  /*5dd80*/  STL.64 [R1+0x280], R32 ;  /* 0x0002802001007387 */ /* 0x000fe20000100a00 */
[----:B-1----:R-:W-:-:S03]  /*5dd90*/  MOV R2, R35 ;  /* 0x0000002300027202 */ /* 0x002fc60000000f00 */
[----:B------:R-:W-:Y:S04]  /*5dda0*/  STL.64 [R1+0x290], R36 ;  /* 0x0002902401007387 */ /* 0x000fe80000100a00 */
[----:B------:R1:W-:Y:S04]  /*5ddb0*/  STL.64 [R1+0x298], R38 ;  /* 0x0002982601007387 */ /* 0x0003e80000100a00 */
[----:B------:R2:W-:Y:S01]  /*5ddc0*/  STL [R1+0x288], R34 ;  /* 0x0002882201007387 */ /* 0x0005e20000100800 */
[----:B-1----:R-:W-:Y:S06]  /*5ddd0*/  HMMA.1688.F32.TF32 R36, R120, R228, R180 ;  /* 0x000000e47824723c */ /* 0x002fec00000810b4 */
[----:B--2---:R-:W-:Y:S01]  /*5dde0*/  HMMA.1688.F32.TF32 R32, R108, R12, R184 ;  /* 0x0000000c6c20723c */ /* 0x004fe200000810b8 */
[----:B------:R1:W-:Y:S04]  /*5ddf0*/  STL [R1+0x4044], R2 ;  /* 0x0040440201007387 */ /* 0x0003e80000100800 */
[----:B------:R-:W-:Y:S01]  /*5de00*/  LDS R180, [R0+UR12+0x20700] ;  /* 0x0207000c00b47984 */ /* 0x000fe20008000800 */
[----:B----4-:R-:W-:Y:S03]  /*5de10*/  HMMA.1688.F32.TF32 R200, R116, R8, R200 ;  /* 0x0000000874c8723c */ /* 0x010fe600000810c8 */
[----:B------:R-:W-:Y:S04]  /*5de20*/  LDS R182, [R0+UR12+0x22700] ;  /* 0x0227000c00b67984 */ /* 0x000fe80008000800 */
[----:B------:R-:W-:Y:S04]  /*5de30*/  LDS R181, [R3+UR12+0x20700] ;  /* 0x0207000c03b57984 */ /* 0x000fe80008000800 */
[----:B------:R-:W2:Y:S06]  /*5de40*/  LDS R183, [R3+UR12+0x22700] ;  /* 0x0227000c03b77984 */ /* 0x000eac0008000800 */
[----:B------:R-:W-:Y:S01]  /*5de50*/  STL.64 [R1+0x1c0], R32 ;  /* 0x0001c02001007387 */ /* 0x000fe20000100a00 */
[----:B-1----:R-:W-:-:S03]  /*5de60*/  IMAD.MOV.U32 R2, RZ, RZ, R35 ;  /* 0x000000ffff027224 */ /* 0x002fc600078e0023 */
[----:B------:R-:W-:Y:S04]  /*5de70*/  STL.64 [R1+0x220], R36 ;  /* 0x0002202401007387 */ /* 0x000fe80000100a00 */
[----:B------:R1:W-:Y:S04]  /*5de80*/  STL.64 [R1+0x228], R38 ;  /* 0x0002282601007387 */ /* 0x0003e80000100a00 */
[----:B------:R4:W-:Y:S01]  /*5de90*/  STL [R1+0x1c8], R34 ;  /* 0x0001c82201007387 */ /* 0x0009e20000100800 */
[C---:B-1----:R-:W-:Y:S06]  /*5dea0*/  HMMA.1688.F32.TF32 R36, R108.reuse, R20, R188 ;  /* 0x000000146c24723c */ /* 0x042fec00000810bc */
[----:B----4-:R-:W-:Y:S01]  /*5deb0*/  HMMA.1688.F32.TF32 R32, R108, R28, R192 ;  /* 0x0000001c6c20723c */ /* 0x010fe200000810c0 */
[----:B------:R1:W-:-:S15]  /*5dec0*/  STL [R1+0x4048], R2 ;  /* 0x0040480201007387 */ /* 0x0003de0000100800 */
[----:B------:R-:W-:-:S07]  /*5ded0*/  NOP ;  /* 0x0000000000007918 */ /* 0x000fce0000000000 */
[----:B------:R-:W-:Y:S01]  /*5dee0*/  STL.64 [R1+0x160], R32 ;  /* 0x0001602001007387 */ /* 0x000fe20000100a00 */
[----:B-1----:R-:W-:-:S03]  /*5def0*/  MOV R2, R35 ;  /* 0x0000002300027202 */ /* 0x002fc60000000f00 */
[----:B------:R-:W-:Y:S04]  /*5df00*/  STL.64 [R1+0x1a0], R36 ;  /* 0x0001a02401007387 */ /* 0x000fe80000100a00 */
[----:B------:R1:W-:Y:S04]  /*5df10*/  STL.64 [R1+0x1a8], R38 ;  /* 0x0001a82601007387 */ /* 0x0003e80000100a00 */
[----:B------:R4:W-:Y:S01]  /*5df20*/  STL [R1+0x168], R34 ;  /* 0x0001682201007387 */ /* 0x0009e20000100800 */
[C---:B-1----:R-:W-:Y:S06]  /*5df30*/  HMMA.1688.F32.TF32 R36, R108.reuse, R24, R88 ;  /* 0x000000186c24723c */ /* 0x042fec0000081058 */
[----:B----4-:R-:W-:Y:S01]  /*5df40*/  HMMA.1688.F32.TF32 R32, R108, R8, R100 ;  /* 0x000000086c20723c */ /* 0x010fe20000081064 */
[----:B------:R-:W-:-:S15]  /*5df50*/  STL [R1+0x404c], R2 ;  /* 0x00404c0201007387 */ /* 0x000fde0000100800 */
[----:B------:R-:W-:-:S07]  /*5df60*/  NOP ;  /* 0x0000000000007918 */ /* 0x000fce0000000000 */
[----:B------:R-:W-:Y:S04]  /*5df70*/  STL.64 [R1+0x140], R32 ;  /* 0x0001402001007387 */ /* 0x000fe80000100a00 */
[----:B------:R-:W-:Y:S04]  /*5df80*/  STL.64 [R1+0x150], R36 ;  /* 0x0001502401007387 */ /* 0x000fe80000100a00 */
[----:B------:R-:W-:Y:S04]  /*5df90*/  STL.64 [R1+0x158], R38 ;  /* 0x0001582601007387 */ /* 0x000fe80000100a00 */
[----:B------:R1:W-:Y:S04]  /*5dfa0*/  STL [R1+0x148], R34 ;  /* 0x0001482201007387 */ /* 0x0003e80000100800 */
[----:B------:R-:W4:Y:S04]  /*5dfb0*/  LDL.LU R106, [R1+0x4220] ;  /* 0x00422000016a7983 */ /* 0x000f280000300800 */
        /* <DEDUP_REMOVED lines=9> */
[----:B-1----:R-:W-:-:S03]  /*5e050*/  MOV R34, R107 ;  /* 0x0000006b00227202 */ /* 0x002fc60000000f00 */
[----:B------:R-:W2:Y:S01]  /*5e060*/  LDL.LU R206, [R1+0x7c8] ;  /* 0x0007c80001ce7983 */ /* 0x000ea20000300800 */
[----:B------:R-:W-:-:S03]  /*5e070*/  IMAD.MOV.U32 R2, RZ, RZ, R35 ;  /* 0x000000ffff027224 */ /* 0x000fc600078e0023 */
[----:B------:R-:W2:Y:S01]  /*5e080*/  LDL.LU R207, [R1+0x7cc] ;  /* 0x0007cc0001cf7983 */ /* 0x000ea20000300800 */
[----:B------:R-:W-:Y:S02]  /*5e090*/  IMAD.MOV.U32 R35, RZ, RZ, R95 ;  /* 0x000000ffff237224 */ /* 0x000fe400078e005f */
[----:B----4-:R-:W-:Y:S01]  /*5e0a0*/  IMAD.MOV.U32 R33, RZ, RZ, R106 ;  /* 0x000000ffff217224 */ /* 0x010fe200078e006a */
[----:B---3--:R-:W-:Y:S02]  /*5e0b0*/  MOV R32, R105 ;  /* 0x0000006900207202 */ /* 0x008fe40000000f00 */
[----:B------:R-:W3:Y:S04]  /*5e0c0*/  LDL.LU R105, [R1+0x4200] ;  /* 0x0042000001697983 */ /* 0x000ee80000300800 */
[----:B------:R-:W3:Y:S04]  /*5e0d0*/  LDL.LU R106, [R1+0x41fc] ;  /* 0x0041fc00016a7983 */ /* 0x000ee80000300800 */
[----:B------:R-:W3:Y:S04]  /*5e0e0*/  LDL.LU R107, [R1+0x41f8] ;  /* 0x0041f800016b7983 */ /* 0x000ee80000300800 */
[----:B------:R-:W4:Y:S04]  /*5e0f0*/  LDL.LU R95, [R1+0x41f4] ;  /* 0x0041f400015f7983 */ /* 0x000f280000300800 */
[----:B------:R-:W4:Y:S04]  /*5e100*/  LDL.LU R98, [R1+0x41f0] ;  /* 0x0041f00001627983 */ /* 0x000f280000300800 */
[----:B------:R-:W4:Y:S04]  /*5e110*/  LDL.LU R99, [R1+0x41ec] ;  /* 0x0041ec0001637983 */ /* 0x000f280000300800 */
[----:B------:R-:W4:Y:S04]  /*5e120*/  LDL.LU R198, [R1+0x7a8] ;  /* 0x0007a80001c67983 */ /* 0x000f280000300800 */
[----:B------:R-:W4:Y:S01]  /*5e130*/  LDL.LU R199, [R1+0x7ac] ;  /* 0x0007ac0001c77983 */ /* 0x000f220000300800 */
[C---:B------:R-:W-:Y:S06]  /*5e140*/  HMMA.1688.F32.TF32 R100, R116.reuse, R20, R32 ;  /* 0x000000147464723c */ /* 0x040fec0000081020 */
[----:B--2---:R-:W-:Y:S06]  /*5e150*/  HMMA.1688.F32.TF32 R204, R116, R12, R204 ;  /* 0x0000000c74cc723c */ /* 0x004fec00000810cc */
[C---:B---3--:R-:W-:Y:S06]  /*5e160*/  HMMA.1688.F32.TF32 R88, R108.reuse, R4, R104 ;  /* 0x000000046c58723c */ /* 0x048fec0000081068 */
[C---:B----4-:R-:W-:Y:S06]  /*5e170*/  HMMA.1688.F32.TF32 R92, R108.reuse, R224, R92 ;  /* 0x000000e06c5c723c */ /* 0x050fec000008105c */
[----:B------:R-:W-:Y:S06]  /*5e180*/  HMMA.1688.F32.TF32 R96, R108, R228, R96 ;  /* 0x000000e46c60723c */ /* 0x000fec0000081060 */
[C---:B------:R-:W-:Y:S06]  /*5e190*/  HMMA.1688.F32.TF32 R104, R116.reuse, R24, R248 ;  /* 0x000000187468723c */ /* 0x040fec00000810f8 */
[C---:B------:R-:W-:Y:S01]  /*5e1a0*/  HMMA.1688.F32.TF32 R196, R116.reuse, R28, R196 ;  /* 0x0000001c74c4723c */ /* 0x040fe200000810c4 */
[----:B------:R-:W-:Y:S04]  /*5e1b0*/  STL.64 [R1+0x3f40], R90 ;  /* 0x003f405a01007387 */ /* 0x000fe80000100a00 */
[----:B------:R1:W-:Y:S04]  /*5e1c0*/  STL.64 [R1+0x3f38], R88 ;  /* 0x003f385801007387 */ /* 0x0003e80000100a00 */
        /* <DEDUP_REMOVED lines=8> */
[----:B------:R-:W-:Y:S04]  /*5e250*/  STL.64 [R1+0x3f90], R198 ;  /* 0x003f90c601007387 */ /* 0x000fe80000100a00 */
[----:B------:R-:W-:Y:S04]  /*5e260*/  STL.64 [R1+0x3f88], R196 ;  /* 0x003f88c401007387 */ /* 0x000fe80000100a00 */
        /* <DEDUP_REMOVED lines=46> */
[----:B------:R-:W-:Y:S04]  /*5e550*/  STL.64 [R1+0x3fb0], R202 ;  /* 0x003fb0ca01007387 */ /* 0x000fe80000100a00 */
[----:B------:R1:W-:Y:S01]  /*5e560*/  STL.64 [R1+0x3fa8], R200 ;  /* 0x003fa8c801007387 */ /* 0x0003e20000100a00 */
[C---:B--2---:R-:W-:Y:S06]  /*5e570*/  HMMA.1688.F32.TF32 R108, R116.reuse, R4, R112 ;  /* 0x00000004746c723c */ /* 0x044fec0000081070 */
[----:B----4-:R-:W-:-:S15]  /*5e580*/  HMMA.1688.F32.TF32 R112, R116, R224, R248 ;  /* 0x000000e07470723c */ /* 0x010fde00000810f8 */
[----:B------:R-:W-:-:S02]  /*5e590*/  NOP ;  /* 0x0000000000007918 */ /* 0x000fc40000000000 */
[----:B------:R-:W-:Y:S04]  /*5e5a0*/  STL.64 [R1+0x3fc0], R110 ;  /* 0x003fc06e01007387 */ /* 0x000fe80000100a00 */
[----:B------:R-:W-:Y:S04]  /*5e5b0*/  STL.64 [R1+0x3fb8], R108 ;  /* 0x003fb86c01007387 */ /* 0x000fe80000100a00 */
[----:B------:R-:W2:Y:S04]  /*5e5c0*/  LDL.LU R248, [R1+0x4e0] ;  /* 0x0004e00001f87983 */ /* 0x000ea80000300800 */
[----:B------:R-:W2:Y:S04]  /*5e5d0*/  LDL.LU R249, [R1+0x4e4] ;  /* 0x0004e40001f97983 */ /* 0x000ea80000300800 */
[----:B------:R-:W2:Y:S04]  /*5e5e0*/  LDL.LU R250, [R1+0x4e8] ;  /* 0x0004e80001fa7983 */ /* 0x000ea80000300800 */
[----:B------:R-:W2:Y:S01]  /*5e5f0*/  LDL.LU R251, [R1+0x4ec] ;  /* 0x0004ec0001fb7983 */ /* 0x000ea20000300800 */
[----:B---3--:R-:W-:Y:S06]  /*5e600*/  HMMA.1688.F32.TF32 R116, R116, R228, R120 ;  /* 0x000000e47474723c */ /* 0x008fec0000081078 */
[C---:B------:R-:W-:Y:S06]  /*5e610*/  HMMA.1688.F32.TF32 R120, R148.reuse, R12, R124 ;  /* 0x0000000c9478723c */ /* 0x040fec000008107c */
[C---:B------:R-:W-:Y:S06]  /*5e620*/  HMMA.1688.F32.TF32 R124, R148.reuse, R20, R128 ;  /* 0x00000014947c723c */ /* 0x040fec0000081080 */
[C---:B------:R-:W-:Y:S06]  /*5e630*/  HMMA.1688.F32.TF32 R128, R148.reuse, R28, R144 ;  /* 0x0000001c9480723c */ /* 0x040fec0000081090 */
[C---:B------:R-:W-:Y:S01]  /*5e640*/  HMMA.1688.F32.TF32 R132, R148.reuse, R24, R132 ;  /* 0x000000189484723c */ /* 0x040fe20000081084 */
[----:B------:R-:W-:Y:S05]  /*5e650*/  STL.64 [R1+0x3fd0], R114 ;  /* 0x003fd07201007387 */ /* 0x000fea0000100a00 */
[----:B------:R-:W-:Y:S01]  /*5e660*/  HMMA.1688.F32.TF32 R136, R148, R8, R136 ;  /* 0x000000089488723c */ /* 0x000fe20000081088 */
[----:B------:R-:W-:Y:S04]  /*5e670*/  STL.64 [R1+0x3fc8], R112 ;  /* 0x003fc87001007387 */ /* 0x000fe80000100a00 */
[----:B------:R-:W-:Y:S01]  /*5e680*/  STL.64 [R1+0x3fe0], R118 ;  /* 0x003fe07601007387 */ /* 0x000fe20000100a00 */
[C---:B------:R-:W-:Y:S03]  /*5e690*/  HMMA.1688.F32.TF32 R212, R208.reuse, R24, R212 ;  /* 0x00000018d0d4723c */ /* 0x040fe600000810d4 */
[----:B------:R-:W-:Y:S04]  /*5e6a0*/  STL.64 [R1+0x3fd8], R116 ;  /* 0x003fd87401007387 */ /* 0x000fe80000100a00 */
[----:B------:R-:W-:Y:S01]  /*5e6b0*/  STL.64 [R1+0x3ff0], R122 ;  /* 0x003ff07a01007387 */ /* 0x000fe20000100a00 */
[----:B------:R-:W-:Y:S03]  /*5e6c0*/  HMMA.1688.F32.TF32 R216, R208, R8, R216 ;  /* 0x00000008d0d8723c */ /* 0x000fe600000810d8 */
[----:B------:R-:W-:Y:S04]  /*5e6d0*/  STL.64 [R1+0x3fe8], R120 ;  /* 0x003fe87801007387 */ /* 0x000fe80000100a00 */
[----:B------:R-:W-:Y:S04]  /*5e6e0*/  STL.64 [R1+0x4000], R126 ;  /* 0x0040007e01007387 */ /* 0x000fe80000100a00 */
[----:B------:R-:W-:Y:S01]  /*5e6f0*/  STL.64 [R1+0x3ff8], R124 ;  /* 0x003ff87c01007387 */ /* 0x000fe20000100a00 */
[C---:B------:R-:W-:Y:S03]  /*5e700*/  HMMA.1688.F32.TF32 R152, R180.reuse, R12, R152 ;  /* 0x0000000cb498723c */ /* 0x040fe60000081098 */
[----:B------:R-:W-:Y:S04]  /*5e710*/  STL.64 [R1+0x4010], R130 ;  /* 0x0040108201007387 */ /* 0x000fe80000100a00 */
[----:B------:R-:W-:Y:S01]  /*5e720*/  STL.64 [R1+0x4008], R128 ;  /* 0x0040088001007387 */ /* 0x000fe20000100a00 */
[C---:B------:R-:W-:Y:S03]  /*5e730*/  HMMA.1688.F32.TF32 R156, R180.reuse, R20, R156 ;  /* 0x00000014b49c723c */ /* 0x040fe6000008109c */
[----:B------:R-:W-:Y:S03]  /*5e740*/  STL.64 [R1+0x4020], R134 ;  /* 0x0040208601007387 */ /* 0x000fe60000100a00 */
[C---:B------:R-:W-:Y:S01]  /*5e750*/  HMMA.1688.F32.TF32 R160, R180.reuse, R28, R160 ;  /* 0x0000001cb4a0723c */ /* 0x040fe200000810a0 */
[----:B------:R-:W-:Y:S04]  /*5e760*/  STL.64 [R1+0x4018], R132 ;  /* 0x0040188401007387 */ /* 0x000fe80000100a00 */
[----:B------:R-:W-:Y:S01]  /*5e770*/  STL.64 [R1+0x4030], R138 ;  /* 0x0040308a01007387 */ /* 0x000fe20000100a00 */
[C---:B------:R-:W-:Y:S03]  /*5e780*/  HMMA.1688.F32.TF32 R164, R180.reuse, R24, R164 ;  /* 0x00000018b4a4723c */ /* 0x040fe600000810a4 */
[----:B------:R-:W-:Y:S03]  /*5e790*/  STL.64 [R1+0x4028], R136 ;  /* 0x0040288801007387 */ /* 0x000fe60000100a00 */
[C---:B------:R-:W-:Y:S06]  /*5e7a0*/  HMMA.1688.F32.TF32 R168, R180.reuse, R8, R168 ;  /* 0x00000008b4a8723c */ /* 0x040fec00000810a8 */
[C---:B------:R-:W-:Y:S06]  /*5e7b0*/  HMMA.1688.F32.TF32 R172, R180.reuse, R4, R172 ;  /* 0x00000004b4ac723c */ /* 0x040fec00000810ac */
[----:B------:R-:W-:Y:S06]  /*5e7c0*/  HMMA.1688.F32.TF32 R176, R180, R224, R176 ;  /* 0x000000e0b4b0723c */ /* 0x000fec00000810b0 */
[C---:B------:R-:W-:Y:S06]  /*5e7d0*/  HMMA.1688.F32.TF32 R140, R148.reuse, R4, R140 ;  /* 0x00000004948c723c */ /* 0x040fec000008108c */
[C---:B------:R-:W-:Y:S06]  /*5e7e0*/  HMMA.1688.F32.TF32 R144, R148.reuse, R224, R36 ;  /* 0x000000e09490723c */ /* 0x040fec0000081024 */
[-C--:B------:R-:W-:Y:S07]  /*5e7f0*/  HMMA.1688.F32.TF32 R148, R148, R228.reuse, R32 ;  /* 0x000000e49494723c */ /* 0x080fee0000081020 */
[----:B------:R-:W-:Y:S01]  /*5e800*/  MOV R32, R245 ;  /* 0x000000f500207202 */ /* 0x000fe20000000f00 */
[----:B------:R-:W-:Y:S01]  /*5e810*/  IMAD.MOV.U32 R33, RZ, RZ, R246 ;  /* 0x000000ffff217224 */ /* 0x000fe200078e00f6 */
[----:B------:R-:W-:Y:S01]  /*5e820*/  MOV R34, R247 ;  /* 0x000000f700227202 */ /* 0x000fe20000000f00 */
[----:B------:R-:W-:Y:S01]  /*5e830*/  IMAD.MOV.U32 R35, RZ, RZ, R239 ;  /* 0x000000ffff237224 */ /* 0x000fe200078e00ef */
[----:B-1----:R-:W-:Y:S01]  /*5e840*/  MOV R88, R26 ;  /* 0x0000001a00587202 */ /* 0x002fe20000000f00 */
[----:B------:R-:W-:Y:S01]  /*5e850*/  IMAD.MOV.U32 R89, RZ, RZ, R27 ;  /* 0x000000ffff597224 */ /* 0x000fe200078e001b */
[----:B------:R-:W-:Y:S01]  /*5e860*/  MOV R90, R10 ;  /* 0x0000000a005a7202 */ /* 0x000fe20000000f00 */
[----:B------:R-:W-:Y:S01]  /*5e870*/  IMAD.MOV.U32 R91, RZ, RZ, R227 ;  /* 0x000000ffff5b7224 */ /* 0x000fe200078e00e3 */
[----:B------:R-:W-:Y:S01]  /*5e880*/  MOV R97, R226 ;  /* 0x000000e200617202 */ /* 0x000fe20000000f00 */
[----:B------:R-:W-:Y:S01]  /*5e890*/  IMAD.MOV.U32 R98, RZ, RZ, R231 ;  /* 0x000000ffff627224 */ /* 0x000fe200078e00e7 */
[----:B------:R-:W-:Y:S01]  /*5e8a0*/  MOV R99, R230 ;  /* 0x000000e600637202 */ /* 0x000fe20000000f00 */
[----:B--2---:R-:W-:Y:S07]  /*5e8b0*/  HMMA.1688.F32.TF32 R180, R180, R228, R248 ;  /* 0x000000e4b4b4723c */ /* 0x004fee00000810f8 */
[----:B------:R-:W-:Y:S01]  /*5e8c0*/  MOV R248, R241 ;  /* 0x000000f100f87202 */ /* 0x000fe20000000f00 */
[----:B------:R-:W-:Y:S01]  /*5e8d0*/  IMAD.MOV.U32 R249, RZ, RZ, R242 ;  /* 0x000000fffff97224 */ /* 0x000fe200078e00f2 */
[----:B------:R-:W2:Y:S01]  /*5e8e0*/  LDL.LU R241, [R1+0x41e8] ;  /* 0x0041e80001f17983 */ /* 0x000ea20000300800 */
[----:B------:R-:W-:Y:S01]  /*5e8f0*/  MOV R250, R243 ;  /* 0x000000f300fa7202 */ /* 0x000fe20000000f00 */
[----:B------:R-:W-:-:S02]  /*5e900*/  IMAD.MOV.U32 R251, RZ, RZ, R244 ;  /* 0x000000fffffb7224 */ /* 0x000fc400078e00f4 */
        /* <DEDUP_REMOVED lines=28> */
[----:B----4-:R-:W-:Y:S02]  /*5ead0*/  IMAD.MOV.U32 R204, RZ, RZ, R10 ;  /* 0x000000ffffcc7224 */ /* 0x010fe400078e000a */
[----:B------:R-:W2:Y:S01]  /*5eae0*/  LDL.LU R10, [R1+0x41ac] ;  /* 0x0041ac00010a7983 */ /* 0x000ea20000300800 */
[----:B------:R-:W-:-:S03]  /*5eaf0*/  MOV R205, R227 ;  /* 0x000000e300cd7202 */ /* 0x000fc60000000f00 */
[----:B------:R-:W3:Y:S04]  /*5eb00*/  LDL.LU R227, [R1+0x41a8] ;  /* 0x0041a80001e37983 */ /* 0x000ee80000300800 */
[----:B------:R-:W4:Y:S04]  /*5eb10*/  LDL.LU R27, [R1+0x41a4] ;  /* 0x0041a400011b7983 */ /* 0x000f280000300800 */
[----:B------:R-:W2:Y:S01]  /*5eb20*/  LDL.LU R26, [R1+0x41a0] ;  /* 0x0041a000011a7983 */ /* 0x000ea20000300800 */
[----:B------:R-:W-:Y:S01]  /*5eb30*/  IMAD.MOV.U32 R103, RZ, RZ, R226 ;  /* 0x000000ffff677224 */ /* 0x000fe200078e00e2 */
[----:B------:R-:W-:-:S02]  /*5eb40*/  MOV R102, R231 ;  /* 0x000000e700667202 */ /* 0x000fc40000000f00 */
[----:B------:R-:W3:Y:S01]  /*5eb50*/  LDL.LU R100, [R1+0x40] ;  /* 0x0000400001647983 */ /* 0x000ee20000300800 */
[----:B------:R-:W-:-:S03]  /*5eb60*/  IMAD.MOV.U32 R101, RZ, RZ, R230 ;  /* 0x000000ffff657224 */ /* 0x000fc600078e00e6 */
[----:B------:R-:W4:Y:S04]  /*5eb70*/  LDL.LU R230, [R1+0x419c] ;  /* 0x00419c0001e67983 */ /* 0x000f280000300800 */
[----:B------:R-:W2:Y:S04]  /*5eb80*/  LDL.LU R231, [R1+0x4198] ;  /* 0x0041980001e77983 */ /* 0x000ea80000300800 */
        /* <DEDUP_REMOVED lines=9> */
[C---:B------:R-:W-:Y:S01]  /*5ec20*/  HMMA.1688.F32.TF32 R232, R208.reuse, R228, R232 ;  /* 0x000000e4d0e8723c */ /* 0x040fe200000810e8 */
[----:B------:R-:W-:Y:S01]  /*5ec30*/  MOV R92, R11 ;  /* 0x0000000b005c7202 */ /* 0x000fe20000000f00 */
[----:B------:R-:W-:Y:S01]  /*5ec40*/  IMAD.MOV.U32 R93, RZ, RZ, R6 ;  /* 0x000000ffff5d7224 */ /* 0x000fe200078e0006 */
[----:B------:R-:W-:Y:S01]  /*5ec50*/  MOV R94, R7 ;  /* 0x00000007005e7202 */ /* 0x000fe20000000f00 */
[----:B------:R-:W-:Y:S01]  /*5ec60*/  IMAD.MOV.U32 R95, RZ, RZ, R252 ;  /* 0x000000ffff5f7224 */ /* 0x000fe200078e00fc */
[----:B------:R-:W-:Y:S01]  /*5ec70*/  LDS R244, [R0+UR12+0x24180] ;  /* 0x0241800c00f47984 */ /* 0x000fe20008000800 */
[C---:B------:R-:W-:Y:S03]  /*5ec80*/  HMMA.1688.F32.TF32 R188, R208.reuse, R20, R240 ;  /* 0x00000014d0bc723c */ /* 0x040fe600000810f0 */
[----:B------:R-:W-:Y:S03]  /*5ec90*/  LDS R240, [R0+UR12+0x24100] ;  /* 0x0241000c00f07984 */ /* 0x000fe60008000800 */
[----:B------:R-:W-:Y:S01]  /*5eca0*/  HMMA.1688.F32.TF32 R192, R208, R28, R236 ;  /* 0x0000001cd0c0723c */ /* 0x000fe200000810ec */
        /* <DEDUP_REMOVED lines=10> */
[----:B------:R-:W1:Y:S04]  /*5ed50*/  LDS R243, [R3+UR12+0x26100] ;  /* 0x0261000c03f37984 */ /* 0x000e680008000800 */
[----:B------:R-:W-:Y:S04]  /*5ed60*/  LDS R246, [R0+UR12+0x26180] ;  /* 0x0261800c00f67984 */ /* 0x000fe80008000800 */
[----:B------:R-:W-:Y:S01]  /*5ed70*/  LDS R245, [R3+UR12+0x24180] ;  /* 0x0241800c03f57984 */ /* 0x000fe20008000800 */
[----:B----4-:R-:W-:Y:S01]  /*5ed80*/  MOV R203, R230 ;  /* 0x000000e600cb7202 */ /* 0x010fe20000000f00 */
[----:B--2---:R-:W-:Y:S01]  /*5ed90*/  IMAD.MOV.U32 R202, RZ, RZ, R231 ;  /* 0x000000ffffca7224 */ /* 0x004fe200078e00e7 */
[----:B---3--:R-:W-:Y:S01]  /*5eda0*/  MOV R201, R226 ;  /* 0x000000e200c97202 */ /* 0x008fe20000000f00 */
[----:B------:R-:W-:Y:S01]  /*5edb0*/  IMAD.MOV.U32 R197, RZ, RZ, R27 ;  /* 0x000000ffffc57224 */ /* 0x000fe200078e001b */
[----:B------:R-:W2:Y:S04]  /*5edc0*/  LDL.LU R226, [R1+0x4190] ;  /* 0x0041900001e27983 */ /* 0x000ea80000300800 */
[----:B------:R-:W3:Y:S04]  /*5edd0*/  LDL.LU R231, [R1+0x418c] ;  /* 0x00418c0001e77983 */ /* 0x000ee80000300800 */
[----:B------:R-:W4:Y:S01]  /*5ede0*/  LDL.LU R230, [R1+0x4188] ;  /* 0x0041880001e67983 */ /* 0x000f220000300800 */
[C---:B-1----:R-:W-:Y:S03]  /*5edf0*/  HMMA.1688.F32.TF32 R32, R208.reuse, R22, R32 ;  /* 0x00000016d020723c */ /* 0x042fe60000081020 */
[----:B------:R-:W4:Y:S03]  /*5ee00*/  LDL.LU R108, [R1+0x80] ;  /* 0x00008000016c7983 */ /* 0x000f260000300800 */
[C---:B------:R-:W-:Y:S01]  /*5ee10*/  HMMA.1688.F32.TF32 R36, R208.reuse, R14, R36 ;  /* 0x0000000ed024723c */ /* 0x040fe20000081024 */
        /* <DEDUP_REMOVED lines=8> */
[----:B------:R-:W-:Y:S01]  /*5eea0*/  IMAD.MOV.U32 R12, RZ, RZ, R35 ;  /* 0x000000ffff0c7224 */ /* 0x000fe200078e0023 */
        /* <DEDUP_REMOVED lines=19> */
[----:B------:R-:W-:-:S03]  /*5efe0*/  MOV R5, R38 ;  /* 0x0000002600057202 */ /* 0x000fc60000000f00 */
[----:B------:R-:W4:Y:S01]  /*5eff0*/  LDL.LU R214, [R1+0x138] ;  /* 0x0001380001d67983 */ /* 0x000f220000300800 */
[----:B------:R-:W-:-:S03]  /*5f000*/  IMAD.MOV.U32 R4, RZ, RZ, R39 ;  /* 0x000000ffff047224 */ /* 0x000fc600078e0027 */
        /* <DEDUP_REMOVED lines=27> */
[----:B------:R-:W-:Y:S01]  /*5f1c0*/  MOV R198, R227 ;  /* 0x000000e300c67202 */ /* 0x000fe20000000f00 */
[----:B------:R-:W-:Y:S02]  /*5f1d0*/  IMAD.MOV.U32 R199, RZ, RZ, R10 ;  /* 0x000000ffffc77224 */ /* 0x000fe400078e000a */
[----:B------:R-:W1:Y:S01]  /*5f1e0*/  LDS R247, [R3+UR12+0x26180] ;  /* 0x0261800c03f77984 */ /* 0x000e620008000800 */
[----:B--2---:R-:W-:Y:S01]  /*5f1f0*/  IMAD.MOV.U32 R115, RZ, RZ, R226 ;  /* 0x000000ffff737224 */ /* 0x004fe200078e00e2 */
[----:B---3--:R-:W-:Y:S01]  /*5f200*/  MOV R114, R231 ;  /* 0x000000e700727202 */ /* 0x008fe20000000f00 */
[----:B----4-:R-:W-:Y:S02]  /*5f210*/  IMAD.MOV.U32 R113, RZ, RZ, R230 ;  /* 0x000000ffff717224 */ /* 0x010fe400078e00e6 */
[----:B------:R-:W2:Y:S04]  /*5f220*/  LDL.LU R230, [R1+0x4184] ;  /* 0x0041840001e67983 */ /* 0x000ea80000300800 */
[----:B------:R-:W2:Y:S04]  /*5f230*/  LDL.LU R231, [R1+0x4180] ;  /* 0x0041800001e77983 */ /* 0x000ea80000300800 */
[----:B------:R-:W3:Y:S04]  /*5f240*/  LDL.LU R226, [R1+0x417c] ;  /* 0x00417c0001e27983 */ /* 0x000ee80000300800 */
[----:B------:R-:W4:Y:S04]  /*5f250*/  LDL.LU R26, [R1+0x4178] ;  /* 0x00417800011a7983 */ /* 0x000f280000300800 */
[----:B------:R-:W4:Y:S04]  /*5f260*/  LDL.LU R27, [R1+0x4174] ;  /* 0x00417400011b7983 */ /* 0x000f280000300800 */
[----:B------:R-:W3:Y:S04]  /*5f270*/  LDL.LU R227, [R1+0x4170] ;  /* 0x0041700001e37983 */ /* 0x000ee80000300800 */
[----:B------:R-:W2:Y:S04]  /*5f280*/  LDL.LU R10, [R1+0x416c] ;  /* 0x00416c00010a7983 */ /* 0x000ea80000300800 */
[----:B------:R-:W2:Y:S04]  /*5f290*/  LDL.LU R11, [R1+0x4168] ;  /* 0x00416800010b7983 */ /* 0x000ea80000300800 */
[----:B------:R-:W2:Y:S04]  /*5f2a0*/  LDL.LU R6, [R1+0x4164] ;  /* 0x0041640001067983 */ /* 0x000ea80000300800 */
[----:B------:R-:W2:Y:S01]  /*5f2b0*/  LDL.LU R7, [R1+0x4160] ;  /* 0x0041600001077983 */ /* 0x000ea20000300800 */
[C---:B----4-:R-:W-:Y:S06]  /*5f2c0*/  HMMA.1688.F32.TF32 R212, R208.reuse, R26, R212 ;  /* 0x0000001ad0d4723c */ /* 0x050fec00000810d4 */
[C---:B---3--:R-:W-:Y:S06]  /*5f2d0*/  HMMA.1688.F32.TF32 R248, R208.reuse, R226, R248 ;  /* 0x000000e2d0f8723c */ /* 0x048fec00000810f8 */
[C---:B--2---:R-:W-:Y:S06]  /*5f2e0*/  HMMA.1688.F32.TF32 R36, R208.reuse, R10, R36 ;  /* 0x0000000ad024723c */ /* 0x044fec0000081024 */
[----:B------:R-:W-:Y:S06]  /*5f2f0*/  HMMA.1688.F32.TF32 R32, R208, R6, R32 ;  /* 0x00000006d020723c */ /* 0x000fec0000081020 */
[----:B------:R-:W-:Y:S01]  /*5f300*/  IMAD.MOV.U32 R224, RZ, RZ, R215 ;  /* 0x000000ffffe07224 */ /* 0x000fe200078e00d7 */
[----:B------:R-:W-:Y:S01]  /*5f310*/  MOV R225, R214 ;  /* 0x000000d600e17202 */ /* 0x000fe20000000f00 */
[----:B------:R-:W-:Y:S01]  /*5f320*/  IMAD.MOV.U32 R228, RZ, RZ, R213 ;  /* 0x000000ffffe47224 */ /* 0x000fe200078e00d5 */
[----:B------:R-:W-:-:S09]  /*5f330*/  MOV R229, R212 ;  /* 0x000000d400e57202 */ /* 0x000fd20000000f00 */
[----:B------:R-:W-:Y:S01]  /*5f340*/  MOV R215, R38 ;  /* 0x0000002600d77202 */ /* 0x000fe20000000f00 */
[----:B------:R-:W-:Y:S01]  /*5f350*/  IMAD.MOV.U32 R252, RZ, RZ, R39 ;  /* 0x000000fffffc7224 */ /* 0x000fe200078e0027 */
[----:B------:R-:W-:Y:S01]  /*5f360*/  MOV R213, R36 ;  /* 0x0000002400d57202 */ /* 0x000fe20000000f00 */
[----:B------:R-:W-:Y:S01]  /*5f370*/  IMAD.MOV.U32 R214, RZ, RZ, R37 ;  /* 0x000000ffffd67224 */ /* 0x000fe200078e0025 */
[----:B------:R-:W2:Y:S04]  /*5f380*/  LDL.LU.64 R38, [R1+0x4158] ;  /* 0x0041580001267983 */ /* 0x000ea80000300a00 */
[----:B------:R-:W2:Y:S01]  /*5f390*/  LDL.LU.64 R36, [R1+0x4150] ;  /* 0x0041500001247983 */ /* 0x000ea20000300a00 */
[----:B------:R-:W-:Y:S01]  /*5f3a0*/  MOV R219, R34 ;  /* 0x0000002200db7202 */ /* 0x000fe20000000f00 */
[----:B------:R-:W-:Y:S01]  /*5f3b0*/  IMAD.MOV.U32 R212, RZ, RZ, R35 ;  /* 0x000000ffffd47224 */ /* 0x000fe200078e0023 */
[----:B------:R-:W-:Y:S01]  /*5f3c0*/  MOV R217, R32 ;  /* 0x0000002000d97202 */ /* 0x000fe20000000f00 */
[----:B------:R-:W-:Y:S01]  /*5f3d0*/  IMAD.MOV.U32 R218, RZ, RZ, R33 ;  /* 0x000000ffffda7224 */ /* 0x000fe200078e0021 */
[----:B------:R-:W3:Y:S04]  /*5f3e0*/  LDL.LU.64 R34, [R1+0x4148] ;  /* 0x0041480001227983 */ /* 0x000ee80000300a00 */
[----:B------:R-:W3:Y:S04]  /*5f3f0*/  LDL.LU.64 R32, [R1+0x4140] ;  /* 0x0041400001207983 */ /* 0x000ee80000300a00 */
[----:B------:R-:W-:Y:S04]  /*5f400*/  STL.64 [R1+0x870], R248 ;  /* 0x000870f801007387 */ /* 0x000fe80000100a00 */
[----:B------:R4:W-:Y:S04]  /*5f410*/  STL.64 [R1+0x878], R250 ;  /* 0x000878fa01007387 */ /* 0x0009e80000100a00 */
[----:B----4-:R-:W4:Y:S04]  /*5f420*/  LDL.LU.64 R250, [R1+0x4138] ;  /* 0x0041380001fa7983 */ /* 0x010f280000300a00 */
[----:B------:R-:W4:Y:S01]  /*5f430*/  LDL.LU.64 R248, [R1+0x4130] ;  /* 0x0041300001f87983 */ /* 0x000f220000300a00 */
[----:B------:R-:W-:Y:S06]  /*5f440*/  HMMA.1688.F32.TF32 R136, R208, R230, R136 ;  /* 0x000000e6d088723c */ /* 0x000fec0000081088 */
[C---:B------:R-:W-:Y:S06]  /*5f450*/  HMMA.1688.F32.TF32 R208, R236.reuse, R14, R132 ;  /* 0x0000000eecd0723c */ /* 0x040fec0000081084 */
[C---:B------:R-:W-:Y:S11]  /*5f460*/  HMMA.1688.F32.TF32 R132, R236.reuse, R30, R124 ;  /* 0x0000001eec84723c */ /* 0x040ff6000008107c */
[----:B------:R-:W-:Y:S04]  /*5f470*/  STL.64 [R1+0x7d0], R136 ;  /* 0x0007d08801007387 */ /* 0x000fe80000100a00 */
[----:B------:R1:W-:Y:S01]  /*5f480*/  STL.64 [R1+0x7d8], R138 ;  /* 0x0007d88a01007387 */ /* 0x0003e20000100a00 */
[C---:B------:R-:W-:Y:S06]  /*5f490*/  HMMA.1688.F32.TF32 R124, R236.reuse, R10, R116 ;  /* 0x0000000aec7c723c */ /* 0x040fec0000081074 */
[C---:B-1----:R-:W-:Y:S06]  /*5f4a0*/  HMMA.1688.F32.TF32 R136, R236.reuse, R22, R128 ;  /* 0x00000016ec88723c */ /* 0x042fec0000081080 */
[C---:B------:R-:W-:Y:S06]  /*5f4b0*/  HMMA.1688.F32.TF32 R128, R236.reuse, R26, R120 ;  /* 0x0000001aec80723c */ /* 0x040fec0000081078 */
[C---:B------:R-:W-:Y:S06]  /*5f4c0*/  HMMA.1688.F32.TF32 R120, R236.reuse, R6, R112 ;  /* 0x00000006ec78723c */ /* 0x040fec0000081070 */
[C---:B------:R-:W-:Y:S06]  /*5f4d0*/  HMMA.1688.F32.TF32 R116, R236.reuse, R226, R108 ;  /* 0x000000e2ec74723c */ /* 0x040fec000008106c */
[----:B------:R-:W-:Y:S06]  /*5f4e0*/  HMMA.1688.F32.TF32 R112, R236, R230, R200 ;  /* 0x000000e6ec70723c */ /* 0x000fec00000810c8 */
[C---:B------:R-:W-:Y:S01]  /*5f4f0*/  HMMA.1688.F32.TF32 R108, R240.reuse, R14, R104 ;  /* 0x0000000ef06c723c */ /* 0x040fe20000081068 */
[----:B------:R-:W-:Y:S05]  /*5f500*/  STL.64 [R1+0x7c0], R208 ;  /* 0x0007c0d001007387 */ /* 0x000fea0000100a00 */
        /* <DEDUP_REMOVED lines=30> */
[----:B------:R-:W-:Y:S01]  /*5f6f0*/  STL.64 [R1+0x688], R106 ;  /* 0x0006886a01007387 */ /* 0x000fe20000100a00 */
[C---:B------:R-:W-:Y:S06]  /*5f700*/  HMMA.1688.F32.TF32 R40, R244.reuse, R30, R40 ;  /* 0x0000001ef428723c */ /* 0x040fec0000081028 */
[----:B------:R-:W-:Y:S04]  /*5f710*/  STL.64 [R1+0x670], R100 ;  /* 0x0006706401007387 */ /* 0x000fe80000100a00 */
[----:B------:R-:W-:Y:S04]  /*5f720*/  STL.64 [R1+0x678], R102 ;  /* 0x0006786601007387 */ /* 0x000fe80000100a00 */
[----:B------:R1:W-:Y:S04]  /*5f730*/  STL.64 [R1+0x660], R96 ;  /* 0x0006606001007387 */ /* 0x0003e80000100a00 */
[----:B------:R4:W-:Y:S01]  /*5f740*/  STL.64 [R1+0x668], R98 ;  /* 0x0006686201007387 */ /* 0x0009e20000100a00 */
[----:B-1----:R-:W-:Y:S01]  /*5f750*/  MOV R96, R62 ;  /* 0x0000003e00607202 */ /* 0x002fe20000000f00 */
[----:B------:R-:W-:Y:S01]  /*5f760*/  IMAD.MOV.U32 R97, RZ, RZ, R56 ;  /* 0x000000ffff617224 */ /* 0x000fe200078e0038 */
[C---:B---3--:R-:W-:Y:S06]  /*5f770*/  HMMA.1688.F32.TF32 R88, R244.reuse, R14, R32 ;  /* 0x0000000ef458723c */ /* 0x048fec0000081020 */
[----:B--2---:R-:W-:Y:S06]  /*5f780*/  HMMA.1688.F32.TF32 R32, R244, R22, R36 ;  /* 0x00000016f420723c */ /* 0x004fec0000081024 */
[----:B----4-:R-:W-:Y:S06]  /*5f790*/  HMMA.1688.F32.TF32 R92, R240, R230, R248 ;  /* 0x000000e6f05c723c */ /* 0x010fec00000810f8 */
[C---:B------:R-:W-:Y:S01]  /*5f7a0*/  HMMA.1688.F32.TF32 R36, R244.reuse, R26, R44 ;  /* 0x0000001af424723c */ /* 0x040fe2000008102c */
        /* <DEDUP_REMOVED lines=23> */
[----:B------:R-:W-:-:S03]  /*5f920*/  MOV R94, R54 ;  /* 0x00000036005e7202 */ /* 0x000fc60000000f00 */
[----:B------:R-:W2:Y:S01]  /*5f930*/  LDL.LU R63, [R1+0x412c] ;  /* 0x00412c00013f7983 */ /* 0x000ea20000300800 */
[----:B------:R-:W-:-:S03]  /*5f940*/  IMAD.MOV.U32 R95, RZ, RZ, R53 ;  /* 0x000000ffff5f7224 */ /* 0x000fc600078e0035 */
        /* <DEDUP_REMOVED lines=13> */
[----:B----4-:R-:W-:Y:S01]  /*5fa20*/  IMAD.MOV.U32 R199, RZ, RZ, R62 ;  /* 0x000000ffffc77224 */ /* 0x010fe200078e003e */
[----:B---3--:R-:W-:-:S02]  /*5fa30*/  MOV R198, R56 ;  /* 0x0000003800c67202 */ /* 0x008fc40000000f00 */
[----:B--2---:R-:W-:Y:S02]  /*5fa40*/  MOV R196, R61 ;  /* 0x0000003d00c47202 */ /* 0x004fe40000000f00 */
[----:B------:R-:W2:Y:S01]  /*5fa50*/  LDL.LU R61, [R1+0x40fc] ;  /* 0x0040fc00013d7983 */ /* 0x000ea20000300800 */
[----:B------:R-:W-:-:S03]  /*5fa60*/  IMAD.MOV.U32 R197, RZ, RZ, R60 ;  /* 0x000000ffffc57224 */ /* 0x000fc600078e003c */
[----:B------:R-:W3:Y:S04]  /*5fa70*/  LDL.LU R60, [R1+0x40f8] ;  /* 0x0040f800013c7983 */ /* 0x000ee80000300800 */
[----:B------:R-:W4:Y:S04]  /*5fa80*/  LDL.LU R56, [R1+0x40f4] ;  /* 0x0040f40001387983 */ /* 0x000f280000300800 */
[----:B------:R-:W4:Y:S01]  /*5fa90*/  LDL.LU R62, [R1+0x40f0] ;  /* 0x0040f000013e7983 */ /* 0x000f220000300800 */
[----:B------:R-:W-:-:S03]  /*5faa0*/  MOV R104, R52 ;  /* 0x0000003400687202 */ /* 0x000fc60000000f00 */
[----:B------:R-:W4:Y:S01]  /*5fab0*/  LDL.LU R52, [R1+0x40ec] ;  /* 0x0040ec0001347983 */ /* 0x000f220000300800 */
[----:B------:R-:W-:Y:S01]  /*5fac0*/  MOV R106, R58 ;  /* 0x0000003a006a7202 */ /* 0x000fe20000000f00 */
[----:B------:R-:W-:Y:S02]  /*5fad0*/  IMAD.MOV.U32 R105, RZ, RZ, R59 ;  /* 0x000000ffff697224 */ /* 0x000fe400078e003b */
[----:B------:R-:W4:Y:S01]  /*5fae0*/  LDL.LU R59, [R1+0x40e8] ;  /* 0x0040e800013b7983 */ /* 0x000f220000300800 */
[----:B------:R-:W-:-:S03]  /*5faf0*/  IMAD.MOV.U32 R107, RZ, RZ, R57 ;  /* 0x000000ffff6b7224 */ /* 0x000fc600078e0039 */
[----:B------:R-:W4:Y:S04]  /*5fb00*/  LDL.LU R58, [R1+0x40e4] ;  /* 0x0040e400013a7983 */ /* 0x000f280000300800 */
[----:B------:R-:W4:Y:S01]  /*5fb10*/  LDL.LU R57, [R1+0x40e0] ;  /* 0x0040e00001397983 */ /* 0x000f220000300800 */
[----:B--2---:R-:W-:Y:S01]  /*5fb20*/  IMAD.MOV.U32 R203, RZ, RZ, R61 ;  /* 0x000000ffffcb7224 */ /* 0x004fe200078e003d */
[----:B---3--:R-:W-:Y:S02]  /*5fb30*/  MOV R202, R60 ;  /* 0x0000003c00ca7202 */ /* 0x008fe40000000f00 */
[----:B----4-:R-:W-:Y:S02]  /*5fb40*/  MOV R200, R56 ;  /* 0x0000003800c87202 */ /* 0x010fe40000000f00 */
        /* <DEDUP_REMOVED lines=13> */
[----:B------:R-:W-:Y:S01]  /*5fc20*/  MOV R100, R53 ;  /* 0x0000003500647202 */ /* 0x000fe20000000f00 */
[----:B------:R-:W-:Y:S01]  /*5fc30*/  IMAD.MOV.U32 R101, RZ, RZ, R54 ;  /* 0x000000ffff657224 */ /* 0x000fe200078e0036 */
[----:B------:R-:W-:Y:S01]  /*5fc40*/  MOV R102, R55 ;  /* 0x0000003700667202 */ /* 0x000fe20000000f00 */
[----:B------:R-:W-:-:S02]  /*5fc50*/  IMAD.MOV.U32 R103, RZ, RZ, R63 ;  /* 0x000000ffff677224 */ /* 0x000fc400078e003f */
[----:B--2---:R-:W-:Y:S01]  /*5fc60*/  IMAD.MOV.U32 R119, RZ, RZ, R56 ;  /* 0x000000ffff777224 */ /* 0x004fe200078e0038 */
[----:B---3--:R-:W-:Y:S02]  /*5fc70*/  MOV R118, R62 ;  /* 0x0000003e00767202 */ /* 0x008fe40000000f00 */
[----:B----4-:R-:W-:Y:S02]  /*5fc80*/  MOV R116, R60 ;  /* 0x0000003c00747202 */ /* 0x010fe40000000f00 */
[----:B------:R-:W2:Y:S01]  /*5fc90*/  LDL.LU R60, [R1+0x40cc] ;  /* 0x0040cc00013c7983 */ /* 0x000ea20000300800 */
[----:B------:R-:W-:-:S03]  /*5fca0*/  IMAD.MOV.U32 R117, RZ, RZ, R61 ;  /* 0x000000ffff757224 */ /* 0x000fc600078e003d */
        /* <DEDUP_REMOVED lines=122> */
[----:B------:R-:W2:Y:S04]  /*60450*/  LDL.LU R76, [R1+0x408c] ;  /* 0x00408c00014c7983 */ /* 0x000ea80000300800 */
[----:B------:R-:W2:Y:S04]  /*60460*/  LDL.LU R77, [R1+0x4088] ;  /* 0x00408800014d7983 */ /* 0x000ea80000300800 */
[----:B------:R-:W2:Y:S04]  /*60470*/  LDL.LU R78, [R1+0x4084] ;  /* 0x00408400014e7983 */ /* 0x000ea80000300800 */
        /* <DEDUP_REMOVED lines=21> */
[----:B-1----:R-:W-:Y:S07]  /*605d0*/  HMMA.1688.F32.TF32 R36, R40, R10, R88 ;  /* 0x0000000a2824723c */ /* 0x002fee0000081058 */
[----:B------:R-:W-:-:S02]  /*605e0*/  MOV R88, R64 ;  /* 0x0000004000587202 */ /* 0x000fc40000000f00 */
[----:B------:R-:W2:Y:S01]  /*605f0*/  LDL.LU R64, [R1+0x405c] ;  /* 0x00405c0001407983 */ /* 0x000ea20000300800 */
[----:B------:R-:W-:Y:S01]  /*60600*/  IMAD.MOV.U32 R89, RZ, RZ, R65 ;  /* 0x000000ffff597224 */ /* 0x000fe200078e0041 */
[----:B------:R-:W-:Y:S01]  /*60610*/  MOV R90, R66 ;  /* 0x00000042005a7202 */ /* 0x000fe20000000f00 */
[----:B------:R-:W-:-:S11]  /*60620*/  IMAD.MOV.U32 R91, RZ, RZ, R67 ;  /* 0x000000ffff5b7224 */ /* 0x000fd600078e0043 */
        /* <DEDUP_REMOVED lines=30> */
[----:B------:R-:W-:-:S05]  /*60810*/  MOV R251, R2 ;  /* 0x0000000200fb7202 */ /* 0x000fca0000000f00 */
        /* <DEDUP_REMOVED lines=28> */
[----:B------:R-:W-:Y:S04]  /*609e0*/  STL [R1+0x3ef4], R243 ;  /* 0x003ef4f301007387 */ /* 0x000fe80000100800 */
[----:B------:R-:W-:Y:S04]  /*609f0*/  STL.64 [R1+0x60], R40 ;  /* 0x0000602801007387 */ /* 0x000fe80000100a00 */
[----:B------:R-:W-:Y:S04]  /*60a00*/  STL.64 [R1+0x68], R42 ;  /* 0x0000682a01007387 */ /* 0x000fe80000100a00 */
[----:B------:R-:W4:Y:S04]  /*60a10*/  LDL.LU R248, [R1+0x140] ;  /* 0x0001400001f87983 */ /* 0x000f280000300800 */
[----:B------:R-:W4:Y:S04]  /*60a20*/  LDL.LU R249, [R1+0x144] ;  /* 0x0001440001f97983 */ /* 0x000f280000300800 */
[----:B------:R-:W4:Y:S04]  /*60a30*/  LDL.LU R250, [R1+0x148] ;  /* 0x0001480001fa7983 */ /* 0x000f280000300800 */
[----:B------:R-:W2:Y:S04]  /*60a40*/  LDL.LU R2, [R1+0x404c] ;  /* 0x00404c0001027983 */ /* 0x000ea80000300800 */
[----:B------:R-:W4:Y:S04]  /*60a50*/  LDL.LU R48, [R1+0x150] ;  /* 0x0001500001307983 */ /* 0x000f280000300800 */
        /* <DEDUP_REMOVED lines=11> */
[----:B--2---:R-:W-:-:S03]  /*60b10*/  IMAD.MOV.U32 R55, RZ, RZ, R2 ;  /* 0x000000ffff377224 */ /* 0x004fc600078e0002 */
        /* <DEDUP_REMOVED lines=8> */
[----:B--2---:R-:W-:-:S03]  /*60ba0*/  MOV R63, R2 ;  /* 0x00000002003f7202 */ /* 0x004fc60000000f00 */
        /* <DEDUP_REMOVED lines=22> */
[----:B------:R-:W4:Y:S01]  /*60d10*/  LDL.LU R83, [R1+0x2bc] ;  /* 0x0002bc0001537983 */ /* 0x000f220000300800 */
[----:B------:R-:W-:Y:S03]  /*60d20*/  HMMA.1688.F32.TF32 R32, R32, R230, R88 ;  /* 0x000000e62020723c */ /* 0x000fe60000081058 */
[----:B------:R-:W4:Y:S04]  /*60d30*/  LDL.LU R84, [R1+0x2c0] ;  /* 0x0002c00001547983 */ /* 0x000f280000300800 */
[----:B------:R-:W4:Y:S04]  /*60d40*/  LDL.LU R85, [R1+0x2c4] ;  /* 0x0002c40001557983 */ /* 0x000f280000300800 */
[----:B------:R-:W4:Y:S01]  /*60d50*/  LDL.LU R86, [R1+0x2c8] ;  /* 0x0002c80001567983 */ /* 0x000f220000300800 */
[----:B--2---:R-:W-:-:S03]  /*60d60*/  IMAD.MOV.U32 R87, RZ, RZ, R2 ;  /* 0x000000ffff577224 */ /* 0x004fc600078e0002 */
[----:B------:R-:W2:Y:S04]  /*60d70*/  LDL.LU R2, [R1+0x4038] ;  /* 0x0040380001027983 */ /* 0x000ea80000300800 */
        /* <DEDUP_REMOVED lines=64> */
[----:B------:R-:W-:Y:S01]  /*61180*/  MOV R240, R36 ;  /* 0x0000002400f07202 */ /* 0x000fe20000000f00 */
[----:B---3--:R-:W-:Y:S01]  /*61190*/  IMAD.MOV.U32 R241, RZ, RZ, R37 ;  /* 0x000000fffff17224 */ /* 0x008fe200078e0025 */
[----:B----4-:R-:W-:Y:S01]  /*611a0*/  MOV R242, R38 ;  /* 0x0000002600f27202 */ /* 0x010fe20000000f00 */
[----:B------:R-:W-:Y:S01]  /*611b0*/  IMAD.MOV.U32 R244, RZ, RZ, R39 ;  /* 0x000000fffff47224 */ /* 0x000fe200078e0027 */
[----:B------:R-:W-:Y:S04]  /*611c0*/  LDS R36, [R0+UR12+0x24400] ;  /* 0x0244000c00247984 */ /* 0x000fe80008000800 */
[----:B------:R-:W-:Y:S04]  /*611d0*/  LDS R38, [R0+UR12+0x26400] ;  /* 0x0264000c00267984 */ /* 0x000fe80008000800 */
[----:B------:R-:W-:Y:S04]  /*611e0*/  LDS R37, [R3+UR12+0x24400] ;  /* 0x0244000c03257984 */ /* 0x000fe80008000800 */
[----:B------:R-:W3:Y:S01]  /*611f0*/  LDS R39, [R3+UR12+0x26400] ;  /* 0x0264000c03277984 */ /* 0x000ee20008000800 */
[C---:B-1----:R-:W-:Y:S06]  /*61200*/  HMMA.1688.F32.TF32 R92, R40.reuse, R226, R92 ;  /* 0x000000e2285c723c */ /* 0x042fec000008105c */
[C---:B--2---:R-:W-:Y:S06]  /*61210*/  HMMA.1688.F32.TF32 R96, R40.reuse, R6, R96 ;  /* 0x000000062860723c */ /* 0x044fec0000081060 */
[C---:B------:R-:W-:Y:S06]  /*61220*/  HMMA.1688.F32.TF32 R204, R40.reuse, R10, R204 ;  /* 0x0000000a28cc723c */ /* 0x040fec00000810cc */
[C---:B------:R-:W-:Y:S06]  /*61230*/  HMMA.1688.F32.TF32 R100, R40.reuse, R26, R100 ;  /* 0x0000001a2864723c */ /* 0x040fec0000081064 */
[----:B------:R-:W-:Y:S06]  /*61240*/  HMMA.1688.F32.TF32 R104, R40, R22, R104 ;  /* 0x000000162868723c */ /* 0x000fec0000081068 */
[C---:B---3--:R-:W-:Y:S06]  /*61250*/  HMMA.1688.F32.TF32 R116, R36.reuse, R6, R116 ;  /* 0x000000062474723c */ /* 0x048fec0000081074 */
        /* <DEDUP_REMOVED lines=80> */
[----:B------:R-:W2:Y:S04]  /*61760*/  LDL.LU R41, [R1+0x2e4] ;  /* 0x0002e40001297983 */ /* 0x000ea80000300800 */
[----:B------:R-:W2:Y:S01]  /*61770*/  LDL.LU R42, [R1+0x2e8] ;  /* 0x0002e800012a7983 */ /* 0x000ea20000300800 */
[----:B------:R-:W-:Y:S01]  /*61780*/  MOV R43, R2 ;  /* 0x00000002002b7202 */ /* 0x000fe20000000f00 */
[C---:B------:R-:W-:Y:S01]  /*61790*/  HMMA.1688.F32.TF32 R80, R44.reuse, R26, R80 ;  /* 0x0000001a2c50723c */ /* 0x040fe20000081050 */
[----:B------:R-:W-:Y:S01]  /*617a0*/  MOV R245, R32 ;  /* 0x0000002000f57202 */ /* 0x000fe20000000f00 */
[----:B------:R-:W-:Y:S01]  /*617b0*/  IMAD.MOV.U32 R246, RZ, RZ, R33 ;  /* 0x000000fffff67224 */ /* 0x000fe200078e0021 */
[----:B------:R-:W-:Y:S01]  /*617c0*/  MOV R247, R34 ;  /* 0x0000002200f77202 */ /* 0x000fe20000000f00 */
[----:B------:R-:W-:Y:S01]  /*617d0*/  IMAD.MOV.U32 R243, RZ, RZ, R35 ;  /* 0x000000fffff37224 */ /* 0x000fe200078e0023 */
        /* <DEDUP_REMOVED lines=22> */
[----:B--2---:R-:W-:Y:S01]  /*61940*/  HMMA.1688.F32.TF32 R36, R44, R230, R64 ;  /* 0x000000e62c24723c */ /* 0x004fe20000081040 */
[----:B------:R-:W-:Y:S01]  /*61950*/  IMAD.MOV.U32 R74, RZ, RZ, R5 ;  /* 0x000000ffff4a7224 */ /* 0x000fe200078e0005 */
[----:B------:R-:W-:Y:S01]  /*61960*/  MOV R75, R4 ;  /* 0x00000004004b7202 */ /* 0x000fe20000000f00 */
[----:B------:R-:W-:Y:S01]  /*61970*/  IMAD.MOV.U32 R72, RZ, RZ, R9 ;  /* 0x000000ffff487224 */ /* 0x000fe200078e0009 */
[----:B------:R-:W-:Y:S01]  /*61980*/  MOV R73, R8 ;  /* 0x0000000800497202 */ /* 0x000fe20000000f00 */
[----:B------:R-:W-:Y:S09]  /*61990*/  LDS R64, [R0+UR12+0x28080] ;  /* 0x0280800c00407984 */ /* 0x000ff20008000800 */
        /* <DEDUP_REMOVED lines=10> */
[C---:B-1----:R-:W-:Y:S03]  /*61a40*/  HMMA.1688.F32.TF32 R36, R32.reuse, R30, R52 ;  /* 0x0000001e2024723c */ /* 0x042fe60000081034 */
        /* <DEDUP_REMOVED lines=8> */
[C---:B--2---:R-:W-:Y:S03]  /*61ad0*/  HMMA.1688.F32.TF32 R44, R32.reuse, R10, R248 ;  /* 0x0000000a202c723c */ /* 0x044fe600000810f8 */
[----:B------:R-:W-:Y:S04]  /*61ae0*/  LDS R248, [R0+UR12+0x28000] ;  /* 0x0280000c00f87984 */ /* 0x000fe80008000800 */
[----:B------:R-:W-:Y:S01]  /*61af0*/  LDS R250, [R0+UR12+0x2a000] ;  /* 0x02a0000c00fa7984 */ /* 0x000fe20008000800 */
[C---:B---3--:R-:W-:Y:S03]  /*61b00*/  HMMA.1688.F32.TF32 R36, R32.reuse, R6, R88 ;  /* 0x000000062024723c */ /* 0x048fe60000081058 */
[----:B------:R-:W-:Y:S04]  /*61b10*/  LDS R249, [R3+UR12+0x28000] ;  /* 0x0280000c03f97984 */ /* 0x000fe80008000800 */
[----:B------:R-:W-:Y:S04]  /*61b20*/  LDS R251, [R3+UR12+0x2a000] ;  /* 0x02a0000c03fb7984 */ /* 0x000fe80008000800 */
[----:B------:R-:W-:Y:S04]  /*61b30*/  STL.64 [R1+0xe0], R40 ;  /* 0x0000e02801007387 */ /* 0x000fe80000100a00 */
[----:B------:R1:W-:Y:S04]  /*61b40*/  STL.64 [R1+0xe8], R42 ;  /* 0x0000e82a01007387 */ /* 0x0003e80000100a00 */
[----:B------:R-:W-:Y:S04]  /*61b50*/  STL.64 [R1+0xd0], R44 ;  /* 0x0000d02c01007387 */ /* 0x000fe80000100a00 */
[----:B------:R-:W-:Y:S04]  /*61b60*/  STL.64 [R1+0xd8], R46 ;  /* 0x0000d82e01007387 */ /* 0x000fe80000100a00 */
[----:B------:R-:W-:Y:S04]  /*61b70*/  STL.64 [R1+0xc0], R36 ;  /* 0x0000c02401007387 */ /* 0x000fe80000100a00 */
[----:B------:R-:W-:Y:S04]  /*61b80*/  STL.64 [R1+0xc8], R38 ;  /* 0x0000c82601007387 */ /* 0x000fe80000100a00 */
[----:B------:R-:W-:Y:S04]  /*61b90*/  LDS R36, [R0+UR12+0x24600] ;  /* 0x0246000c00247984 */ /* 0x000fe80008000800 */
[----:B------:R-:W-:Y:S04]  /*61ba0*/  LDS R38, [R0+UR12+0x26600] ;  /* 0x0266000c00267984 */ /* 0x000fe80008000800 */
[----:B------:R-:W-:Y:S04]  /*61bb0*/  LDS R37, [R3+UR12+0x24600] ;  /* 0x0246000c03257984 */ /* 0x000fe80008000800 */
[----:B------:R-:W2:Y:S01]  /*61bc0*/  LDS R39, [R3+UR12+0x26600] ;  /* 0x0266000c03277984 */ /* 0x000ea20008000800 */
[C---:B-1----:R-:W-:Y:S03]  /*61bd0*/  HMMA.1688.F32.TF32 R40, R32.reuse, R226, R92 ;  /* 0x000000e22028723c */ /* 0x042fe6000008105c */
[----:B------:R-:W-:Y:S03]  /*61be0*/  LDS R44, [R0+UR12+0x24700] ;  /* 0x0247000c002c7984 */ /* 0x000fe60008000800 */
[----:B------:R-:W-:Y:S01]  /*61bf0*/  HMMA.1688.F32.TF32 R32, R32, R230, R96 ;  /* 0x000000e62020723c */ /* 0x000fe20000081060 */
[----:B------:R-:W-:Y:S04]  /*61c00*/  LDS R46, [R0+UR12+0x26700] ;  /* 0x0267000c002e7984 */ /* 0x000fe80008000800 */
[----:B------:R-:W-:Y:S04]  /*61c10*/  LDS R45, [R3+UR12+0x24700] ;  /* 0x0247000c032d7984 */ /* 0x000fe80008000800 */
[----:B------:R-:W-:Y:S01]  /*61c20*/  LDS R47, [R3+UR12+0x26700] ;  /* 0x0267000c032f7984 */ /* 0x000fe20008000800 */
[----:B------:R-:W-:Y:S01]  /*61c30*/  IMAD.MOV.U32 R68, RZ, RZ, R21 ;  /* 0x000000ffff447224 */ /* 0x000fe200078e0015 */
[----:B------:R-:W-:Y:S01]  /*61c40*/  MOV R69, R20 ;  /* 0x0000001400457202 */ /* 0x000fe20000000f00 */
[----:B------:R-:W-:Y:S01]  /*61c50*/  IMAD.MOV.U32 R70, RZ, RZ, R13 ;  /* 0x000000ffff467224 */ /* 0x000fe200078e000d */
[----:B------:R-:W-:Y:S01]  /*61c60*/  MOV R71, R12 ;  /* 0x0000000c00477202 */ /* 0x000fe20000000f00 */
[----:B------:R-:W-:Y:S01]  /*61c70*/  IMAD.MOV.U32 R60, RZ, RZ, R29 ;  /* 0x000000ffff3c7224 */ /* 0x000fe200078e001d */
[----:B------:R-:W-:Y:S01]  /*61c80*/  MOV R61, R28 ;  /* 0x0000001c003d7202 */ /* 0x000fe20000000f00 */
[----:B------:R-:W-:Y:S01]  /*61c90*/  IMAD.MOV.U32 R62, RZ, RZ, R25 ;  /* 0x000000ffff3e7224 */ /* 0x000fe200078e0019 */
[----:B------:R-:W-:Y:S01]  /*61ca0*/  STL.64 [R1+0xb0], R40 ;  /* 0x0000b02801007387 */ /* 0x000fe20000100a00 */
[C---:B--2---:R-:W-:Y:S06]  /*61cb0*/  HMMA.1688.F32.TF32 R48, R36.reuse, R14, R204 ;  /* 0x0000000e2430723c */ /* 0x044fec00000810cc */
        /* <DEDUP_REMOVED lines=26> */
[----:B--2---:R-:W-:Y:S01]  /*61e60*/  HMMA.1688.F32.TF32 R48, R36, R226, R112 ;  /* 0x000000e22430723c */ /* 0x004fe20000081070 */
[----:B------:R-:W-:-:S02]  /*61e70*/  MOV R63, R24 ;  /* 0x00000018003f7202 */ /* 0x000fc40000000f00 */
[----:B------:R-:W-:Y:S04]  /*61e80*/  LDS R96, [R0+UR12+0x28100] ;  /* 0x0281000c00607984 */ /* 0x000fe80008000800 */
[----:B------:R-:W-:Y:S01]  /*61e90*/  LDS R98, [R0+UR12+0x2a100] ;  /* 0x02a1000c00627984 */ /* 0x000fe20008000800 */
[----:B----4-:R-:W-:Y:S03]  /*61ea0*/  HMMA.1688.F32.TF32 R52, R36, R230, R116 ;  /* 0x000000e62434723c */ /* 0x010fe60000081074 */
[----:B------:R-:W-:Y:S03]  /*61eb0*/  LDS R97, [R3+UR12+0x28100] ;  /* 0x0281000c03617984 */ /* 0x000fe60008000800 */
[C---:B-1----:R-:W-:Y:S01]  /*61ec0*/  HMMA.1688.F32.TF32 R36, R40.reuse, R14, R120 ;  /* 0x0000000e2824723c */ /* 0x042fe20000081078 */
        /* <DEDUP_REMOVED lines=10> */
[----:B------:R-:W-:Y:S03]  /*61f70*/  LDS R99, [R3+UR12+0x2a100] ;  /* 0x02a1000c03637984 */ /* 0x000fe60008000800 */
[----:B---3--:R-:W-:Y:S01]  /*61f80*/  HMMA.1688.F32.TF32 R220, R32, R6, R220 ;  /* 0x0000000620dc723c */ /* 0x008fe200000810dc */
[----:B------:R-:W-:Y:S01]  /*61f90*/  IMAD.MOV.U32 R56, RZ, RZ, R229 ;  /* 0x000000ffff387224 */ /* 0x000fe200078e00e5 */
[----:B------:R-:W-:Y:S01]  /*61fa0*/  MOV R57, R228 ;  /* 0x000000e400397202 */ /* 0x000fe20000000f00 */
[----:B------:R-:W-:Y:S01]  /*61fb0*/  IMAD.MOV.U32 R58, RZ, RZ, R225 ;  /* 0x000000ffff3a7224 */ /* 0x000fe200078e00e1 */
[----:B------:R-:W-:Y:S01]  /*61fc0*/  MOV R59, R224 ;  /* 0x000000e0003b7202 */ /* 0x000fe20000000f00 */
[----:B------:R-:W-:Y:S01]  /*61fd0*/  LDS R128, [R0+UR12+0x28180] ;  /* 0x0281800c00807984 */ /* 0x000fe20008000800 */
[C---:B-1----:R-:W-:Y:S03]  /*61fe0*/  HMMA.1688.F32.TF32 R36, R40.reuse, R26, R132 ;  /* 0x0000001a2824723c */ /* 0x042fe60000081084 */
[----:B------:R-:W-:Y:S04]  /*61ff0*/  STL.64 [R1+0x730], R48 ;  /* 0x0007303001007387 */ /* 0x000fe80000100a00 */
[----:B------:R1:W-:Y:S04]  /*62000*/  STL.64 [R1+0x738], R50 ;  /* 0x0007383201007387 */ /* 0x0003e80000100a00 */
[----:B------:R-:W-:Y:S04]  /*62010*/  STL.64 [R1+0x720], R52 ;  /* 0x0007203401007387 */ /* 0x000fe80000100a00 */
[----:B------:R2:W-:Y:S01]  /*62020*/  STL.64 [R1+0x728], R54 ;  /* 0x0007283601007387 */ /* 0x0005e20000100a00 */
[C---:B-1----:R-:W-:Y:S03]  /*62030*/  HMMA.1688.F32.TF32 R48, R40.reuse, R10, R136 ;  /* 0x0000000a2830723c */ /* 0x042fe60000081088 */
[----:B------:R-:W-:Y:S04]  /*62040*/  LDS R130, [R0+UR12+0x2a180] ;  /* 0x02a1800c00827984 */ /* 0x000fe80008000800 */
[----:B------:R-:W-:Y:S01]  /*62050*/  STL.64 [R1+0x710], R36 ;  /* 0x0007102401007387 */ /* 0x000fe20000100a00 */
[C---:B--2---:R-:W-:Y:S03]  /*62060*/  HMMA.1688.F32.TF32 R52, R40.reuse, R6, R140 ;  /* 0x000000062834723c */ /* 0x044fe6000008108c */
        /* <DEDUP_REMOVED lines=8> */
[----:B------:R-:W-:Y:S01]  /*620f0*/  STL.64 [R1+0x6f8], R54 ;  /* 0x0006f83601007387 */ /* 0x000fe20000100a00 */
[----:B-1----:R-:W-:Y:S03]  /*62100*/  HMMA.1688.F32.TF32 R48, R40, R230, R148 ;  /* 0x000000e62830723c */ /* 0x002fe60000081094 */
[----:B------:R-:W-:Y:S04]  /*62110*/  LDS R134, [R0+UR12+0x2a200] ;  /* 0x02a2000c00867984 */ /* 0x000fe80008000800 */
[----:B------:R-:W-:Y:S01]  /*62120*/  STL.64 [R1+0x6e0], R36 ;  /* 0x0006e02401007387 */ /* 0x000fe20000100a00 */
[C---:B------:R-:W-:Y:S03]  /*62130*/  HMMA.1688.F32.TF32 R40, R44.reuse, R14, R152 ;  /* 0x0000000e2c28723c */ /* 0x040fe60000081098 */
        /* <DEDUP_REMOVED lines=10> */
[----:B------:R-:W-:Y:S04]  /*621e0*/  LDS R138, [R0+UR12+0x2a280] ;  /* 0x02a2800c008a7984 */ /* 0x000fe80008000800 */
[----:B------:R-:W-:Y:S04]  /*621f0*/  STL.64 [R1+0x5d0], R36 ;  /* 0x0005d02401007387 */ /* 0x000fe80000100a00 */
[----:B------:R1:W-:Y:S01]  /*62200*/  STL.64 [R1+0x5d8], R38 ;  /* 0x0005d82601007387 */ /* 0x0003e20000100a00 */
[C---:B--2---:R-:W-:Y:S03]  /*62210*/  HMMA.1688.F32.TF32 R40, R44.reuse, R26, R164 ;  /* 0x0000001a2c28723c */ /* 0x044fe600000810a4 */
[----:B------:R-:W-:Y:S04]  /*62220*/  LDS R137, [R3+UR12+0x28280] ;  /* 0x0282800c03897984 */ /* 0x000fe80008000800 */
[----:B------:R-:W-:Y:S01]  /*62230*/  LDS R139, [R3+UR12+0x2a280] ;  /* 0x02a2800c038b7984 */ /* 0x000fe20008000800 */
[C---:B-1----:R-:W-:Y:S03]  /*62240*/  HMMA.1688.F32.TF32 R36, R44.reuse, R10, R168 ;  /* 0x0000000a2c24723c */ /* 0x042fe600000810a8 */
[----:B------:R-:W-:Y:S04]  /*62250*/  LDS R140, [R0+UR12+0x28300] ;  /* 0x0283000c008c7984 */ /* 0x000fe80008000800 */
[----:B------:R-:W-:Y:S04]  /*62260*/  STL.64 [R1+0x5c0], R48 ;  /* 0x0005c03001007387 */ /* 0x000fe80000100a00 */
[----:B------:R1:W-:Y:S04]  /*62270*/  STL.64 [R1+0x5c8], R50 ;  /* 0x0005c83201007387 */ /* 0x0003e80000100a00 */
[----:B------:R-:W-:Y:S04]  /*62280*/  LDS R142, [R0+UR12+0x2a300] ;  /* 0x02a3000c008e7984 */ /* 0x000fe80008000800 */
[----:B------:R-:W-:Y:S01]  /*62290*/  LDS R141, [R3+UR12+0x28300] ;  /* 0x0283000c038d7984 */ /* 0x000fe20008000800 */
[----:B-1----:R-:W-:Y:S03]  /*622a0*/  HMMA.1688.F32.TF32 R48, R44, R6, R172 ;  /* 0x000000062c30723c */ /* 0x002fe600000810ac */
[----:B------:R-:W-:Y:S04]  /*622b0*/  LDS R143, [R3+UR12+0x2a300] ;  /* 0x02a3000c038f7984 */ /* 0x000fe80008000800 */
[----:B------:R-:W-:Y:S01]  /*622c0*/  STL.64 [R1+0x5a0], R36 ;  /* 0x0005a02401007387 */ /* 0x000fe20000100a00 */
[----:B------:R-:W-:-:S03]  /*622d0*/  IMAD.MOV.U32 R2, RZ, RZ, R39 ;  /* 0x000000ffff027224 */ /* 0x000fc600078e0027 */
[----:B------:R-:W-:Y:S04]  /*622e0*/  STL.64 [R1+0x5b0], R40 ;  /* 0x0005b02801007387 */ /* 0x000fe80000100a00 */
[----:B------:R1:W-:Y:S04]  /*622f0*/  STL.64 [R1+0x5b8], R42 ;  /* 0x0005b82a01007387 */ /* 0x0003e80000100a00 */
[----:B------:R2:W-:Y:S04]  /*62300*/  STL [R1+0x5a8], R38 ;  /* 0x0005a82601007387 */ /* 0x0005e80000100800 */
[----:B------:R-:W-:Y:S01]  /*62310*/  LDS R144, [R0+UR12+0x28380] ;  /* 0x0283800c00907984 */ /* 0x000fe20008000800 */
[C---:B-1----:R-:W-:Y:S03]  /*62320*/  HMMA.1688.F32.TF32 R40, R44.reuse, R226, R176 ;  /* 0x000000e22c28723c */ /* 0x042fe600000810b0 */
[----:B------:R-:W-:Y:S04]  /*62330*/  LDS R146, [R0+UR12+0x2a380] ;  /* 0x02a3800c00927984 */ /* 0x000fe80008000800 */
[----:B------:R-:W-:Y:S01]  /*62340*/  LDS R145, [R3+UR12+0x28380] ;  /* 0x0283800c03917984 */ /* 0x000fe20008000800 */
[----:B--2---:R-:W-:Y:S03]  /*62350*/  HMMA.1688.F32.TF32 R36, R44, R230, R180 ;  /* 0x000000e62c24723c */ /* 0x004fe600000810b4 */
[----:B------:R-:W-:Y:S04]  /*62360*/  STL [R1+0x3ef0], R2 ;  /* 0x003ef00201007387 */ /* 0x000fe80000100800 */
[----:B------:R-:W-:Y:S01]  /*62370*/  STL.64 [R1+0x590], R48 ;  /* 0x0005903001007387 */ /* 0x000fe20000100a00 */
[C---:B------:R-:W-:Y:S03]  /*62380*/  HMMA.1688.F32.TF32 R44, R32.reuse, R14, R184 ;  /* 0x0000000e202c723c */ /* 0x040fe600000810b8 */
[----:B------:R-:W-:Y:S04]  /*62390*/  STL.64 [R1+0x598], R50 ;  /* 0x0005983201007387 */ /* 0x000fe80000100a00 */
[----:B------:R-:W-:Y:S04]  /*623a0*/  LDS R147, [R3+UR12+0x2a380] ;  /* 0x02a3800c03937984 */ /* 0x000fe80008000800 */
[----:B------:R-:W-:Y:S04]  /*623b0*/  STL.64 [R1+0x580], R40 ;  /* 0x0005802801007387 */ /* 0x000fe80000100a00 */
[----:B------:R1:W-:Y:S04]  /*623c0*/  STL.64 [R1+0x588], R42 ;  /* 0x0005882a01007387 */ /* 0x0003e80000100a00 */
[----:B------:R-:W-:Y:S04]  /*623d0*/  STL.64 [R1+0x510], R36 ;  /* 0x0005102401007387 */ /* 0x000fe80000100a00 */
[----:B------:R2:W-:Y:S01]  /*623e0*/  STL.64 [R1+0x518], R38 ;  /* 0x0005182601007387 */ /* 0x0005e20000100a00 */
[C---:B-1----:R-:W-:Y:S06]  /*623f0*/  HMMA.1688.F32.TF32 R40, R32.reuse, R22, R188 ;  /* 0x000000162028723c */ /* 0x042fec00000810bc */
[----:B--2---:R-:W-:Y:S01]  /*62400*/  HMMA.1688.F32.TF32 R36, R32, R30, R192 ;  /* 0x0000001e2024723c */ /* 0x004fe200000810c0 */
[----:B------:R-:W-:Y:S04]  /*62410*/  STL.64 [R1+0x500], R44 ;  /* 0x0005002c01007387 */ /* 0x000fe80000100a00 */
[----:B------:R-:W-:Y:S01]  /*62420*/  STL.64 [R1+0x508], R46 ;  /* 0x0005082e01007387 */ /* 0x000fe20000100a00 */
[----:B------:R-:W-:Y:S01]  /*62430*/  IMAD.MOV.U32 R48, RZ, RZ, R217 ;  /* 0x000000ffff307224 */ /* 0x000fe200078e00d9 */
[----:B------:R-:W-:Y:S01]  /*62440*/  MOV R49, R218 ;  /* 0x000000da00317202 */ /* 0x000fe20000000f00 */
[----:B------:R-:W-:Y:S01]  /*62450*/  IMAD.MOV.U32 R50, RZ, RZ, R219 ;  /* 0x000000ffff327224 */ /* 0x000fe200078e00db */
[----:B------:R-:W-:Y:S01]  /*62460*/  MOV R51, R212 ;  /* 0x000000d400337202 */ /* 0x000fe20000000f00 */
[----:B------:R-:W-:Y:S01]  /*62470*/  IMAD.MOV.U32 R52, RZ, RZ, R213 ;  /* 0x000000ffff347224 */ /* 0x000fe200078e00d5 */
[----:B------:R-:W-:Y:S01]  /*62480*/  MOV R53, R214 ;  /* 0x000000d600357202 */ /* 0x000fe20000000f00 */
[----:B------:R-:W-:Y:S01]  /*62490*/  IMAD.MOV.U32 R54, RZ, RZ, R215 ;  /* 0x000000ffff367224 */ /* 0x000fe200078e00d7 */
[----:B------:R-:W-:-:S10]  /*624a0*/  MOV R55, R252 ;  /* 0x000000fc00377202 */ /* 0x000fd40000000f00 */
[----:B------:R-:W-:Y:S04]  /*624b0*/  STL.64 [R1+0x180], R36 ;  /* 0x0001802401007387 */ /* 0x000fe80000100a00 */
[----:B------:R-:W-:Y:S04]  /*624c0*/  STL.64 [R1+0x410], R40 ;  /* 0x0004102801007387 */ /* 0x000fe80000100a00 */
[----:B------:R-:W-:Y:S04]  /*624d0*/  STL.64 [R1+0x418], R42 ;  /* 0x0004182a01007387 */ /* 0x000fe80000100a00 */
[----:B------:R-:W-:Y:S04]  /*624e0*/  STL [R1+0x188], R38 ;  /* 0x0001882601007387 */ /* 0x000fe80000100800 */
[----:B------:R-:W2:Y:S04]  /*624f0*/  LDL.LU R217, [R1+0x3f30] ;  /* 0x003f300001d97983 */ /* 0x000ea80000300800 */
[----:B------:R-:W2:Y:S04]  /*62500*/  LDL.LU R218, [R1+0x3f2c] ;  /* 0x003f2c0001da7983 */ /* 0x000ea80000300800 */
[----:B------:R-:W2:Y:S04]  /*62510*/  LDL.LU R219, [R1+0x3f28] ;  /* 0x003f280001db7983 */ /* 0x000ea80000300800 */
[----:B------:R-:W3:Y:S04]  /*62520*/  LDL.LU R212, [R1+0x3f24] ;  /* 0x003f240001d47983 */ /* 0x000ee80000300800 */
[----:B------:R-:W3:Y:S04]  /*62530*/  LDL.LU R213, [R1+0x3f20] ;  /* 0x003f200001d57983 */ /* 0x000ee80000300800 */
[----:B------:R-:W3:Y:S04]  /*62540*/  LDL.LU R214, [R1+0x3f1c] ;  /* 0x003f1c0001d67983 */ /* 0x000ee80000300800 */
[----:B------:R-:W3:Y:S04]  /*62550*/  LDL.LU R215, [R1+0x3f18] ;  /* 0x003f180001d77983 */ /* 0x000ee80000300800 */
[----:B------:R-:W4:Y:S01]  /*62560*/  LDL.LU R252, [R1+0x3f14] ;  /* 0x003f140001fc7983 */ /* 0x000f220000300800 */
[C---:B------:R-:W-:Y:S06]  /*62570*/  HMMA.1688.F32.TF32 R224, R32.reuse, R226, R16 ;  /* 0x000000e220e0723c */ /* 0x040fec0000081010 */
[C---:B------:R-:W-:Y:S01]  /*62580*/  HMMA.1688.F32.TF32 R228, R32.reuse, R230, R232 ;  /* 0x000000e620e4723c */ /* 0x040fe200000810e8 */
[----:B------:R-:W-:Y:S01]  /*62590*/  MOV R2, R39 ;  /* 0x0000002700027202 */ /* 0x000fe20000000f00 */
[----:B----4-:R-:W1:Y:S04]  /*625a0*/  LDSM.16.M88.4 R4, [R252+UR13+0x81100] ;  /* 0x0811000dfc04783b */ /* 0x010e680008000200 */
[C---:B---3--:R-:W-:Y:S01]  /*625b0*/  HMMA.1688.F32.TF32 R212, R32.reuse, R26, R212 ;  /* 0x0000001a20d4723c */ /* 0x048fe200000810d4 */
[----:B------:R-:W-:Y:S05]  /*625c0*/  LDSM.16.M88.4 R28, [R252+UR13+0x83100] ;  /* 0x0831000dfc1c783b */ /* 0x000fea0008000200 */
[----:B--2---:R-:W-:Y:S01]  /*625d0*/  HMMA.1688.F32.TF32 R216, R32, R10, R216 ;  /* 0x0000000a20d8723c */ /* 0x004fe200000810d8 */
[----:B------:R-:W2:Y:S04]  /*625e0*/  LDSM.16.M88.4 R32, [R252+UR13+0x82100] ;  /* 0x0821000dfc20783b */ /* 0x000ea80008000200 */
[----:B------:R-:W3:Y:S04]  /*625f0*/  LDSM.16.M88.4 R8, [R252+UR13+0x80100] ;  /* 0x0801000dfc08783b */ /* 0x000ee80008000200 */
[----:B------:R-:W4:Y:S04]  /*62600*/  LDSM.16.M88.4 R24, [R252+UR13+0x84100] ;  /* 0x0841000dfc18783b */ /* 0x000f280008000200 */
[----:B------:R-:W4:Y:S04]  /*62610*/  LDSM.16.M88.4 R20, [R252+UR13+0x85100] ;  /* 0x0851000dfc14783b */ /* 0x000f280008000200 */
[----:B------:R-:W-:Y:S04]  /*62620*/  STL [R1+0x3dfc], R212 ;  /* 0x003dfcd401007387 */ /* 0x000fe80000100800 */
[----:B------:R-:W4:Y:S04]  /*62630*/  LDSM.16.M88.4 R16, [R252+UR13+0x86100] ;  /* 0x0861000dfc10783b */ /* 0x000f280008000200 */
[----:B------:R-:W4:Y:S01]  /*62640*/  LDSM.16.M88.4 R12, [R252+UR13+0x87100] ;  /* 0x0871000dfc0c783b */ /* 0x000f220008000200 */
[----:B-1----:R-:W-:Y:S03]  /*62650*/  HMMA.1688.F32.TF32 R36, R248, R4, R68 ;  /* 0x00000004f824723c */ /* 0x002fe60000081044 */
[----:B------:R-:W-:Y:S04]  /*62660*/  STL [R1+0x3df8], R213 ;  /* 0x003df8d501007387 */ /* 0x000fe80000100800 */
[----:B------:R-:W-:Y:S04]  /*62670*/  STL [R1+0x3df4], R214 ;  /* 0x003df4d601007387 */ /* 0x000fe80000100800 */
[----:B------:R-:W-:Y:S04]  /*62680*/  STL [R1+0x3df0], R215 ;  /* 0x003df0d701007387 */ /* 0x000fe80000100800 */
[----:B------:R1:W-:Y:S04]  /*62690*/  STL [R1+0x3dec], R216 ;  /* 0x003decd801007387 */ /* 0x0003e80000100800 */
[----:B------:R2:W-:Y:S04]  /*626a0*/  STL [R1+0x3de8], R217 ;  /* 0x003de8d901007387 */ /* 0x0005e80000100800 */
[----:B------:R3:W-:Y:S01]  /*626b0*/  STL [R1+0x3de4], R218 ;  /* 0x003de4da01007387 */ /* 0x0007e20000100800 */
[----:B-1----:R-:W-:-:S03]  /*626c0*/  IMAD.MOV.U32 R216, RZ, RZ, R36 ;  /* 0x000000ffffd87224 */ /* 0x002fc600078e0024 */
[----:B------:R1:W-:Y:S01]  /*626d0*/  STL [R1+0x3de0], R219 ;  /* 0x003de0db01007387 */ /* 0x0003e20000100800 */
[----:B--2---:R-:W-:Y:S01]  /*626e0*/  MOV R217, R37 ;  /* 0x0000002500d97202 */ /* 0x004fe20000000f00 */
[----:B---3--:R-:W-:Y:S01]  /*626f0*/  IMAD.MOV.U32 R218, RZ, RZ, R38 ;  /* 0x000000ffffda7224 */ /* 0x008fe200078e0026 */
[----:B-1----:R-:W-:Y:S02]  /*62700*/  MOV R219, R39 ;  /* 0x0000002700db7202 */ /* 0x002fe40000000f00 */
        /* <DEDUP_REMOVED lines=21> */
[C---:B------:R-:W-:Y:S06]  /*62860*/  HMMA.1688.F32.TF32 R36, R248.reuse, R28, R56 ;  /* 0x0000001cf824723c */ /* 0x040fec0000081038 */
[----:B------:R-:W-:-:S15]  /*62870*/  HMMA.1688.F32.TF32 R40, R248, R8, R72 ;  /* 0x00000008f828723c */ /* 0x000fde0000081048 */
[----:B------:R-:W-:-:S03]  /*62880*/  NOP ;  /* 0x0000000000007918 */ /* 0x000fc60000000000 */
[----:B------:R-:W-:Y:S01]  /*62890*/  IMAD.MOV.U32 R212, RZ, RZ, R36 ;  /* 0x000000ffffd47224 */ /* 0x000fe200078e0024 */
[----:B------:R-:W-:Y:S01]  /*628a0*/  MOV R213, R37 ;  /* 0x0000002500d57202 */ /* 0x000fe20000000f00 */
[----:B------:R-:W-:Y:S01]  /*628b0*/  IMAD.MOV.U32 R214, RZ, RZ, R38 ;  /* 0x000000ffffd67224 */ /* 0x000fe200078e0026 */
[----:B------:R-:W-:Y:S02]  /*628c0*/  MOV R215, R39 ;  /* 0x0000002700d77202 */ /* 0x000fe40000000f00 */
[C---:B----4-:R-:W-:Y:S01]  /*628d0*/  HMMA.1688.F32.TF32 R36, R248.reuse, R24, R52 ;  /* 0x00000018f824723c */ /* 0x050fe20000081034 */
[----:B------:R-:W-:Y:S04]  /*628e0*/  STL [R1+0x37f0], R252 ;  /* 0x0037f0fc01007387 */ /* 0x000fe80000100800 */
[----:B------:R-:W-:Y:S04]  /*628f0*/  STL.64 [R1+0x170], R40 ;  /* 0x0001702801007387 */ /* 0x000fe80000100a00 */
[----:B------:R1:W-:Y:S04]  /*62900*/  STL.64 [R1+0x178], R42 ;  /* 0x0001782a01007387 */ /* 0x0003e80000100a00 */
[----:B------:R-:W-:Y:S04]  /*62910*/  STL.64 [R1+0x3e38], R218 ;  /* 0x003e38da01007387 */ /* 0x000fe80000100a00 */
[----:B------:R-:W-:Y:S04]  /*62920*/  STL.64 [R1+0x3e30], R216 ;  /* 0x003e30d801007387 */ /* 0x000fe80000100a00 */
[----:B------:R-:W-:Y:S03]  /*62930*/  STL.64 [R1+0x3e48], R214 ;  /* 0x003e48d601007387 */ /* 0x000fe60000100a00 */
[----:B------:R-:W-:Y:S01]  /*62940*/  IMAD.MOV.U32 R222, RZ, RZ, R38 ;  /* 0x000000ffffde7224 */ /* 0x000fe200078e0026 */
[----:B------:R-:W-:Y:S01]  /*62950*/  MOV R223, R39 ;  /* 0x0000002700df7202 */ /* 0x000fe20000000f00 */
[----:B------:R-:W-:Y:S01]  /*62960*/  IMAD.MOV.U32 R220, RZ, RZ, R36 ;  /* 0x000000ffffdc7224 */ /* 0x000fe200078e0024 */
[----:B------:R-:W-:Y:S01]  /*62970*/  MOV R221, R37 ;  /* 0x0000002500dd7202 */ /* 0x000fe20000000f00 */
[----:B------:R-:W-:Y:S04]  /*62980*/  STL.64 [R1+0x3e40], R212 ;  /* 0x003e40d401007387 */ /* 0x000fe80000100a00 */
[----:B------:R-:W-:Y:S04]  /*62990*/  STL.64 [R1+0x3e58], R222 ;  /* 0x003e58de01007387 */ /* 0x000fe80000100a00 */
[----:B------:R-:W-:Y:S04]  /*629a0*/  STL.64 [R1+0x3e50], R220 ;  /* 0x003e50dc01007387 */ /* 0x000fe80000100a00 */
        /* <DEDUP_REMOVED lines=47> */
[----:B------:R-:W-:Y:S01]  /*62ca0*/  IMAD.MOV.U32 R226, RZ, RZ, R38 ;  /* 0x000000ffffe27224 */ /* 0x000fe200078e0026 */
[----:B------:R-:W-:-:S05]  /*62cb0*/  MOV R227, R39 ;  /* 0x0000002700e37202 */ /* 0x000fca0000000f00 */
[----:B------:R-:W-:Y:S04]  /*62cc0*/  STL.64 [R1+0x3e68], R226 ;  /* 0x003e68e201007387 */ /* 0x000fe80000100a00 */
[----:B------:R-:W-:Y:S01]  /*62cd0*/  STL.64 [R1+0x3e60], R224 ;  /* 0x003e60e001007387 */ /* 0x000fe20000100a00 */
[----:B--2---:R-:W-:Y:S06]  /*62ce0*/  HMMA.1688.F32.TF32 R36, R248, R16, R92 ;  /* 0x00000010f824723c */ /* 0x004fec000008105c */
[----:B----4-:R-:W-:Y:S06]  /*62cf0*/  HMMA.1688.F32.TF32 R48, R64, R28, R48 ;  /* 0x0000001c4030723c */ /* 0x010fec0000081030 */
[----:B---3--:R-:W-:-:S12]  /*62d00*/  HMMA.1688.F32.TF32 R248, R248, R12, R88 ;  /* 0x0000000cf8f8723c */ /* 0x008fd80000081058 */
[----:B------:R-:W-:Y:S01]  /*62d10*/  IMAD.MOV.U32 R228, RZ, RZ, R36 ;  /* 0x000000ffffe47224 */ /* 0x000fe200078e0024 */
[----:B------:R-:W-:Y:S01]  /*62d20*/  MOV R229, R37 ;  /* 0x0000002500e57202 */ /* 0x000fe20000000f00 */
[----:B------:R-:W-:Y:S01]  /*62d30*/  IMAD.MOV.U32 R230, RZ, RZ, R38 ;  /* 0x000000ffffe67224 */ /* 0x000fe200078e0026 */
[----:B------:R-:W-:Y:S02]  /*62d40*/  MOV R231, R39 ;  /* 0x0000002700e77202 */ /* 0x000fe40000000f00 */
[C---:B------:R-:W-:Y:S06]  /*62d50*/  HMMA.1688.F32.TF32 R36, R64.reuse, R8, R84 ;  /* 0x000000084024723c */ /* 0x040fec0000081054 */
[C---:B-1----:R-:W-:Y:S01]  /*62d60*/  HMMA.1688.F32.TF32 R40, R64.reuse, R4, R80 ;  /* 0x000000044028723c */ /* 0x042fe20000081050 */
[----:B------:R-:W-:Y:S05]  /*62d70*/  STL.64 [R1+0x3e78], R230 ;  /* 0x003e78e601007387 */ /* 0x000fea0000100a00 */
[C---:B------:R-:W-:Y:S01]  /*62d80*/  HMMA.1688.F32.TF32 R44, R64.reuse, R32, R76 ;  /* 0x00000020402c723c */ /* 0x040fe2000008104c */
[----:B------:R-:W-:Y:S05]  /*62d90*/  STL.64 [R1+0x3e70], R228 ;  /* 0x003e70e401007387 */ /* 0x000fea0000100a00 */
[C---:B------:R-:W-:Y:S01]  /*62da0*/  HMMA.1688.F32.TF32 R52, R64.reuse, R24, R52 ;  /* 0x000000184034723c */ /* 0x040fe20000081034 */
[----:B------:R-:W-:Y:S05]  /*62db0*/  STL.64 [R1+0x3db8], R250 ;  /* 0x003db8fa01007387 */ /* 0x000fea0000100a00 */
[C---:B------:R-:W-:Y:S01]  /*62dc0*/  HMMA.1688.F32.TF32 R56, R64.reuse, R20, R56 ;  /* 0x000000144038723c */ /* 0x040fe20000081038 */
[----:B------:R-:W-:Y:S04]  /*62dd0*/  STL.64 [R1+0x3db0], R248 ;  /* 0x003db0f801007387 */ /* 0x000fe80000100a00 */
[----:B------:R-:W-:Y:S01]  /*62de0*/  STL.64 [R1+0x3dc8], R38 ;  /* 0x003dc82601007387 */ /* 0x000fe20000100a00 */
[C---:B------:R-:W-:Y:S06]  /*62df0*/  HMMA.1688.F32.TF32 R60, R64.reuse, R16, R60 ;  /* 0x00000010403c723c */ /* 0x040fec000008103c */
[----:B------:R-:W-:Y:S01]  /*62e00*/  HMMA.1688.F32.TF32 R64, R64, R12, R72 ;  /* 0x0000000c4040723c */ /* 0x000fe20000081048 */
[----:B------:R1:W-:Y:S04]  /*62e10*/  STL.64 [R1+0x3dc0], R36 ;  /* 0x003dc02401007387 */ /* 0x0003e80000100a00 */
        /* <DEDUP_REMOVED lines=75> */
[C---:B----4-:R-:W-:Y:S06]  /*632d0*/  HMMA.1688.F32.TF32 R92, R96.reuse, R16, R92 ;  /* 0x00000010605c723c */ /* 0x050fec000008105c */
[C---:B--2---:R-:W-:Y:S06]  /*632e0*/  HMMA.1688.F32.TF32 R88, R96.reuse, R20, R88 ;  /* 0x000000146058723c */ /* 0x044fec0000081058 */
[C---:B---3--:R-:W-:Y:S06]  /*632f0*/  HMMA.1688.F32.TF32 R84, R96.reuse, R24, R84 ;  /* 0x000000186054723c */ /* 0x048fec0000081054 */
[C---:B------:R-:W-:Y:S06]  /*63300*/  HMMA.1688.F32.TF32 R76, R96.reuse, R32, R76 ;  /* 0x00000020604c723c */ /* 0x040fec000008104c */
[C---:B------:R-:W-:Y:S06]  /*63310*/  HMMA.1688.F32.TF32 R72, R96.reuse, R4, R72 ;  /* 0x000000046048723c */ /* 0x040fec0000081048 */
[C---:B------:R-:W-:Y:S06]  /*63320*/  HMMA.1688.F32.TF32 R80, R96.reuse, R28, R80 ;  /* 0x0000001c6050723c */ /* 0x040fec0000081050 */
[----:B------:R-:W-:Y:S06]  /*63330*/  HMMA.1688.F32.TF32 R96, R96, R12, R120 ;  /* 0x0000000c6060723c */ /* 0x000fec0000081078 */
[C---:B------:R-:W-:Y:S06]  /*63340*/  HMMA.1688.F32.TF32 R100, R128.reuse, R8, R100 ;  /* 0x000000088064723c */ /* 0x040fec0000081064 */
[C---:B------:R-:W-:Y:S11]  /*63350*/  HMMA.1688.F32.TF32 R104, R128.reuse, R4, R104 ;  /* 0x000000048068723c */ /* 0x040ff60000081068 */
[----:B------:R-:W-:Y:S01]  /*63360*/  STL [R1+0x3d80], R96 ;  /* 0x003d806001007387 */ /* 0x000fe20000100800 */
[C---:B------:R-:W-:Y:S03]  /*63370*/  HMMA.1688.F32.TF32 R108, R128.reuse, R32, R108 ;  /* 0x00000020806c723c */ /* 0x040fe6000008106c */
[----:B------:R2:W-:Y:S04]  /*63380*/  STL [R1+0x3d7c], R97 ;  /* 0x003d7c6101007387 */ /* 0x0005e80000100800 */
[----:B------:R3:W-:Y:S04]  /*63390*/  STL [R1+0x3d78], R98 ;  /* 0x003d786201007387 */ /* 0x0007e80000100800 */
        /* <DEDUP_REMOVED lines=10> */
[----:B------:R4:W-:Y:S04]  /*63440*/  STL [R1+0x3da8], R109 ;  /* 0x003da86d01007387 */ /* 0x0009e80000100800 */
[----:B------:R4:W-:Y:S04]  /*63450*/  STL [R1+0x3da4], R110 ;  /* 0x003da46e01007387 */ /* 0x0009e80000100800 */
[----:B------:R4:W-:Y:S04]  /*63460*/  STL [R1+0x3da0], R111 ;  /* 0x003da06f01007387 */ /* 0x0009e80000100800 */
[----:B------:R-:W1:Y:S04]  /*63470*/  LDL.LU R152, [R1+0x850] ;  /* 0x0008500001987983 */ /* 0x000e680000300800 */
[----:B------:R-:W1:Y:S04]  /*63480*/  LDL.LU R153, [R1+0x854] ;  /* 0x0008540001997983 */ /* 0x000e680000300800 */
[----:B------:R-:W1:Y:S04]  /*63490*/  LDL.LU R154, [R1+0x858] ;  /* 0x00085800019a7983 */ /* 0x000e680000300800 */
[----:B------:R-:W1:Y:S01]  /*634a0*/  LDL.LU R155, [R1+0x85c] ;  /* 0x00085c00019b7983 */ /* 0x000e620000300800 */
[C---:B------:R-:W-:Y:S03]  /*634b0*/  HMMA.1688.F32.TF32 R112, R128.reuse, R28, R112 ;  /* 0x0000001c8070723c */ /* 0x040fe60000081070 */
[----:B------:R-:W4:Y:S03]  /*634c0*/  LDL.LU R156, [R1+0x860] ;  /* 0x00086000019c7983 */ /* 0x000f260000300800 */
[C---:B------:R-:W-:Y:S01]  /*634d0*/  HMMA.1688.F32.TF32 R116, R128.reuse, R24, R116 ;  /* 0x000000188074723c */ /* 0x040fe20000081074 */
[----:B------:R-:W4:Y:S04]  /*634e0*/  LDL.LU R157, [R1+0x864] ;  /* 0x00086400019d7983 */ /* 0x000f280000300800 */
[----:B------:R-:W4:Y:S01]  /*634f0*/  LDL.LU R158, [R1+0x868] ;  /* 0x00086800019e7983 */ /* 0x000f220000300800 */
[C---:B------:R-:W-:Y:S03]  /*63500*/  HMMA.1688.F32.TF32 R120, R128.reuse, R20, R200 ;  /* 0x000000148078723c */ /* 0x040fe600000810c8 */
[----:B------:R-:W4:Y:S03]  /*63510*/  LDL.LU R159, [R1+0x86c] ;  /* 0x00086c00019f7983 */ /* 0x000f260000300800 */
[C---:B------:R-:W-:Y:S06]  /*63520*/  HMMA.1688.F32.TF32 R124, R128.reuse, R16, R196 ;  /* 0x00000010807c723c */ /* 0x040fec00000810c4 */
        /* <DEDUP_REMOVED lines=17> */
[----:B-1----:R-:W-:-:S15]  /*63640*/  HMMA.1688.F32.TF32 R36, R132, R4, R152 ;  /* 0x000000048424723c */ /* 0x002fde0000081098 */
[----:B------:R-:W-:-:S09]  /*63650*/  NOP ;  /* 0x0000000000007918 */ /* 0x000fd20000000000 */
[----:B--2---:R-:W-:Y:S01]  /*63660*/  IMAD.MOV.U32 R97, RZ, RZ, R36 ;  /* 0x000000ffff617224 */ /* 0x004fe200078e0024 */
[----:B---3--:R-:W-:Y:S01]  /*63670*/  MOV R98, R37 ;  /* 0x0000002500627202 */ /* 0x008fe20000000f00 */
[----:B----4-:R-:W-:Y:S01]  /*63680*/  IMAD.MOV.U32 R99, RZ, RZ, R38 ;  /* 0x000000ffff637224 */ /* 0x010fe200078e0026 */
[----:B------:R-:W-:Y:S02]  /*63690*/  MOV R107, R39 ;  /* 0x00000027006b7202 */ /* 0x000fe40000000f00 */
[----:B------:R-:W-:-:S15]  /*636a0*/  HMMA.1688.F32.TF32 R36, R132, R32, R148 ;  /* 0x000000208424723c */ /* 0x000fde0000081094 */
[----:B------:R-:W-:-:S09]  /*636b0*/  NOP ;  /* 0x0000000000007918 */ /* 0x000fd20000000000 */
[----:B------:R-:W-:Y:S01]  /*636c0*/  IMAD.MOV.U32 R101, RZ, RZ, R36 ;  /* 0x000000ffff657224 */ /* 0x000fe200078e0024 */
[----:B------:R-:W-:Y:S01]  /*636d0*/  MOV R102, R37 ;  /* 0x0000002500667202 */ /* 0x000fe20000000f00 */
[----:B------:R-:W-:Y:S01]  /*636e0*/  IMAD.MOV.U32 R103, RZ, RZ, R38 ;  /* 0x000000ffff677224 */ /* 0x000fe200078e0026 */
[----:B------:R-:W-:Y:S02]  /*636f0*/  MOV R96, R39 ;  /* 0x0000002700607202 */ /* 0x000fe40000000f00 */
[----:B------:R-:W-:-:S15]  /*63700*/  HMMA.1688.F32.TF32 R36, R132, R28, R200 ;  /* 0x0000001c8424723c */ /* 0x000fde00000810c8 */
[----:B------:R-:W-:-:S09]  /*63710*/  NOP ;  /* 0x0000000000007918 */ /* 0x000fd20000000000 */
[----:B------:R-:W-:Y:S01]  /*63720*/  IMAD.MOV.U32 R104, RZ, RZ, R36 ;  /* 0x000000ffff687224 */ /* 0x000fe200078e0024 */
[----:B------:R-:W-:Y:S01]  /*63730*/  MOV R105, R37 ;  /* 0x0000002500697202 */ /* 0x000fe20000000f00 */
[----:B------:R-:W-:Y:S01]  /*63740*/  IMAD.MOV.U32 R106, RZ, RZ, R38 ;  /* 0x000000ffff6a7224 */ /* 0x000fe200078e0026 */
[----:B------:R-:W-:Y:S02]  /*63750*/  MOV R100, R39 ;  /* 0x0000002700647202 */ /* 0x000fe40000000f00 */
[C---:B------:R-:W-:Y:S06]  /*63760*/  HMMA.1688.F32.TF32 R36, R132.reuse, R24, R196 ;  /* 0x000000188424723c */ /* 0x040fec00000810c4 */
[----:B------:R-:W-:-:S15]  /*63770*/  HMMA.1688.F32.TF32 R40, R132, R8, R156 ;  /* 0x000000088428723c */ /* 0x000fde000008109c */
[----:B------:R-:W-:-:S03]  /*63780*/  NOP ;  /* 0x0000000000007918 */ /* 0x000fc60000000000 */
[----:B------:R-:W-:Y:S01]  /*63790*/  IMAD.MOV.U32 R108, RZ, RZ, R36 ;  /* 0x000000ffff6c7224 */ /* 0x000fe200078e0024 */
[----:B------:R-:W-:Y:S01]  /*637a0*/  MOV R109, R37 ;  /* 0x00000025006d7202 */ /* 0x000fe20000000f00 */
[----:B------:R-:W-:Y:S01]  /*637b0*/  IMAD.MOV.U32 R110, RZ, RZ, R38 ;  /* 0x000000ffff6e7224 */ /* 0x000fe200078e0026 */
[----:B------:R-:W-:Y:S02]  /*637c0*/  MOV R111, R39 ;  /* 0x00000027006f7202 */ /* 0x000fe40000000f00 */
[----:B------:R-:W-:Y:S01]  /*637d0*/  HMMA.1688.F32.TF32 R36, R132, R20, R204 ;  /* 0x000000148424723c */ /* 0x000fe200000810cc */
[----:B------:R-:W-:Y:S04]  /*637e0*/  STL.64 [R1+0x4f0], R40 ;  /* 0x0004f02801007387 */ /* 0x000fe80000100a00 */
[----:B------:R-:W-:Y:S04]  /*637f0*/  STL.64 [R1+0x4f8], R42 ;  /* 0x0004f82a01007387 */ /* 0x000fe80000100a00 */
[----:B------:R-:W2:-:S14]  /*63800*/  LDL.LU R152, [R1+0x190] ;  /* 0x0001900001987983 */ /* 0x000e9c0000300800 */
        /* <DEDUP_REMOVED lines=88> */
[----:B------:R1:W-:Y:S04]  /*63d90*/  STL.64 [R1+0x3f8], R46 ;  /* 0x0003f82e01007387 */ /* 0x0003e80000100a00 */
[----:B------:R-:W2:Y:S08]  /*63da0*/  LDL.LU R200, [R1+0x60] ;  /* 0x0000600001c87983 */ /* 0x000eb00000300800 */
[----:B------:R-:W-:Y:S04]  /*63db0*/  STL.64 [R1+0x3e0], R40 ;  /* 0x0003e02801007387 */ /* 0x000fe80000100a00 */
[----:B------:R-:W-:Y:S04]  /*63dc0*/  STL.64 [R1+0x3e8], R42 ;  /* 0x0003e82a01007387 */ /* 0x000fe80000100a00 */
[----:B------:R-:W-:Y:S04]  /*63dd0*/  STL.64 [R1+0x3d0], R36 ;  /* 0x0003d02401007387 */ /* 0x000fe80000100a00 */
[----:B------:R3:W-:Y:S01]  /*63de0*/  STL.64 [R1+0x3d8], R38 ;  /* 0x0003d82601007387 */ /* 0x0007e20000100a00 */
[C---:B-1----:R-:W-:Y:S03]  /*63df0*/  HMMA.1688.F32.TF32 R44, R136.reuse, R24, R192 ;  /* 0x00000018882c723c */ /* 0x042fe600000810c0 */
[----:B------:R-:W2:Y:S04]  /*63e00*/  LDL.LU R201, [R1+0x64] ;  /* 0x0000640001c97983 */ /* 0x000ea80000300800 */
[----:B------:R-:W2:Y:S01]  /*63e10*/  LDL.LU R202, [R1+0x68] ;  /* 0x0000680001ca7983 */ /* 0x000ea20000300800 */
[C---:B---3--:R-:W-:Y:S03]  /*63e20*/  HMMA.1688.F32.TF32 R36, R136.reuse, R28, R204 ;  /* 0x0000001c8824723c */ /* 0x048fe600000810cc */
[----:B------:R-:W2:Y:S03]  /*63e30*/  LDL.LU R203, [R1+0x6c] ;  /* 0x00006c0001cb7983 */ /* 0x000ea60000300800 */
[----:B------:R-:W-:Y:S01]  /*63e40*/  HMMA.1688.F32.TF32 R40, R136, R20, R188 ;  /* 0x000000148828723c */ /* 0x000fe200000810bc */
[----:B------:R-:W-:-:S02]  /*63e50*/  IMAD.MOV.U32 R204, RZ, RZ, R240 ;  /* 0x000000ffffcc7224 */ /* 0x000fc400078e00f0 */
[----:B------:R-:W3:-:S14]  /*63e60*/  LDL.LU R240, [R1+0x3f10] ;  /* 0x003f100001f07983 */ /* 0x000edc0000300800 */
[----:B------:R-:W-:Y:S04]  /*63e70*/  STL.64 [R1+0x3c0], R36 ;  /* 0x0003c02401007387 */ /* 0x000fe80000100a00 */
[----:B------:R1:W-:Y:S02]  /*63e80*/  STL.64 [R1+0x3c8], R38 ;  /* 0x0003c82601007387 */ /* 0x0003e40000100a00 */
[----:B-1----:R-:W-:Y:S01]  /*63e90*/  HMMA.1688.F32.TF32 R36, R136, R16, R184 ;  /* 0x000000108824723c */ /* 0x002fe200000810b8 */
[----:B------:R-:W-:Y:S01]  /*63ea0*/  MOV R205, R241 ;  /* 0x000000f100cd7202 */ /* 0x000fe20000000f00 */
[----:B------:R-:W-:Y:S01]  /*63eb0*/  IMAD.MOV.U32 R206, RZ, RZ, R242 ;  /* 0x000000ffffce7224 */ /* 0x000fe200078e00f2 */
[----:B------:R-:W3:Y:S01]  /*63ec0*/  LDL.LU R241, [R1+0x3f0c] ;  /* 0x003f0c0001f17983 */ /* 0x000ee20000300800 */
[----:B------:R-:W-:-:S03]  /*63ed0*/  MOV R207, R244 ;  /* 0x000000f400cf7202 */ /* 0x000fc60000000f00 */
[----:B------:R-:W3:Y:S04]  /*63ee0*/  LDL.LU R242, [R1+0x3f08] ;  /* 0x003f080001f27983 */ /* 0x000ee80000300800 */
[----:B------:R-:W4:Y:S04]  /*63ef0*/  LDL.LU R244, [R1+0x3f04] ;  /* 0x003f040001f47983 */ /* 0x000f280000300800 */
[----:B------:R-:W-:Y:S04]  /*63f00*/  STL.64 [R1+0x3b0], R44 ;  /* 0x0003b02c01007387 */ /* 0x000fe80000100a00 */
[----:B------:R1:W-:Y:S04]  /*63f10*/  STL.64 [R1+0x3b8], R46 ;  /* 0x0003b82e01007387 */ /* 0x0003e80000100a00 */
[----:B------:R-:W-:Y:S04]  /*63f20*/  STL.64 [R1+0x3a0], R40 ;  /* 0x0003a02801007387 */ /* 0x000fe80000100a00 */
[----:B------:R1:W-:Y:S02]  /*63f30*/  STL.64 [R1+0x3a8], R42 ;  /* 0x0003a82a01007387 */ /* 0x0003e40000100a00 */
[----:B-1----:R-:W-:Y:S02]  /*63f40*/  HMMA.1688.F32.TF32 R44, R136, R12, R180 ;  /* 0x0000000c882c723c */ /* 0x002fe400000810b4 */
        /* <DEDUP_REMOVED lines=16> */
[----:B-1----:R-:W-:Y:S10]  /*64050*/  HMMA.1688.F32.TF32 R36, R140, R24, R196 ;  /* 0x000000188c24723c */ /* 0x002ff400000810c4 */
[----:B------:R-:W-:Y:S01]  /*64060*/  STL.64 [R1+0x2d0], R44 ;  /* 0x0002d02c01007387 */ /* 0x000fe20000100a00 */
[----:B------:R-:W-:-:S03]  /*64070*/  IMAD.MOV.U32 R196, RZ, RZ, R245 ;  /* 0x000000ffffc47224 */ /* 0x000fc600078e00f5 */
[----:B------:R-:W-:Y:S04]  /*64080*/  STL.64 [R1+0x2d8], R46 ;  /* 0x0002d82e01007387 */ /* 0x000fe80000100a00 */
[----:B------:R-:W-:Y:S01]  /*64090*/  STL.64 [R1+0x2c0], R40 ;  /* 0x0002c02801007387 */ /* 0x000fe20000100a00 */
[----:B------:R-:W-:-:S03]  /*640a0*/  MOV R197, R246 ;  /* 0x000000f600c57202 */ /* 0x000fc60000000f00 */
[----:B------:R-:W-:Y:S01]  /*640b0*/  STL.64 [R1+0x2c8], R42 ;  /* 0x0002c82a01007387 */ /* 0x000fe20000100a00 */
[----:B------:R-:W-:-:S03]  /*640c0*/  IMAD.MOV.U32 R198, RZ, RZ, R247 ;  /* 0x000000ffffc67224 */ /* 0x000fc600078e00f7 */
[----:B------:R-:W4:Y:S04]  /*640d0*/  LDL.LU R245, [R1+0x3f00] ;  /* 0x003f000001f57983 */ /* 0x000f280000300800 */
[----:B------:R-:W-:Y:S01]  /*640e0*/  STL.64 [R1+0x2b0], R36 ;  /* 0x0002b02401007387 */ /* 0x000fe20000100a00 */
[----:B------:R-:W-:-:S03]  /*640f0*/  MOV R199, R243 ;  /* 0x000000f300c77202 */ /* 0x000fc60000000f00 */
[----:B------:R1:W-:Y:S04]  /*64100*/  STL.64 [R1+0x2b8], R38 ;  /* 0x0002b82601007387 */ /* 0x0003e80000100a00 */
[----:B------:R-:W4:Y:S04]  /*64110*/  LDL.LU R246, [R1+0x3efc] ;  /* 0x003efc0001f67983 */ /* 0x000f280000300800 */
[----:B------:R-:W4:Y:S04]  /*64120*/  LDL.LU R247, [R1+0x3ef8] ;  /* 0x003ef80001f77983 */ /* 0x000f280000300800 */
[----:B------:R-:W3:Y:S01]  /*64130*/  LDL.LU R243, [R1+0x3ef4] ;  /* 0x003ef40001f37983 */ /* 0x000ee20000300800 */
[C---:B-1----:R-:W-:Y:S06]  /*64140*/  HMMA.1688.F32.TF32 R36, R140.reuse, R20, R160 ;  /* 0x000000148c24723c */ /* 0x042fec00000810a0 */
[C---:B------:R-:W-:Y:S06]  /*64150*/  HMMA.1688.F32.TF32 R44, R140.reuse, R16, R156 ;  /* 0x000000108c2c723c */ /* 0x040fec000008109c */
[----:B------:R-:W-:Y:S01]  /*64160*/  HMMA.1688.F32.TF32 R40, R140, R12, R152 ;  /* 0x0000000c8c28723c */ /* 0x000fe20000081098 */
[----:B------:R-:W-:Y:S04]  /*64170*/  LDS R152, [R0+UR12+0x28480] ;  /* 0x0284800c00987984 */ /* 0x000fe80008000800 */
[----:B------:R-:W-:Y:S06]  /*64180*/  LDS R154, [R0+UR12+0x2a480] ;  /* 0x02a4800c009a7984 */ /* 0x000fec0008000800 */
[----:B------:R-:W-:Y:S04]  /*64190*/  STL.64 [R1+0x2a0], R36 ;  /* 0x0002a02401007387 */ /* 0x000fe80000100a00 */
[----:B------:R1:W-:Y:S01]  /*641a0*/  STL.64 [R1+0x2a8], R38 ;  /* 0x0002a82601007387 */ /* 0x0003e20000100a00 */
[C---:B------:R-:W-:Y:S03]  /*641b0*/  HMMA.1688.F32.TF32 R132, R144.reuse, R24, R208 ;  /* 0x000000189084723c */ /* 0x040fe600000810d0 */
[----:B------:R-:W-:Y:S03]  /*641c0*/  LDS R153, [R3+UR12+0x28480] ;  /* 0x0284800c03997984 */ /* 0x000fe60008000800 */
[C---:B------:R-:W-:Y:S01]  /*641d0*/  HMMA.1688.F32.TF32 R140, R144.reuse, R16, R204 ;  /* 0x00000010908c723c */ /* 0x040fe200000810cc */
[----:B------:R-:W-:Y:S05]  /*641e0*/  LDS R155, [R3+UR12+0x2a480] ;  /* 0x02a4800c039b7984 */ /* 0x000fea0008000800 */
[C---:B-1----:R-:W-:Y:S01]  /*641f0*/  HMMA.1688.F32.TF32 R36, R144.reuse, R8, R148 ;  /* 0x000000089024723c */ /* 0x042fe20000081094 */
[----:B------:R-:W-:Y:S04]  /*64200*/  STL.64 [R1+0x290], R44 ;  /* 0x0002902c01007387 */ /* 0x000fe80000100a00 */
[----:B------:R-:W-:Y:S04]  /*64210*/  STL.64 [R1+0x298], R46 ;  /* 0x0002982e01007387 */ /* 0x000fe80000100a00 */
[----:B------:R-:W-:Y:S04]  /*64220*/  STL.64 [R1+0x280], R40 ;  /* 0x0002802801007387 */ /* 0x000fe80000100a00 */
[----:B------:R-:W-:Y:S04]  /*64230*/  STL.64 [R1+0x288], R42 ;  /* 0x0002882a01007387 */ /* 0x000fe80000100a00 */
[----:B------:R-:W-:Y:S04]  /*64240*/  LDS R148, [R0+UR12+0x28400] ;  /* 0x0284000c00947984 */ /* 0x000fe80008000800 */
[----:B------:R-:W-:Y:S04]  /*64250*/  LDS R150, [R0+UR12+0x2a400] ;  /* 0x02a4000c00967984 */ /* 0x000fe80008000800 */
[----:B------:R-:W-:Y:S04]  /*64260*/  STL.64 [R1+0x270], R36 ;  /* 0x0002702401007387 */ /* 0x000fe80000100a00 */
[----:B------:R1:W-:Y:S04]  /*64270*/  STL.64 [R1+0x278], R38 ;  /* 0x0002782601007387 */ /* 0x0003e80000100a00 */
[----:B------:R-:W-:Y:S04]  /*64280*/  LDS R149, [R3+UR12+0x28400] ;  /* 0x0284000c03957984 */ /* 0x000fe80008000800 */
[----:B------:R-:W3:Y:S01]  /*64290*/  LDS R151, [R3+UR12+0x2a400] ;  /* 0x02a4000c03977984 */ /* 0x000ee20008000800 */
[C---:B-1----:R-:W-:Y:S06]  /*642a0*/  HMMA.1688.F32.TF32 R36, R144.reuse, R28, R236 ;  /* 0x0000001c9024723c */ /* 0x042fec00000810ec */
[C---:B--2---:R-:W-:Y:S06]  /*642b0*/  HMMA.1688.F32.TF32 R136, R144.reuse, R20, R200 ;  /* 0x000000149088723c */ /* 0x044fec00000810c8 */
[C---:B----4-:R-:W-:Y:S06]  /*642c0*/  HMMA.1688.F32.TF32 R44, R144.reuse, R4, R244 ;  /* 0x00000004902c723c */ /* 0x050fec00000810f4 */
[----:B---3--:R-:W-:-:S15]  /*642d0*/  HMMA.1688.F32.TF32 R40, R144, R32, R240 ;  /* 0x000000209028723c */ /* 0x008fde00000810f0 */
[----:B------:R-:W-:-:S02]  /*642e0*/  NOP ;  /* 0x0000000000007918 */ /* 0x000fc40000000000 */
[----:B------:R-:W-:Y:S04]  /*642f0*/  STL.64 [R1+0x260], R44 ;  /* 0x0002602c01007387 */ /* 0x000fe80000100a00 */
[----:B------:R-:W-:Y:S04]  /*64300*/  STL.64 [R1+0x268], R46 ;  /* 0x0002682e01007387 */ /* 0x000fe80000100a00 */
[----:B------:R-:W-:Y:S04]  /*64310*/  STL.64 [R1+0x240], R40 ;  /* 0x0002402801007387 */ /* 0x000fe80000100a00 */
[----:B------:R1:W-:Y:S04]  /*64320*/  STL.64 [R1+0x248], R42 ;  /* 0x0002482a01007387 */ /* 0x0003e80000100a00 */
        /* <DEDUP_REMOVED lines=18> */
[----:B------:R-:W-:Y:S04]  /*64450*/  STL [R1+0x3cd0], R140 ;  /* 0x003cd08c01007387 */ /* 0x000fe80000100800 */
        /* <DEDUP_REMOVED lines=12> */
[----:B------:R-:W-:Y:S04]  /*64520*/  LDS R196, [R0+UR12+0x28580] ;  /* 0x0285800c00c47984 */ /* 0x000fe80008000800 */
[----:B------:R-:W-:Y:S04]  /*64530*/  LDS R198, [R0+UR12+0x2a580] ;  /* 0x02a5800c00c67984 */ /* 0x000fe80008000800 */
[----:B------:R-:W-:Y:S04]  /*64540*/  LDS R197, [R3+UR12+0x28580] ;  /* 0x0285800c03c57984 */ /* 0x000fe80008000800 */
[----:B------:R-:W4:Y:S08]  /*64550*/  LDS R199, [R3+UR12+0x2a580] ;  /* 0x02a5800c03c77984 */ /* 0x000f300008000800 */
[----:B------:R-:W-:Y:S04]  /*64560*/  STL [R1+0x3cdc], R144 ;  /* 0x003cdc9001007387 */ /* 0x000fe80000100800 */
[----:B------:R-:W-:Y:S04]  /*64570*/  STL [R1+0x3cd8], R145 ;  /* 0x003cd89101007387 */ /* 0x000fe80000100800 */
[----:B------:R4:W-:Y:S04]  /*64580*/  STL [R1+0x3cd4], R146 ;  /* 0x003cd49201007387 */ /* 0x0009e80000100800 */
[----:B------:R-:W-:Y:S01]  /*64590*/  STL [R1+0x3ca0], R147 ;  /* 0x003ca09301007387 */ /* 0x000fe20000100800 */
[C---:B-1----:R-:W-:Y:S06]  /*645a0*/  HMMA.1688.F32.TF32 R40, R148.reuse, R8, R160 ;  /* 0x000000089428723c */ /* 0x042fec00000810a0 */
[----:B--2---:R-:W-:-:S15]  /*645b0*/  HMMA.1688.F32.TF32 R36, R148, R4, R204 ;  /* 0x000000049424723c */ /* 0x004fde00000810cc */
[----:B------:R-:W-:-:S02]  /*645c0*/  NOP ;  /* 0x0000000000007918 */ /* 0x000fc40000000000 */
[----:B------:R-:W-:Y:S04]  /*645d0*/  STL.64 [R1+0x480], R40 ;  /* 0x0004802801007387 */ /* 0x000fe80000100a00 */
[----:B------:R-:W-:Y:S04]  /*645e0*/  STL.64 [R1+0x488], R42 ;  /* 0x0004882a01007387 */ /* 0x000fe80000100a00 */
[----:B------:R-:W2:Y:S04]  /*645f0*/  LDL.LU R204, [R1+0x440] ;  /* 0x0004400001cc7983 */ /* 0x000ea80000300800 */
[----:B------:R-:W2:Y:S04]  /*64600*/  LDL.LU R205, [R1+0x444] ;  /* 0x0004440001cd7983 */ /* 0x000ea80000300800 */
[----:B------:R-:W2:Y:S04]  /*64610*/  LDL.LU R206, [R1+0x448] ;  /* 0x0004480001ce7983 */ /* 0x000ea80000300800 */
[----:B------:R-:W2:Y:S01]  /*64620*/  LDL.LU R207, [R1+0x44c] ;  /* 0x00044c0001cf7983 */ /* 0x000ea20000300800 */
[----:B---3--:R-:W-:Y:S01]  /*64630*/  IMAD.MOV.U32 R141, RZ, RZ, R36 ;  /* 0x000000ffff8d7224 */ /* 0x008fe200078e0024 */
[----:B----4-:R-:W-:Y:S01]  /*64640*/  MOV R142, R37 ;  /* 0x00000025008e7202 */ /* 0x010fe20000000f00 */
[----:B------:R-:W-:Y:S01]  /*64650*/  IMAD.MOV.U32 R143, RZ, RZ, R38 ;  /* 0x000000ffff8f7224 */ /* 0x000fe200078e0026 */
[----:B------:R-:W-:-:S02]  /*64660*/  MOV R136, R39 ;  /* 0x0000002700887202 */ /* 0x000fc40000000f00 */
[----:B------:R-:W-:Y:S03]  /*64670*/  HMMA.1688.F32.TF32 R36, R148, R32, R156 ;  /* 0x000000209424723c */ /* 0x000fe6000008109c */
        /* <DEDUP_REMOVED lines=24> */
[----:B------:R-:W4:Y:S09]  /*64800*/  LDL.LU R203, [R1+0x74c] ;  /* 0x00074c0001cb7983 */ /* 0x000f320000300800 */
[----:B------:R-:W-:Y:S01]  /*64810*/  MOV R140, R39 ;  /* 0x00000027008c7202 */ /* 0x000fe20000000f00 */
[----:B------:R-:W-:Y:S01]  /*64820*/  IMAD.MOV.U32 R146, RZ, RZ, R38 ;  /* 0x000000ffff927224 */ /* 0x000fe200078e0026 */
[----:B------:R-:W-:Y:S01]  /*64830*/  MOV R145, R37 ;  /* 0x0000002500917202 */ /* 0x000fe20000000f00 */
[----:B------:R-:W-:-:S02]  /*64840*/  IMAD.MOV.U32 R144, RZ, RZ, R36 ;  /* 0x000000ffff907224 */ /* 0x000fc400078e0024 */
[----:B------:R-:W-:Y:S04]  /*64850*/  STL [R1+0x3d0c], R140 ;  /* 0x003d0c8c01007387 */ /* 0x000fe80000100800 */
[----:B------:R-:W-:Y:S04]  /*64860*/  STL [R1+0x3d08], R146 ;  /* 0x003d089201007387 */ /* 0x000fe80000100800 */
[----:B------:R-:W-:Y:S04]  /*64870*/  STL [R1+0x3d04], R145 ;  /* 0x003d049101007387 */ /* 0x000fe80000100800 */
[----:B------:R4:W-:Y:S01]  /*64880*/  STL [R1+0x3d00], R144 ;  /* 0x003d009001007387 */ /* 0x0009e20000100800 */
[----:B--2---:R-:W-:Y:S03]  /*64890*/  HMMA.1688.F32.TF32 R36, R148, R24, R204 ;  /* 0x000000189424723c */ /* 0x004fe600000810cc */
[----:B------:R-:W2:Y:S04]  /*648a0*/  LDL.LU R204, [R1+0x370] ;  /* 0x0003700001cc7983 */ /* 0x000ea80000300800 */
[----:B------:R-:W2:Y:S04]  /*648b0*/  LDL.LU R205, [R1+0x374] ;  /* 0x0003740001cd7983 */ /* 0x000ea80000300800 */
[----:B------:R-:W2:Y:S04]  /*648c0*/  LDL.LU R206, [R1+0x378] ;  /* 0x0003780001ce7983 */ /* 0x000ea80000300800 */
[----:B------:R-:W2:Y:S09]  /*648d0*/  LDL.LU R207, [R1+0x37c] ;  /* 0x00037c0001cf7983 */ /* 0x000eb20000300800 */
[----:B-1----:R-:W-:Y:S01]  /*648e0*/  IMAD.MOV.U32 R136, RZ, RZ, R36 ;  /* 0x000000ffff887224 */ /* 0x002fe200078e0024 */
[----:B---3--:R-:W-:Y:S01]  /*648f0*/  MOV R143, R37 ;  /* 0x00000025008f7202 */ /* 0x008fe20000000f00 */
[----:B----4-:R-:W-:Y:S01]  /*64900*/  IMAD.MOV.U32 R141, RZ, RZ, R38 ;  /* 0x000000ffff8d7224 */ /* 0x010fe200078e0026 */
[----:B------:R-:W-:-:S02]  /*64910*/  MOV R142, R39 ;  /* 0x00000027008e7202 */ /* 0x000fc40000000f00 */
[----:B------:R-:W-:-:S15]  /*64920*/  HMMA.1688.F32.TF32 R36, R148, R20, R160 ;  /* 0x000000149424723c */ /* 0x000fde00000810a0 */
[----:B------:R-:W-:-:S09]  /*64930*/  NOP ;  /* 0x0000000000007918 */ /* 0x000fd20000000000 */
[----:B------:R-:W-:Y:S01]  /*64940*/  IMAD.MOV.U32 R133, RZ, RZ, R36 ;  /* 0x000000ffff857224 */ /* 0x000fe200078e0024 */
[----:B------:R-:W-:Y:S01]  /*64950*/  MOV R132, R37 ;  /* 0x0000002500847202 */ /* 0x000fe20000000f00 */
[----:B------:R-:W-:Y:S01]  /*64960*/  IMAD.MOV.U32 R138, RZ, RZ, R38 ;  /* 0x000000ffff8a7224 */ /* 0x000fe200078e0026 */
[----:B------:R-:W-:Y:S02]  /*64970*/  MOV R137, R39 ;  /* 0x0000002700897202 */ /* 0x000fe40000000f00 */
[----:B------:R-:W-:Y:S01]  /*64980*/  HMMA.1688.F32.TF32 R36, R148, R16, R156 ;  /* 0x000000109424723c */ /* 0x000fe2000008109c */
[----:B------:R1:W-:Y:S04]  /*64990*/  STL [R1+0x3d1c], R142 ;  /* 0x003d1c8e01007387 */ /* 0x0003e80000100800 */
[----:B------:R3:W-:-:S15]  /*649a0*/  STL [R1+0x3d18], R141 ;  /* 0x003d188d01007387 */ /* 0x0007de0000100800 */
[----:B------:R-:W-:-:S04]  /*649b0*/  NOP ;  /* 0x0000000000007918 */ /* 0x000fc80000000000 */
[----:B------:R-:W-:Y:S01]  /*649c0*/  IMAD.MOV.U32 R134, RZ, RZ, R36 ;  /* 0x000000ffff867224 */ /* 0x000fe200078e0024 */
[----:B------:R-:W-:Y:S01]  /*649d0*/  MOV R135, R37 ;  /* 0x0000002500877202 */ /* 0x000fe20000000f00 */
[----:B------:R-:W-:Y:S01]  /*649e0*/  IMAD.MOV.U32 R139, RZ, RZ, R38 ;  /* 0x000000ffff8b7224 */ /* 0x000fe200078e0026 */
[----:B------:R-:W-:Y:S02]  /*649f0*/  MOV R147, R39 ;  /* 0x0000002700937202 */ /* 0x000fe40000000f00 */
[----:B------:R-:W-:Y:S01]  /*64a00*/  HMMA.1688.F32.TF32 R36, R148, R12, R200 ;  /* 0x0000000c9424723c */ /* 0x000fe200000810c8 */
[----:B------:R4:W-:Y:S04]  /*64a10*/  STL [R1+0x3d14], R143 ;  /* 0x003d148f01007387 */ /* 0x0009e80000100800 */
[----:B------:R4:W-:Y:S04]  /*64a20*/  STL [R1+0x3d10], R136 ;  /* 0x003d108801007387 */ /* 0x0009e80000100800 */
[----:B------:R4:W-:Y:S04]  /*64a30*/  STL [R1+0x3d2c], R137 ;  /* 0x003d2c8901007387 */ /* 0x0009e80000100800 */
[----:B------:R4:W-:Y:S04]  /*64a40*/  STL [R1+0x3d28], R138 ;  /* 0x003d288a01007387 */ /* 0x0009e80000100800 */
[----:B------:R4:W-:Y:S04]  /*64a50*/  STL [R1+0x3d24], R132 ;  /* 0x003d248401007387 */ /* 0x0009e80000100800 */
[----:B------:R4:W-:Y:S03]  /*64a60*/  STL [R1+0x3d20], R133 ;  /* 0x003d208501007387 */ /* 0x0009e60000100800 */
[----:B------:R-:W-:Y:S01]  /*64a70*/  MOV R144, R39 ;  /* 0x0000002700907202 */ /* 0x000fe20000000f00 */
[----:B------:R-:W-:Y:S01]  /*64a80*/  STL [R1+0x3d3c], R147 ;  /* 0x003d3c9301007387 */ /* 0x000fe20000100800 */
[----:B------:R-:W-:Y:S01]  /*64a90*/  IMAD.MOV.U32 R145, RZ, RZ, R38 ;  /* 0x000000ffff917224 */ /* 0x000fe200078e0026 */
[----:B------:R-:W-:Y:S01]  /*64aa0*/  MOV R146, R37 ;  /* 0x0000002500927202 */ /* 0x000fe20000000f00 */
[----:B------:R-:W-:Y:S01]  /*64ab0*/  IMAD.MOV.U32 R140, RZ, RZ, R36 ;  /* 0x000000ffff8c7224 */ /* 0x000fe200078e0024 */
[----:B------:R-:W-:Y:S04]  /*64ac0*/  STL [R1+0x3d38], R139 ;  /* 0x003d388b01007387 */ /* 0x000fe80000100800 */
[----:B------:R-:W-:Y:S04]  /*64ad0*/  STL [R1+0x3d34], R135 ;  /* 0x003d348701007387 */ /* 0x000fe80000100800 */
[----:B------:R-:W-:Y:S04]  /*64ae0*/  STL [R1+0x3d30], R134 ;  /* 0x003d308601007387 */ /* 0x000fe80000100800 */
[----:B------:R-:W-:Y:S04]  /*64af0*/  STL [R1+0x3d4c], R144 ;  /* 0x003d4c9001007387 */ /* 0x000fe80000100800 */
[----:B------:R-:W-:Y:S04]  /*64b00*/  STL [R1+0x3d48], R145 ;  /* 0x003d489101007387 */ /* 0x000fe80000100800 */
[----:B------:R-:W-:Y:S04]  /*64b10*/  STL [R1+0x3d44], R146 ;  /* 0x003d449201007387 */ /* 0x000fe80000100800 */
[----:B------:R-:W-:Y:S01]  /*64b20*/  STL [R1+0x3d40], R140 ;  /* 0x003d408c01007387 */ /* 0x000fe20000100800 */
        /* <DEDUP_REMOVED lines=37> */
[----:B-1----:R-:W-:Y:S01]  /*64d80*/  IMAD.MOV.U32 R142, RZ, RZ, R36 ;  /* 0x000000ffff8e7224 */ /* 0x002fe200078e0024 */
[----:B---3--:R-:W-:Y:S01]  /*64d90*/  MOV R141, R37 ;  /* 0x00000025008d7202 */ /* 0x008fe20000000f00 */
[----:B----4-:R-:W-:Y:S01]  /*64da0*/  IMAD.MOV.U32 R143, RZ, RZ, R38 ;  /* 0x000000ffff8f7224 */ /* 0x010fe200078e0026 */
[----:B------:R-:W-:-:S05]  /*64db0*/  MOV R136, R39 ;  /* 0x0000002700887202 */ /* 0x000fca0000000f00 */
[----:B------:R-:W-:Y:S04]  /*64dc0*/  STL [R1+0x3d5c], R136 ;  /* 0x003d5c8801007387 */ /* 0x000fe80000100800 */
[----:B------:R-:W-:Y:S04]  /*64dd0*/  STL [R1+0x3d58], R143 ;  /* 0x003d588f01007387 */ /* 0x000fe80000100800 */
[----:B------:R-:W-:Y:S04]  /*64de0*/  STL [R1+0x3d54], R141 ;  /* 0x003d548d01007387 */ /* 0x000fe80000100800 */
[----:B------:R-:W-:Y:S01]  /*64df0*/  STL [R1+0x3d50], R142 ;  /* 0x003d508e01007387 */ /* 0x000fe20000100800 */
[----:B--2---:R-:W-:-:S15]  /*64e00*/  HMMA.1688.F32.TF32 R36, R152, R4, R184 ;  /* 0x000000049824723c */ /* 0x004fde00000810b8 */
[----:B------:R-:W-:-:S09]  /*64e10*/  NOP ;  /* 0x0000000000007918 */ /* 0x000fd20000000000 */
[----:B------:R-:W-:Y:S01]  /*64e20*/  IMAD.MOV.U32 R137, RZ, RZ, R36 ;  /* 0x000000ffff897224 */ /* 0x000fe200078e0024 */
[----:B------:R-:W-:Y:S01]  /*64e30*/  MOV R138, R37 ;  /* 0x00000025008a7202 */ /* 0x000fe20000000f00 */
[----:B------:R-:W-:Y:S01]  /*64e40*/  IMAD.MOV.U32 R132, RZ, RZ, R38 ;  /* 0x000000ffff847224 */ /* 0x000fe200078e0026 */
[----:B------:R-:W-:Y:S02]  /*64e50*/  MOV R133, R39 ;  /* 0x0000002700857202 */ /* 0x000fe40000000f00 */
[----:B------:R-:W-:Y:S03]  /*64e60*/  HMMA.1688.F32.TF32 R36, R152, R32, R176 ;  /* 0x000000209824723c */ /* 0x000fe600000810b0 */
[----:B------:R-:W-:Y:S04]  /*64e70*/  STL [R1+0x3d6c], R133 ;  /* 0x003d6c8501007387 */ /* 0x000fe80000100800 */
[----:B------:R-:W-:Y:S04]  /*64e80*/  STL [R1+0x3d68], R132 ;  /* 0x003d688401007387 */ /* 0x000fe80000100800 */
[----:B------:R-:W-:Y:S04]  /*64e90*/  STL [R1+0x3d64], R138 ;  /* 0x003d648a01007387 */ /* 0x000fe80000100800 */
[----:B------:R-:W-:Y:S08]  /*64ea0*/  STL [R1+0x3d60], R137 ;  /* 0x003d608901007387 */ /* 0x000ff00000100800 */
[----:B------:R-:W-:Y:S01]  /*64eb0*/  STL.64 [R1+0x350], R36 ;  /* 0x0003502401007387 */ /* 0x000fe20000100a00 */
[----:B------:R-:W-:-:S03]  /*64ec0*/  IMAD.MOV.U32 R252, RZ, RZ, R39 ;  /* 0x000000fffffc7224 */ /* 0x000fc600078e0027 */
[----:B------:R1:W-:Y:S04]  /*64ed0*/  STL [R1+0x358], R38 ;  /* 0x0003582601007387 */ /* 0x0003e80000100800 */
[----:B------:R-:W2:Y:S04]  /*64ee0*/  LDL.LU R232, [R1+0xe0] ;  /* 0x0000e00001e87983 */ /* 0x000ea80000300800 */
[----:B------:R-:W2:Y:S01]  /*64ef0*/  LDL.LU R233, [R1+0xe4] ;  /* 0x0000e40001e97983 */ /* 0x000ea20000300800 */
[C---:B-1----:R-:W-:Y:S03]  /*64f00*/  HMMA.1688.F32.TF32 R36, R152.reuse, R28, R172 ;  /* 0x0000001c9824723c */ /* 0x042fe600000810ac */
[----:B------:R-:W2:Y:S04]  /*64f10*/  LDL.LU R234, [R1+0xe8] ;  /* 0x0000e80001ea7983 */ /* 0x000ea80000300800 */
[----:B------:R-:W2:Y:S04]  /*64f20*/  LDL.LU R235, [R1+0xec] ;  /* 0x0000ec0001eb7983 */ /* 0x000ea80000300800 */
        /* <DEDUP_REMOVED lines=12> */
[----:B------:R-:W4:-:S13]  /*64ff0*/  LDL.LU R187, [R1+0x11c] ;  /* 0x00011c0001bb7983 */ /* 0x000f1a0000300800 */
[----:B------:R-:W-:Y:S01]  /*65000*/  MOV R144, R36 ;  /* 0x0000002400907202 */ /* 0x000fe20000000f00 */
[----:B------:R-:W-:Y:S01]  /*65010*/  IMAD.MOV.U32 R145, RZ, RZ, R37 ;  /* 0x000000ffff917224 */ /* 0x000fe200078e0025 */
[----:B------:R-:W-:Y:S01]  /*65020*/  MOV R146, R38 ;  /* 0x0000002600927202 */ /* 0x000fe20000000f00 */
[----:B------:R-:W-:Y:S02]  /*65030*/  IMAD.MOV.U32 R140, RZ, RZ, R39 ;  /* 0x000000ffff8c7224 */ /* 0x000fe400078e0027 */
[----:B------:R-:W-:Y:S01]  /*65040*/  HMMA.1688.F32.TF32 R36, R152, R20, R164 ;  /* 0x000000149824723c */ /* 0x000fe200000810a4 */
[----:B------:R-:W3:Y:S04]  /*65050*/  LDL.LU R164, [R1+0x1f0] ;  /* 0x0001f00001a47983 */ /* 0x000ee80000300800 */
[----:B------:R-:W3:Y:S04]  /*65060*/  LDL.LU R165, [R1+0x1f4] ;  /* 0x0001f40001a57983 */ /* 0x000ee80000300800 */
[----:B------:R-:W3:Y:S04]  /*65070*/  LDL.LU R166, [R1+0x1f8] ;  /* 0x0001f80001a67983 */ /* 0x000ee80000300800 */
[----:B------:R-:W3:Y:S11]  /*65080*/  LDL.LU R167, [R1+0x1fc] ;  /* 0x0001fc0001a77983 */ /* 0x000ef60000300800 */
[----:B------:R-:W-:Y:S01]  /*65090*/  MOV R136, R36 ;  /* 0x0000002400887202 */ /* 0x000fe20000000f00 */
[----:B------:R-:W-:Y:S01]  /*650a0*/  IMAD.MOV.U32 R143, RZ, RZ, R37 ;  /* 0x000000ffff8f7224 */ /* 0x000fe200078e0025 */
[----:B------:R-:W-:Y:S01]  /*650b0*/  MOV R141, R38 ;  /* 0x00000026008d7202 */ /* 0x000fe20000000f00 */
[----:B------:R-:W-:-:S02]  /*650c0*/  IMAD.MOV.U32 R142, RZ, RZ, R39 ;  /* 0x000000ffff8e7224 */ /* 0x000fc400078e0027 */
        /* <DEDUP_REMOVED lines=21> */
[----:B------:R-:W-:Y:S03]  /*65220*/  HMMA.1688.F32.TF32 R148, R152, R12, R156 ;  /* 0x0000000c9894723c */ /* 0x000fe6000008109c */
[----:B------:R-:W3:Y:S04]  /*65230*/  LDL.LU R188, [R1+0x100] ;  /* 0x0001000001bc7983 */ /* 0x000ee80000300800 */
[----:B------:R-:W3:Y:S01]  /*65240*/  LDL.LU R189, [R1+0x104] ;  /* 0x0001040001bd7983 */ /* 0x000ee20000300800 */
[C---:B------:R-:W-:Y:S03]  /*65250*/  HMMA.1688.F32.TF32 R152, R180.reuse, R8, R200 ;  /* 0x00000008b498723c */ /* 0x040fe600000810c8 */
        /* <DEDUP_REMOVED lines=8> */
[----:B------:R-:W3:Y:S04]  /*652e0*/  LDL.LU R205, [R1+0xc4] ;  /* 0x0000c40001cd7983 */ /* 0x000ee80000300800 */
[----:B------:R-:W3:Y:S04]  /*652f0*/  LDL.LU R206, [R1+0xc8] ;  /* 0x0000c80001ce7983 */ /* 0x000ee80000300800 */
[----:B------:R-:W3:Y:S08]  /*65300*/  LDL.LU R207, [R1+0xcc] ;  /* 0x0000cc0001cf7983 */ /* 0x000ef00000300800 */
[----:B------:R1:W-:Y:S04]  /*65310*/  STL [R1+0x3c9c], R157 ;  /* 0x003c9c9d01007387 */ /* 0x0003e80000100800 */
[----:B------:R1:W-:Y:S04]  /*65320*/  STL [R1+0x3c98], R158 ;  /* 0x003c989e01007387 */ /* 0x0003e80000100800 */
[----:B------:R1:W-:Y:S01]  /*65330*/  STL [R1+0x3c94], R159 ;  /* 0x003c949f01007387 */ /* 0x0003e20000100800 */
[----:B------:R-:W-:Y:S01]  /*65340*/  MOV R133, R36 ;  /* 0x0000002400857202 */ /* 0x000fe20000000f00 */
[----:B------:R-:W-:Y:S01]  /*65350*/  IMAD.MOV.U32 R132, RZ, RZ, R37 ;  /* 0x000000ffff847224 */ /* 0x000fe200078e0025 */
[----:B------:R-:W-:Y:S01]  /*65360*/  MOV R138, R38 ;  /* 0x00000026008a7202 */ /* 0x000fe20000000f00 */
[----:B------:R-:W-:Y:S01]  /*65370*/  IMAD.MOV.U32 R137, RZ, RZ, R39 ;  /* 0x000000ffff897224 */ /* 0x000fe200078e0027 */
[C---:B--2---:R-:W-:Y:S01]  /*65380*/  HMMA.1688.F32.TF32 R40, R196.reuse, R28, R232 ;  /* 0x0000001cc428723c */ /* 0x044fe200000810e8 */
[----:B------:R-:W-:Y:S04]  /*65390*/  LDS R232, [R0+UR12+0x28780] ;  /* 0x0287800c00e87984 */ /* 0x000fe80008000800 */
[----:B------:R-:W-:Y:S04]  /*653a0*/  LDS R234, [R0+UR12+0x2a780] ;  /* 0x02a7800c00ea7984 */ /* 0x000fe80008000800 */
[----:B------:R-:W-:Y:S04]  /*653b0*/  LDS R233, [R3+UR12+0x28780] ;  /* 0x0287800c03e97984 */ /* 0x000fe80008000800 */
[----:B------:R-:W-:Y:S01]  /*653c0*/  LDS R235, [R3+UR12+0x2a780] ;  /* 0x02a7800c03eb7984 */ /* 0x000fe20008000800 */
[----:B----4-:R-:W-:Y:S06]  /*653d0*/  HMMA.1688.F32.TF32 R184, R196, R8, R184 ;  /* 0x00000008c4b8723c */ /* 0x010fec00000810b8 */
[C---:B---3--:R-:W-:Y:S06]  /*653e0*/  HMMA.1688.F32.TF32 R164, R180.reuse, R28, R164 ;  /* 0x0000001cb4a4723c */ /* 0x048fec00000810a4 */
[C---:B------:R-:W-:Y:S06]  /*653f0*/  HMMA.1688.F32.TF32 R160, R180.reuse, R32, R160 ;  /* 0x00000020b4a0723c */ /* 0x040fec00000810a0 */
[C---:B------:R-:W-:Y:S06]  /*65400*/  HMMA.1688.F32.TF32 R168, R180.reuse, R24, R168 ;  /* 0x00000018b4a8723c */ /* 0x040fec00000810a8 */
[C---:B------:R-:W-:Y:S11]  /*65410*/  HMMA.1688.F32.TF32 R172, R180.reuse, R20, R172 ;  /* 0x00000014b4ac723c */ /* 0x040ff600000810ac */
[----:B------:R2:W-:Y:S01]  /*65420*/  STL [R1+0x3c90], R163 ;  /* 0x003c90a301007387 */ /* 0x0005e20000100800 */
[C---:B------:R-:W-:Y:S03]  /*65430*/  HMMA.1688.F32.TF32 R176, R180.reuse, R16, R176 ;  /* 0x00000010b4b0723c */ /* 0x040fe600000810b0 */
[----:B------:R3:W-:Y:S03]  /*65440*/  STL [R1+0x3c8c], R167 ;  /* 0x003c8ca701007387 */ /* 0x0007e60000100800 */
[----:B------:R-:W-:Y:S01]  /*65450*/  HMMA.1688.F32.TF32 R180, R180, R12, R216 ;  /* 0x0000000cb4b4723c */ /* 0x000fe200000810d8 */
        /* <DEDUP_REMOVED lines=8> */
[----:B------:R-:W-:Y:S01]  /*654e0*/  STL [R1+0x3c68], R179 ;  /* 0x003c68b301007387 */ /* 0x000fe20000100800 */
[----:B------:R-:W-:Y:S03]  /*654f0*/  HMMA.1688.F32.TF32 R36, R196, R24, R200 ;  /* 0x00000018c424723c */ /* 0x000fe600000810c8 */
[----:B------:R-:W-:Y:S04]  /*65500*/  STL [R1+0x3c64], R183 ;  /* 0x003c64b701007387 */ /* 0x000fe80000100800 */
[----:B------:R-:W-:Y:S04]  /*65510*/  STL [R1+0x3c60], R187 ;  /* 0x003c60bb01007387 */ /* 0x000fe80000100800 */
[----:B------:R-:W-:Y:S04]  /*65520*/  STL.64 [R1+0x250], R40 ;  /* 0x0002502801007387 */ /* 0x000fe80000100a00 */
[----:B------:R4:W-:Y:S04]  /*65530*/  STL.64 [R1+0x258], R42 ;  /* 0x0002582a01007387 */ /* 0x0009e80000100a00 */
[----:B------:R-:W4:Y:S04]  /*65540*/  LDL.LU R200, [R1+0xb0] ;  /* 0x0000b00001c87983 */ /* 0x000f280000300800 */
[----:B------:R-:W4:Y:S04]  /*65550*/  LDL.LU R201, [R1+0xb4] ;  /* 0x0000b40001c97983 */ /* 0x000f280000300800 */
[----:B------:R-:W4:Y:S04]  /*65560*/  LDL.LU R202, [R1+0xb8] ;  /* 0x0000b80001ca7983 */ /* 0x000f280000300800 */
[----:B------:R-:W4:Y:S01]  /*65570*/  LDL.LU R203, [R1+0xbc] ;  /* 0x0000bc0001cb7983 */ /* 0x000f220000300800 */
[----:B-1----:R-:W-:Y:S01]  /*65580*/  MOV R157, R36 ;  /* 0x00000024009d7202 */ /* 0x002fe20000000f00 */
[----:B------:R-:W-:Y:S01]  /*65590*/  IMAD.MOV.U32 R158, RZ, RZ, R37 ;  /* 0x000000ffff9e7224 */ /* 0x000fe200078e0025 */
[----:B------:R-:W-:Y:S01]  /*655a0*/  MOV R159, R38 ;  /* 0x00000026009f7202 */ /* 0x000fe20000000f00 */
[----:B--2---:R-:W-:-:S02]  /*655b0*/  IMAD.MOV.U32 R163, RZ, RZ, R39 ;  /* 0x000000ffffa37224 */ /* 0x004fc400078e0027 */
[----:B------:R-:W-:Y:S01]  /*655c0*/  HMMA.1688.F32.TF32 R36, R196, R20, R204 ;  /* 0x00000014c424723c */ /* 0x000fe200000810cc */
        /* <DEDUP_REMOVED lines=20> */
[----:B---3--:R-:W-:-:S03]  /*65710*/  MOV R167, R36 ;  /* 0x0000002400a77202 */ /* 0x008fc60000000f00 */
[----:B------:R-:W3:Y:S01]  /*65720*/  LDL.LU R248, [R1+0x810] ;  /* 0x0008100001f87983 */ /* 0x000ee20000300800 */
[----:B----4-:R-:W-:-:S03]  /*65730*/  IMAD.MOV.U32 R173, RZ, RZ, R37 ;  /* 0x000000ffffad7224 */ /* 0x010fc600078e0025 */
[----:B------:R-:W3:Y:S01]  /*65740*/  LDL.LU R249, [R1+0x814] ;  /* 0x0008140001f97983 */ /* 0x000ee20000300800 */
[----:B------:R-:W-:-:S03]  /*65750*/  MOV R174, R38 ;  /* 0x0000002600ae7202 */ /* 0x000fc60000000f00 */
[----:B------:R-:W3:Y:S01]  /*65760*/  LDL.LU R250, [R1+0x818] ;  /* 0x0008180001fa7983 */ /* 0x000ee20000300800 */
[----:B------:R-:W-:-:S03]  /*65770*/  IMAD.MOV.U32 R168, RZ, RZ, R39 ;  /* 0x000000ffffa87224 */ /* 0x000fc600078e0027 */
        /* <DEDUP_REMOVED lines=9> */
[C---:B------:R-:W-:Y:S06]  /*65810*/  HMMA.1688.F32.TF32 R188, R196.reuse, R4, R188 ;  /* 0x00000004c4bc723c */ /* 0x040fec00000810bc */
[C---:B------:R-:W-:Y:S06]  /*65820*/  HMMA.1688.F32.TF32 R192, R196.reuse, R32, R192 ;  /* 0x00000020c4c0723c */ /* 0x040fec00000810c0 */
[----:B------:R-:W-:Y:S01]  /*65830*/  HMMA.1688.F32.TF32 R40, R196, R16, R200 ;  /* 0x00000010c428723c */ /* 0x000fe200000810c8 */
[----:B------:R-:W-:Y:S04]  /*65840*/  LDS R200, [R0+UR12+0x28680] ;  /* 0x0286800c00c87984 */ /* 0x000fe80008000800 */
[----:B------:R-:W-:Y:S04]  /*65850*/  LDS R202, [R0+UR12+0x2a680] ;  /* 0x02a6800c00ca7984 */ /* 0x000fe80008000800 */
[----:B------:R-:W-:Y:S04]  /*65860*/  LDS R201, [R3+UR12+0x28680] ;  /* 0x0286800c03c97984 */ /* 0x000fe80008000800 */
[----:B------:R-:W-:Y:S11]  /*65870*/  LDS R203, [R3+UR12+0x2a680] ;  /* 0x02a6800c03cb7984 */ /* 0x000ff60008000800 */
[----:B------:R-:W-:Y:S01]  /*65880*/  MOV R178, R40 ;  /* 0x0000002800b27202 */ /* 0x000fe20000000f00 */
[----:B------:R-:W-:Y:S01]  /*65890*/  IMAD.MOV.U32 R179, RZ, RZ, R41 ;  /* 0x000000ffffb37224 */ /* 0x000fe200078e0029 */
[----:B------:R-:W-:Y:S01]  /*658a0*/  MOV R183, R42 ;  /* 0x0000002a00b77202 */ /* 0x000fe20000000f00 */
[----:B------:R-:W-:-:S02]  /*658b0*/  IMAD.MOV.U32 R187, RZ, RZ, R43 ;  /* 0x000000ffffbb7224 */ /* 0x000fc400078e002b */
[----:B--2---:R-:W-:Y:S01]  /*658c0*/  HMMA.1688.F32.TF32 R40, R196, R12, R204 ;  /* 0x0000000cc428723c */ /* 0x004fe200000810cc */
[----:B------:R-:W-:Y:S04]  /*658d0*/  LDS R196, [R0+UR12+0x28600] ;  /* 0x0286000c00c47984 */ /* 0x000fe80008000800 */
[----:B------:R-:W-:Y:S04]  /*658e0*/  LDS R198, [R0+UR12+0x2a600] ;  /* 0x02a6000c00c67984 */ /* 0x000fe80008000800 */
[----:B------:R-:W-:Y:S04]  /*658f0*/  LDS R197, [R3+UR12+0x28600] ;  /* 0x0286000c03c57984 */ /* 0x000fe80008000800 */
[----:B------:R-:W1:Y:S04]  /*65900*/  LDS R199, [R3+UR12+0x2a600] ;  /* 0x02a6000c03c77984 */ /* 0x000e680008000800 */
[----:B------:R-:W-:Y:S04]  /*65910*/  LDS R204, [R0+UR12+0x28700] ;  /* 0x0287000c00cc7984 */ /* 0x000fe80008000800 */
[----:B------:R-:W-:Y:S03]  /*65920*/  LDS R206, [R0+UR12+0x2a700] ;  /* 0x02a7000c00ce7984 */ /* 0x000fe60008000800 */
[----:B------:R-:W-:Y:S01]  /*65930*/  MOV R169, R40 ;  /* 0x0000002800a97202 */ /* 0x000fe20000000f00 */
[----:B------:R-:W-:Y:S01]  /*65940*/  IMAD.MOV.U32 R170, RZ, RZ, R41 ;  /* 0x000000ffffaa7224 */ /* 0x000fe200078e0029 */
[----:B------:R-:W-:Y:S01]  /*65950*/  MOV R171, R42 ;  /* 0x0000002a00ab7202 */ /* 0x000fe20000000f00 */
[----:B------:R-:W-:Y:S01]  /*65960*/  IMAD.MOV.U32 R175, RZ, RZ, R43 ;  /* 0x000000ffffaf7224 */ /* 0x000fe200078e002b */
[----:B------:R-:W-:Y:S04]  /*65970*/  LDS R205, [R3+UR12+0x28700] ;  /* 0x0287000c03cd7984 */ /* 0x000fe80008000800 */
[----:B------:R-:W2:Y:S01]  /*65980*/  LDS R207, [R3+UR12+0x2a700] ;  /* 0x02a7000c03cf7984 */ /* 0x000ea20008000800 */
[C---:B-1----:R-:W-:Y:S06]  /*65990*/  HMMA.1688.F32.TF32 R40, R196.reuse, R32, R228 ;  /* 0x00000020c428723c */ /* 0x042fec00000810e4 */
[C---:B----4-:R-:W-:Y:S06]  /*659a0*/  HMMA.1688.F32.TF32 R36, R196.reuse, R8, R36 ;  /* 0x00000008c424723c */ /* 0x050fec0000081024 */
[----:B---3--:R-:W-:-:S15]  /*659b0*/  HMMA.1688.F32.TF32 R44, R196, R4, R248 ;  /* 0x00000004c42c723c */ /* 0x008fde00000810f8 */
[----:B------:R-:W-:-:S02]  /*659c0*/  NOP ;  /* 0x0000000000007918 */ /* 0x000fc40000000000 */
        /* <DEDUP_REMOVED lines=11> */
[----:B-1----:R-:W-:Y:S08]  /*65a80*/  HMMA.1688.F32.TF32 R36, R196, R16, R216 ;  /* 0x00000010c424723c */ /* 0x002ff000000810d8 */
[----:B------:R-:W-:Y:S04]  /*65a90*/  STL.64 [R1+0x1b0], R44 ;  /* 0x0001b02c01007387 */ /* 0x000fe80000100a00 */
[----:B------:R-:W-:Y:S04]  /*65aa0*/  STL.64 [R1+0x1b8], R46 ;  /* 0x0001b82e01007387 */ /* 0x000fe80000100a00 */
[----:B------:R-:W3:Y:S04]  /*65ab0*/  LDL.LU R240, [R1+0x510] ;  /* 0x0005100001f07983 */ /* 0x000ee80000300800 */
[----:B------:R1:W-:Y:S04]  /*65ac0*/  STL.64 [R1+0x1a0], R40 ;  /* 0x0001a02801007387 */ /* 0x0003e80000100a00 */
[----:B------:R4:W-:Y:S04]  /*65ad0*/  STL.64 [R1+0x1a8], R42 ;  /* 0x0001a82a01007387 */ /* 0x0009e80000100a00 */
[----:B------:R2:W-:Y:S04]  /*65ae0*/  STL.64 [R1+0x190], R36 ;  /* 0x0001902401007387 */ /* 0x0005e80000100a00 */
[----:B------:R2:W-:Y:S04]  /*65af0*/  STL.64 [R1+0x198], R38 ;  /* 0x0001982601007387 */ /* 0x0005e80000100a00 */
        /* <DEDUP_REMOVED lines=23> */
[----:B-1----:R-:W3:Y:S04]  /*65c70*/  LDL.LU R40, [R1+0x6f0] ;  /* 0x0006f00001287983 */ /* 0x002ee80000300800 */
[----:B------:R-:W3:Y:S04]  /*65c80*/  LDL.LU R41, [R1+0x6f4] ;  /* 0x0006f40001297983 */ /* 0x000ee80000300800 */
[----:B----4-:R-:W4:Y:S04]  /*65c90*/  LDL.LU R42, [R1+0x6f8] ;  /* 0x0006f800012a7983 */ /* 0x010f280000300800 */
        /* <DEDUP_REMOVED lines=39> */
[----:B------:R-:W2:Y:S01]  /*65f10*/  LDL.LU R38, [R1+0x418] ;  /* 0x0004180001267983 */ /* 0x000ea20000300800 */
[----:B------:R-:W-:-:S03]  /*65f20*/  MOV R251, R2 ;  /* 0x0000000200fb7202 */ /* 0x000fc60000000f00 */
[----:B------:R-:W2:Y:S04]  /*65f30*/  LDL.LU R39, [R1+0x41c] ;  /* 0x00041c0001277983 */ /* 0x000ea80000300800 */
[----:B------:R-:W2:Y:S04]  /*65f40*/  LDL.LU R248, [R1+0x180] ;  /* 0x0001800001f87983 */ /* 0x000ea80000300800 */
[----:B------:R-:W2:Y:S04]  /*65f50*/  LDL.LU R249, [R1+0x184] ;  /* 0x0001840001f97983 */ /* 0x000ea80000300800 */
[----:B------:R-:W2:Y:S04]  /*65f60*/  LDL.LU R250, [R1+0x188] ;  /* 0x0001880001fa7983 */ /* 0x000ea80000300800 */
[----:B------:R-:W2:Y:S01]  /*65f70*/  LDL.LU R2, [R1+0x3ef0] ;  /* 0x003ef00001027983 */ /* 0x000ea20000300800 */
[C---:B---3--:R-:W-:Y:S06]  /*65f80*/  HMMA.1688.F32.TF32 R228, R200.reuse, R16, R228 ;  /* 0x00000010c8e4723c */ /* 0x048fec00000810e4 */
[C---:B----4-:R-:W-:Y:S06]  /*65f90*/  HMMA.1688.F32.TF32 R40, R200.reuse, R20, R40 ;  /* 0x00000014c828723c */ /* 0x050fec0000081028 */
[C---:B------:R-:W-:Y:S06]  /*65fa0*/  HMMA.1688.F32.TF32 R44, R200.reuse, R24, R44 ;  /* 0x00000018c82c723c */ /* 0x040fec000008102c */
[----:B------:R-:W-:Y:S06]  /*65fb0*/  HMMA.1688.F32.TF32 R52, R200, R32, R52 ;  /* 0x00000020c834723c */ /* 0x000fec0000081034 */
[----:B------:R-:W-:Y:S01]  /*65fc0*/  HMMA.1688.F32.TF32 R196, R196, R12, R64 ;  /* 0x0000000cc4c4723c */ /* 0x000fe20000081040 */
[----:B------:R-:W3:Y:S04]  /*65fd0*/  LDL.LU.64 R66, [R1+0x3ee8] ;  /* 0x003ee80001427983 */ /* 0x000ee80000300a00 */
[----:B------:R-:W3:Y:S01]  /*65fe0*/  LDL.LU.64 R64, [R1+0x3ee0] ;  /* 0x003ee00001407983 */ /* 0x000ee20000300a00 */
[C---:B------:R-:W-:Y:S06]  /*65ff0*/  HMMA.1688.F32.TF32 R60, R200.reuse, R8, R60 ;  /* 0x00000008c83c723c */ /* 0x040fec000008103c */
[C---:B------:R-:W-:Y:S11]  /*66000*/  HMMA.1688.F32.TF32 R56, R200.reuse, R4, R56 ;  /* 0x00000004c838723c */ /* 0x040ff60000081038 */
[----:B------:R1:W-:Y:S04]  /*66010*/  STL.64 [R1+0x150], R196 ;  /* 0x000150c401007387 */ /* 0x0003e80000100a00 */
[----:B------:R4:W-:Y:S04]  /*66020*/  STL.64 [R1+0x158], R198 ;  /* 0x000158c601007387 */ /* 0x0009e80000100a00 */
[----:B-1----:R-:W3:Y:S01]  /*66030*/  LDL.LU R196, [R1+0x5a0] ;  /* 0x0005a00001c47983 */ /* 0x002ee20000300800 */
[C---:B------:R-:W-:Y:S03]  /*66040*/  HMMA.1688.F32.TF32 R48, R200.reuse, R28, R48 ;  /* 0x0000001cc830723c */ /* 0x040fe60000081030 */
[----:B------:R-:W3:Y:S04]  /*66050*/  LDL.LU R197, [R1+0x5a4] ;  /* 0x0005a40001c57983 */ /* 0x000ee80000300800 */
[----:B----4-:R-:W3:Y:S04]  /*66060*/  LDL.LU R198, [R1+0x5a8] ;  /* 0x0005a80001c67983 */ /* 0x010ee80000300800 */
[----:B------:R-:W-:Y:S04]  /*66070*/  STL.64 [R1+0x140], R60 ;  /* 0x0001403c01007387 */ /* 0x000fe80000100a00 */
[----:B------:R1:W-:Y:S01]  /*66080*/  STL [R1+0x148], R62 ;  /* 0x0001483e01007387 */ /* 0x0003e20000100800 */
[----:B------:R-:W-:Y:S01]  /*66090*/  HMMA.1688.F32.TF32 R200, R200, R12, R224 ;  /* 0x0000000cc8c8723c */ /* 0x000fe200000810e0 */
[----:B--2---:R-:W-:Y:S01]  /*660a0*/  IMAD.MOV.U32 R199, RZ, RZ, R2 ;  /* 0x000000ffffc77224 */ /* 0x004fe200078e0002 */
[----:B------:R-:W-:-:S02]  /*660b0*/  MOV R2, R63 ;  /* 0x0000003f00027202 */ /* 0x000fc40000000f00 */
[----:B-1----:R-:W2:Y:S04]  /*660c0*/  LDL.LU.64 R62, [R1+0x3ed8] ;  /* 0x003ed800013e7983 */ /* 0x002ea80000300a00 */
[----:B------:R-:W2:Y:S04]  /*660d0*/  LDL.LU.64 R60, [R1+0x3ed0] ;  /* 0x003ed000013c7983 */ /* 0x000ea80000300a00 */
[----:B------:R-:W-:Y:S04]  /*660e0*/  STL [R1+0x3c58], R2 ;  /* 0x003c580201007387 */ /* 0x000fe80000100800 */
        /* <DEDUP_REMOVED lines=24> */
[----:B------:R-:W4:Y:S04]  /*66270*/  LDL.LU.64 R226, [R1+0x3e68] ;  /* 0x003e680001e27983 */ /* 0x000f280000300a00 */
[----:B------:R-:W4:Y:S04]  /*66280*/  LDL.LU.64 R224, [R1+0x3e60] ;  /* 0x003e600001e07983 */ /* 0x000f280000300a00 */
[----:B------:R1:W-:Y:S04]  /*66290*/  STL.64 [R1+0xd0], R200 ;  /* 0x0000d0c801007387 */ /* 0x0003e80000100a00 */
[----:B------:R1:W-:Y:S04]  /*662a0*/  STL.64 [R1+0xd8], R202 ;  /* 0x0000d8ca01007387 */ /* 0x0003e80000100a00 */
[----:B-1----:R-:W2:Y:S04]  /*662b0*/  LDL.LU R200, [R1+0x5b0] ;  /* 0x0005b00001c87983 */ /* 0x002ea80000300800 */
[----:B------:R-:W2:Y:S04]  /*662c0*/  LDL.LU R201, [R1+0x5b4] ;  /* 0x0005b40001c97983 */ /* 0x000ea80000300800 */
[----:B------:R-:W2:Y:S04]  /*662d0*/  LDL.LU R202, [R1+0x5b8] ;  /* 0x0005b80001ca7983 */ /* 0x000ea80000300800 */
[----:B------:R-:W2:Y:S01]  /*662e0*/  LDL.LU R203, [R1+0x5bc] ;  /* 0x0005bc0001cb7983 */ /* 0x000ea20000300800 */
[C---:B------:R-:W-:Y:S06]  /*662f0*/  HMMA.1688.F32.TF32 R220, R204.reuse, R8, R220 ;  /* 0x00000008ccdc723c */ /* 0x040fec00000810dc */
[----:B------:R-:W-:-:S15]  /*66300*/  HMMA.1688.F32.TF32 R212, R204, R4, R212 ;  /* 0x00000004ccd4723c */ /* 0x000fde00000810d4 */
[----:B------:R-:W-:-:S02]  /*66310*/  NOP ;  /* 0x0000000000007918 */ /* 0x000fc40000000000 */
[----:B------:R-:W-:Y:S04]  /*66320*/  STL.64 [R1+0xc0], R220 ;  /* 0x0000c0dc01007387 */ /* 0x000fe80000100a00 */
[----:B------:R1:W-:Y:S04]  /*66330*/  STL.64 [R1+0xc8], R222 ;  /* 0x0000c8de01007387 */ /* 0x0003e80000100a00 */
[----:B-1----:R-:W4:Y:S04]  /*66340*/  LDL.LU.64 R222, [R1+0x3e58] ;  /* 0x003e580001de7983 */ /* 0x002f280000300a00 */
[----:B------:R-:W4:Y:S04]  /*66350*/  LDL.LU.64 R220, [R1+0x3e50] ;  /* 0x003e500001dc7983 */ /* 0x000f280000300a00 */
[----:B------:R-:W-:Y:S04]  /*66360*/  STL.64 [R1+0xb0], R212 ;  /* 0x0000b0d401007387 */ /* 0x000fe80000100a00 */
[----:B------:R1:W-:Y:S04]  /*66370*/  STL.64 [R1+0xb8], R214 ;  /* 0x0000b8d601007387 */ /* 0x0003e80000100a00 */
[----:B-1----:R-:W4:Y:S04]  /*66380*/  LDL.LU.64 R214, [R1+0x3e48] ;  /* 0x003e480001d67983 */ /* 0x002f280000300a00 */
[----:B------:R-:W4:Y:S01]  /*66390*/  LDL.LU.64 R212, [R1+0x3e40] ;  /* 0x003e400001d47983 */ /* 0x000f220000300a00 */
[C---:B------:R-:W-:Y:S06]  /*663a0*/  HMMA.1688.F32.TF32 R216, R204.reuse, R32, R216 ;  /* 0x00000020ccd8723c */ /* 0x040fec00000810d8 */
[----:B---3--:R-:W-:-:S15]  /*663b0*/  HMMA.1688.F32.TF32 R196, R204, R24, R196 ;  /* 0x00000018ccc4723c */ /* 0x008fde00000810c4 */
[----:B------:R-:W-:-:S02]  /*663c0*/  NOP ;  /* 0x0000000000007918 */ /* 0x000fc40000000000 */
[----:B------:R-:W-:Y:S04]  /*663d0*/  STL.64 [R1+0xa0], R216 ;  /* 0x0000a0d801007387 */ /* 0x000fe80000100a00 */
[----:B------:R1:W-:Y:S03]  /*663e0*/  STL.64 [R1+0xa8], R218 ;  /* 0x0000a8da01007387 */ /* 0x0003e60000100a00 */
[----:B------:R-:W-:Y:S01]  /*663f0*/  IMAD.MOV.U32 R2, RZ, RZ, R199 ;  /* 0x000000ffff027224 */ /* 0x000fe200078e00c7 */
[----:B-1----:R-:W3:Y:S04]  /*66400*/  LDL.LU.64 R218, [R1+0x3e38] ;  /* 0x003e380001da7983 */ /* 0x002ee80000300a00 */
[----:B------:R-:W4:Y:S04]  /*66410*/  LDL.LU.64 R216, [R1+0x3e30] ;  /* 0x003e300001d87983 */ /* 0x000f280000300a00 */
[----:B------:R-:W-:Y:S01]  /*66420*/  STL.64 [R1+0x80], R196 ;  /* 0x000080c401007387 */ /* 0x000fe20000100a00 */
[----:B--2---:R-:W-:-:S15]  /*66430*/  HMMA.1688.F32.TF32 R200, R204, R28, R200 ;  /* 0x0000001cccc8723c */ /* 0x004fde00000810c8 */
[----:B------:R-:W-:-:S08]  /*66440*/  NOP ;  /* 0x0000000000007918 */ /* 0x000fd00000000000 */
[----:B------:R-:W-:Y:S04]  /*66450*/  STL.64 [R1+0x90], R200 ;  /* 0x000090c801007387 */ /* 0x000fe80000100a00 */
[----:B------:R1:W-:Y:S04]  /*66460*/  STL.64 [R1+0x98], R202 ;  /* 0x000098ca01007387 */ /* 0x0003e80000100a00 */
[----:B------:R2:W-:Y:S01]  /*66470*/  STL [R1+0x88], R198 ;  /* 0x000088c601007387 */ /* 0x0005e20000100800 */
[C---:B-1----:R-:W-:Y:S06]  /*66480*/  HMMA.1688.F32.TF32 R200, R204.reuse, R20, R208 ;  /* 0x00000014ccc8723c */ /* 0x042fec00000810d0 */
[----:B--2---:R-:W-:Y:S01]  /*66490*/  HMMA.1688.F32.TF32 R196, R204, R16, R236 ;  /* 0x00000010ccc4723c */ /* 0x004fe200000810ec */
[----:B------:R1:W-:Y:S04]  /*664a0*/  STL [R1+0x3c5c], R2 ;  /* 0x003c5c0201007387 */ /* 0x0003e80000100800 */
[----:B------:R-:W-:Y:S01]  /*664b0*/  LDS R236, [R0+UR12+0x2c080] ;  /* 0x02c0800c00ec7984 */ /* 0x000fe20008000800 */
[----:B------:R-:W-:Y:S03]  /*664c0*/  HMMA.1688.F32.TF32 R208, R232, R32, R248 ;  /* 0x00000020e8d0723c */ /* 0x000fe600000810f8 */
[----:B------:R-:W-:Y:S04]  /*664d0*/  LDS R238, [R0+UR12+0x2e080] ;  /* 0x02e0800c00ee7984 */ /* 0x000fe80008000800 */
[----:B------:R-:W-:Y:S04]  /*664e0*/  LDS R237, [R3+UR12+0x2c080] ;  /* 0x02c0800c03ed7984 */ /* 0x000fe80008000800 */
[----:B------:R-:W-:Y:S06]  /*664f0*/  LDS R239, [R3+UR12+0x2e080] ;  /* 0x02e0800c03ef7984 */ /* 0x000fec0008000800 */
[----:B------:R-:W-:Y:S01]  /*66500*/  STL.64 [R1+0x60], R196 ;  /* 0x000060c401007387 */ /* 0x000fe20000100a00 */
[----:B-1----:R-:W-:-:S03]  /*66510*/  MOV R2, R199 ;  /* 0x000000c700027202 */ /* 0x002fc60000000f00 */
[----:B------:R-:W-:Y:S04]  /*66520*/  STL.64 [R1+0x70], R200 ;  /* 0x000070c801007387 */ /* 0x000fe80000100a00 */
[----:B------:R1:W-:Y:S04]  /*66530*/  STL.64 [R1+0x78], R202 ;  /* 0x000078ca01007387 */ /* 0x0003e80000100a00 */
[----:B------:R2:W-:Y:S01]  /*66540*/  STL [R1+0x68], R198 ;  /* 0x000068c601007387 */ /* 0x0005e20000100800 */
[----:B-1----:R-:W-:Y:S03]  /*66550*/  HMMA.1688.F32.TF32 R200, R232, R8, R244 ;  /* 0x00000008e8c8723c */ /* 0x002fe600000810f4 */
[----:B------:R-:W-:Y:S04]  /*66560*/  LDS R244, [R0+UR12+0x2c180] ;  /* 0x02c1800c00f47984 */ /* 0x000fe80008000800 */
[----:B------:R-:W-:Y:S01]  /*66570*/  LDS R246, [R0+UR12+0x2e180] ;  /* 0x02e1800c00f67984 */ /* 0x000fe20008000800 */
[----:B--2---:R-:W-:Y:S03]  /*66580*/  HMMA.1688.F32.TF32 R196, R204, R12, R240 ;  /* 0x0000000cccc4723c */ /* 0x004fe600000810f0 */
[----:B------:R-:W-:Y:S03]  /*66590*/  LDS R240, [R0+UR12+0x2c100] ;  /* 0x02c1000c00f07984 */ /* 0x000fe60008000800 */
[----:B------:R-:W-:Y:S01]  /*665a0*/  HMMA.1688.F32.TF32 R204, R232, R4, R36 ;  /* 0x00000004e8cc723c */ /* 0x000fe20000081024 */
[----:B------:R-:W-:Y:S04]  /*665b0*/  LDS R242, [R0+UR12+0x2e100] ;  /* 0x02e1000c00f27984 */ /* 0x000fe80008000800 */
[----:B------:R-:W-:Y:S01]  /*665c0*/  LDS R241, [R3+UR12+0x2c100] ;  /* 0x02c1000c03f17984 */ /* 0x000fe20008000800 */
[----:B---3--:R-:W-:Y:S01]  /*665d0*/  IMAD.MOV.U32 R250, RZ, RZ, R218 ;  /* 0x000000fffffa7224 */ /* 0x008fe200078e00da */
[----:B------:R-:W-:-:S02]  /*665e0*/  MOV R251, R219 ;  /* 0x000000db00fb7202 */ /* 0x000fc40000000f00 */
[----:B------:R-:W-:Y:S01]  /*665f0*/  LDS R243, [R3+UR12+0x2e100] ;  /* 0x02e1000c03f37984 */ /* 0x000fe20008000800 */
[----:B----4-:R-:W-:Y:S01]  /*66600*/  IMAD.MOV.U32 R248, RZ, RZ, R216 ;  /* 0x000000fffff87224 */ /* 0x010fe200078e00d8 */
[----:B------:R-:W-:Y:S02]  /*66610*/  MOV R249, R217 ;  /* 0x000000d900f97202 */ /* 0x000fe40000000f00 */
[----:B------:R-:W-:Y:S04]  /*66620*/  LDS R245, [R3+UR12+0x2c180] ;  /* 0x02c1800c03f57984 */ /* 0x000fe80008000800 */
[----:B------:R1:W-:Y:S04]  /*66630*/  STL.64 [R1+0x3c10], R198 ;  /* 0x003c10c601007387 */ /* 0x0003e80000100a00 */
[----:B------:R2:W-:Y:S04]  /*66640*/  STL.64 [R1+0x3c08], R196 ;  /* 0x003c08c401007387 */ /* 0x0005e80000100a00 */
[----:B------:R-:W-:Y:S04]  /*66650*/  STL.64 [R1+0x3c20], R202 ;  /* 0x003c20ca01007387 */ /* 0x000fe80000100a00 */
[----:B------:R3:W-:Y:S01]  /*66660*/  STL.64 [R1+0x3c18], R200 ;  /* 0x003c18c801007387 */ /* 0x0007e20000100a00 */
[----:B-1----:R-:W-:-:S03]  /*66670*/  IMAD.MOV.U32 R198, RZ, RZ, R230 ;  /* 0x000000ffffc67224 */ /* 0x002fc600078e00e6 */
[----:B------:R-:W-:Y:S01]  /*66680*/  STL.64 [R1+0x3c30], R206 ;  /* 0x003c30ce01007387 */ /* 0x000fe20000100a00 */
[----:B--2---:R-:W-:Y:S01]  /*66690*/  IMAD.MOV.U32 R196, RZ, RZ, R228 ;  /* 0x000000ffffc47224 */ /* 0x004fe200078e00e4 */
[----:B------:R-:W-:Y:S02]  /*666a0*/  MOV R197, R229 ;  /* 0x000000e500c57202 */ /* 0x000fe40000000f00 */
[----:B------:R1:W-:Y:S01]  /*666b0*/  STL.64 [R1+0x3c28], R204 ;  /* 0x003c28cc01007387 */ /* 0x0003e20000100a00 */
[----:B------:R-:W-:-:S03]  /*666c0*/  MOV R199, R231 ;  /* 0x000000e700c77202 */ /* 0x000fc60000000f00 */
[----:B------:R-:W2:Y:S01]  /*666d0*/  LDL.LU R228, [R1+0x3e2c] ;  /* 0x003e2c0001e47983 */ /* 0x000ea20000300800 */
[----:B---3--:R-:W-:-:S03]  /*666e0*/  IMAD.MOV.U32 R200, RZ, RZ, R224 ;  /* 0x000000ffffc87224 */ /* 0x008fc600078e00e0 */
[----:B------:R-:W2:Y:S01]  /*666f0*/  LDL.LU R229, [R1+0x3e28] ;  /* 0x003e280001e57983 */ /* 0x000ea20000300800 */
[----:B------:R-:W-:-:S03]  /*66700*/  MOV R201, R225 ;  /* 0x000000e100c97202 */ /* 0x000fc60000000f00 */
[----:B------:R-:W2:Y:S01]  /*66710*/  LDL.LU R230, [R1+0x3e24] ;  /* 0x003e240001e67983 */ /* 0x000ea20000300800 */
[----:B------:R-:W-:-:S03]  /*66720*/  IMAD.MOV.U32 R202, RZ, RZ, R226 ;  /* 0x000000ffffca7224 */ /* 0x000fc600078e00e2 */
[----:B------:R-:W2:Y:S01]  /*66730*/  LDL.LU R231, [R1+0x3e20] ;  /* 0x003e200001e77983 */ /* 0x000ea20000300800 */
[----:B------:R-:W-:-:S03]  /*66740*/  MOV R203, R227 ;  /* 0x000000e300cb7202 */ /* 0x000fc60000000f00 */
[----:B------:R-:W3:Y:S01]  /*66750*/  LDL.LU R224, [R1+0x3e1c] ;  /* 0x003e1c0001e07983 */ /* 0x000ee20000300800 */
[----:B-1----:R-:W-:-:S03]  /*66760*/  IMAD.MOV.U32 R204, RZ, RZ, R220 ;  /* 0x000000ffffcc7224 */ /* 0x002fc600078e00dc */
[----:B------:R-:W3:Y:S01]  /*66770*/  LDL.LU R225, [R1+0x3e18] ;  /* 0x003e180001e17983 */ /* 0x000ee20000300800 */
[----:B------:R-:W-:-:S03]  /*66780*/  MOV R205, R221 ;  /* 0x000000dd00cd7202 */ /* 0x000fc60000000f00 */
[----:B------:R-:W3:Y:S01]  /*66790*/  LDL.LU R226, [R1+0x3e14] ;  /* 0x003e140001e27983 */ /* 0x000ee20000300800 */
[----:B------:R-:W-:-:S03]  /*667a0*/  IMAD.MOV.U32 R206, RZ, RZ, R222 ;  /* 0x000000ffffce7224 */ /* 0x000fc600078e00de */
[----:B------:R-:W3:Y:S01]  /*667b0*/  LDL.LU R227, [R1+0x3e10] ;  /* 0x003e100001e37983 */ /* 0x000ee20000300800 */
[----:B------:R-:W-:-:S03]  /*667c0*/  MOV R207, R223 ;  /* 0x000000df00cf7202 */ /* 0x000fc60000000f00 */
[----:B------:R-:W4:Y:S04]  /*667d0*/  LDL.LU R220, [R1+0x3e0c] ;  /* 0x003e0c0001dc7983 */ /* 0x000f280000300800 */
[----:B------:R-:W4:Y:S04]  /*667e0*/  LDL.LU R221, [R1+0x3e08] ;  /* 0x003e080001dd7983 */ /* 0x000f280000300800 */
[----:B------:R-:W4:Y:S04]  /*667f0*/  LDL.LU R222, [R1+0x3e04] ;  /* 0x003e040001de7983 */ /* 0x000f280000300800 */
[----:B------:R-:W4:Y:S04]  /*66800*/  LDL.LU R223, [R1+0x3e00] ;  /* 0x003e000001df7983 */ /* 0x000f280000300800 */
[----:B------:R1:W-:Y:S04]  /*66810*/  STL.64 [R1+0x3c40], R210 ;  /* 0x003c40d201007387 */ /* 0x0003e80000100a00 */
[----:B------:R1:W-:Y:S04]  /*66820*/  STL.64 [R1+0x3c38], R208 ;  /* 0x003c38d001007387 */ /* 0x0003e80000100a00 */
[----:B------:R-:W-:Y:S01]  /*66830*/  LDS R247, [R3+UR12+0x2e180] ;  /* 0x02e1800c03f77984 */ /* 0x000fe20008000800 */
[----:B-1----:R-:W-:Y:S01]  /*66840*/  IMAD.MOV.U32 R210, RZ, RZ, R214 ;  /* 0x000000ffffd27224 */ /* 0x002fe200078e00d6 */
[----:B------:R-:W-:Y:S01]  /*66850*/  MOV R211, R215 ;  /* 0x000000d700d37202 */ /* 0x000fe20000000f00 */
[----:B------:R-:W-:Y:S01]  /*66860*/  IMAD.MOV.U32 R208, RZ, RZ, R212 ;  /* 0x000000ffffd07224 */ /* 0x000fe200078e00d4 */
[----:B------:R-:W-:Y:S01]  /*66870*/  MOV R209, R213 ;  /* 0x000000d500d17202 */ /* 0x000fe20000000f00 */
        /* <DEDUP_REMOVED lines=11> */
[----:B------:R-:W4:Y:S01]  /*66930*/  LDL.LU R219, [R1+0x3de0] ;  /* 0x003de00001db7983 */ /* 0x000f220000300800 */
[----:B--2---:R-:W-:-:S15]  /*66940*/  HMMA.1688.F32.TF32 R212, R232, R28, R212 ;  /* 0x0000001ce8d4723c */ /* 0x004fde00000810d4 */
[----:B------:R-:W-:-:S08]  /*66950*/  NOP ;  /* 0x0000000000007918 */ /* 0x000fd00000000000 */
[----:B------:R1:W-:Y:S04]  /*66960*/  STL.64 [R1+0x3c50], R214 ;  /* 0x003c50d601007387 */ /* 0x0003e80000100a00 */
[----:B------:R2:W-:Y:S01]  /*66970*/  STL.64 [R1+0x3c48], R212 ;  /* 0x003c48d401007387 */ /* 0x0005e20000100a00 */
[----:B-1----:R-:W-:Y:S01]  /*66980*/  IMAD.MOV.U32 R214, RZ, RZ, R10 ;  /* 0x000000ffffd67224 */ /* 0x002fe200078e000a */
[----:B------:R-:W-:Y:S01]  /*66990*/  MOV R215, R11 ;  /* 0x0000000b00d77202 */ /* 0x000fe20000000f00 */
[----:B--2---:R-:W-:Y:S01]  /*669a0*/  IMAD.MOV.U32 R212, RZ, RZ, R6 ;  /* 0x000000ffffd47224 */ /* 0x004fe200078e0006 */
[----:B------:R-:W-:Y:S01]  /*669b0*/  MOV R213, R7 ;  /* 0x0000000700d57202 */ /* 0x000fe20000000f00 */
[----:B------:R-:W2:Y:S04]  /*669c0*/  LDL.LU R6, [R1+0x3ddc] ;  /* 0x003ddc0001067983 */ /* 0x000ea80000300800 */
[----:B------:R-:W2:Y:S04]  /*669d0*/  LDL.LU R7, [R1+0x3dd8] ;  /* 0x003dd80001077983 */ /* 0x000ea80000300800 */
[----:B------:R-:W2:Y:S04]  /*669e0*/  LDL.LU R10, [R1+0x3dd4] ;  /* 0x003dd400010a7983 */ /* 0x000ea80000300800 */
[----:B------:R-:W2:Y:S01]  /*669f0*/  LDL.LU R11, [R1+0x3dd0] ;  /* 0x003dd000010b7983 */ /* 0x000ea20000300800 */
[C---:B----4-:R-:W-:Y:S06]  /*66a00*/  HMMA.1688.F32.TF32 R216, R232.reuse, R24, R216 ;  /* 0x00000018e8d8723c */ /* 0x050fec00000810d8 */
[C---:B------:R-:W-:Y:S06]  /*66a10*/  HMMA.1688.F32.TF32 R220, R232.reuse, R20, R220 ;  /* 0x00000014e8dc723c */ /* 0x040fec00000810dc */
[C---:B---3--:R-:W-:Y:S06]  /*66a20*/  HMMA.1688.F32.TF32 R224, R232.reuse, R16, R224 ;  /* 0x00000010e8e0723c */ /* 0x048fec00000810e0 */
[----:B------:R-:W-:Y:S01]  /*66a30*/  HMMA.1688.F32.TF32 R228, R232, R12, R228 ;  /* 0x0000000ce8e4723c */ /* 0x000fe200000810e4 */
[----:B------:R-:W-:Y:S04]  /*66a40*/  LDS R232, [R0+UR12+0x2c000] ;  /* 0x02c0000c00e87984 */ /* 0x000fe80008000800 */
[----:B------:R-:W-:Y:S04]  /*66a50*/  LDS R234, [R0+UR12+0x2e000] ;  /* 0x02e0000c00ea7984 */ /* 0x000fe80008000800 */
[----:B------:R-:W-:Y:S04]  /*66a60*/  LDS R233, [R3+UR12+0x2c000] ;  /* 0x02c0000c03e97984 */ /* 0x000fe80008000800 */
[----:B------:R-:W2:Y:S02]  /*66a70*/  LDS R235, [R3+UR12+0x2e000] ;  /* 0x02e0000c03eb7984 */ /* 0x000ea40008000800 */
[C---:B--2---:R-:W-:Y:S06]  /*66a80*/  HMMA.1688.F32.TF32 R248, R232.reuse, R6, R248 ;  /* 0x00000006e8f8723c */ /* 0x044fec00000810f8 */
[----:B------:R-:W-:-:S15]  /*66a90*/  HMMA.1688.F32.TF32 R36, R232, R10, R36 ;  /* 0x0000000ae824723c */ /* 0x000fde0000081024 */
[----:B------:R-:W-:-:S03]  /*66aa0*/  NOP ;  /* 0x0000000000007918 */ /* 0x000fc60000000000 */
[----:B------:R-:W-:Y:S01]  /*66ab0*/  IMAD.MOV.U32 R13, RZ, RZ, R250 ;  /* 0x000000ffff0d7224 */ /* 0x000fe200078e00fa */
[----:B------:R-:W-:Y:S01]  /*66ac0*/  MOV R12, R251 ;  /* 0x000000fb000c7202 */ /* 0x000fe20000000f00 */
[----:B------:R-:W-:Y:S01]  /*66ad0*/  IMAD.MOV.U32 R17, RZ, RZ, R248 ;  /* 0x000000ffff117224 */ /* 0x000fe200078e00f8 */
[----:B------:R-:W-:-:S03]  /*66ae0*/  MOV R16, R249 ;  /* 0x000000f900107202 */ /* 0x000fc60000000f00 */
[----:B------:R-:W-:Y:S01]  /*66af0*/  IMAD.MOV.U32 R5, RZ, RZ, R38 ;  /* 0x000000ffff057224 */ /* 0x000fe200078e0026 */
[----:B------:R-:W-:Y:S01]  /*66b00*/  MOV R4, R39 ;  /* 0x0000002700047202 */ /* 0x000fe20000000f00 */
[----:B------:R-:W-:Y:S01]  /*66b10*/  IMAD.MOV.U32 R9, RZ, RZ, R36 ;  /* 0x000000ffff097224 */ /* 0x000fe200078e0024 */
[----:B------:R-:W-:Y:S01]  /*66b20*/  MOV R8, R37 ;  /* 0x0000002500087202 */ /* 0x000fe20000000f00 */
[----:B------:R-:W2:Y:S04]  /*66b30*/  LDL.LU.64 R38, [R1+0x3dc8] ;  /* 0x003dc80001267983 */ /* 0x000ea80000300a00 */
[----:B------:R-:W2:Y:S04]  /*66b40*/  LDL.LU.64 R36, [R1+0x3dc0] ;  /* 0x003dc00001247983 */ /* 0x000ea80000300a00 */
[----:B------:R-:W3:Y:S04]  /*66b50*/  LDL.LU.64 R250, [R1+0x3db8] ;  /* 0x003db80001fa7983 */ /* 0x000ee80000300a00 */
[----:B------:R-:W3:Y:S01]  /*66b60*/  LDL.LU.64 R248, [R1+0x3db0] ;  /* 0x003db00001f87983 */ /* 0x000ee20000300a00 */
[C---:B------:R-:W-:Y:S06]  /*66b70*/  HMMA.1688.F32.TF32 R212, R232.reuse, R34, R212 ;  /* 0x00000022e8d4723c */ /* 0x040fec00000810d4 */
[----:B------:R-:W-:Y:S06]  /*66b80*/  HMMA.1688.F32.TF32 R208, R232, R30, R208 ;  /* 0x0000001ee8d0723c */ /* 0x000fec00000810d0 */
[----:B------:R-:W-:-:S12]  /*66b90*/  HMMA.1688.F32.TF32 R40, R236, R6, R40 ;  /* 0x00000006ec28723c */ /* 0x000fd80000081028 */
[----:B------:R-:W-:Y:S01]  /*66ba0*/  IMAD.MOV.U32 R25, RZ, RZ, R212 ;  /* 0x000000ffff197224 */ /* 0x000fe200078e00d4 */
[----:B------:R-:W-:Y:S01]  /*66bb0*/  MOV R24, R213 ;  /* 0x000000d500187202 */ /* 0x000fe20000000f00 */
[----:B------:R-:W-:Y:S01]  /*66bc0*/  IMAD.MOV.U32 R21, RZ, RZ, R214 ;  /* 0x000000ffff157224 */ /* 0x000fe200078e00d6 */
[----:B------:R-:W-:Y:S02]  /*66bd0*/  MOV R20, R215 ;  /* 0x000000d700147202 */ /* 0x000fe40000000f00 */
[C---:B------:R-:W-:Y:S01]  /*66be0*/  HMMA.1688.F32.TF32 R212, R232.reuse, R26, R204 ;  /* 0x0000001ae8d4723c */ /* 0x040fe200000810cc */
[----:B------:R-:W-:Y:S01]  /*66bf0*/  IMAD.MOV.U32 R33, RZ, RZ, R208 ;  /* 0x000000ffff217224 */ /* 0x000fe200078e00d0 */
[----:B------:R-:W-:Y:S01]  /*66c00*/  MOV R32, R209 ;  /* 0x000000d100207202 */ /* 0x000fe20000000f00 */
[----:B------:R-:W-:Y:S01]  /*66c10*/  IMAD.MOV.U32 R29, RZ, RZ, R210 ;  /* 0x000000ffff1d7224 */ /* 0x000fe200078e00d2 */
[----:B------:R-:W-:Y:S02]  /*66c20*/  MOV R28, R211 ;  /* 0x000000d3001c7202 */ /* 0x000fe40000000f00 */
[C---:B------:R-:W-:Y:S06]  /*66c30*/  HMMA.1688.F32.TF32 R208, R232.reuse, R22, R200 ;  /* 0x00000016e8d0723c */ /* 0x040fec00000810c8 */
[----:B------:R-:W-:Y:S11]  /*66c40*/  HMMA.1688.F32.TF32 R204, R232, R18, R196 ;  /* 0x00000012e8cc723c */ /* 0x000ff600000810c4 */
[----:B------:R-:W-:Y:S04]  /*66c50*/  STL.64 [R1+0x8b0], R212 ;  /* 0x0008b0d401007387 */ /* 0x000fe80000100a00 */
[----:B------:R-:W-:Y:S04]  /*66c60*/  STL.64 [R1+0x8b8], R214 ;  /* 0x0008b8d601007387 */ /* 0x000fe80000100a00 */
[----:B------:R1:W-:Y:S04]  /*66c70*/  STL.64 [R1+0x8a0], R208 ;  /* 0x0008a0d001007387 */ /* 0x0003e80000100a00 */
[----:B------:R-:W-:Y:S04]  /*66c80*/  STL.64 [R1+0x8a8], R210 ;  /* 0x0008a8d201007387 */ /* 0x000fe80000100a00 */
[----:B------:R4:W-:Y:S04]  /*66c90*/  STL.64 [R1+0x890], R204 ;  /* 0x000890cc01007387 */ /* 0x0009e80000100a00 */
[----:B------:R4:W-:Y:S01]  /*66ca0*/  STL.64 [R1+0x898], R206 ;  /* 0x000898ce01007387 */ /* 0x0009e20000100a00 */
[----:B-1----:R-:W-:Y:S01]  /*66cb0*/  IMAD.MOV.U32 R208, RZ, RZ, R97 ;  /* 0x000000ffffd07224 */ /* 0x002fe200078e0061 */
[----:B------:R-:W-:Y:S01]  /*66cc0*/  MOV R209, R98 ;  /* 0x0000006200d17202 */ /* 0x000fe20000000f00 */
[----:B----4-:R-:W-:Y:S01]  /*66cd0*/  IMAD.MOV.U32 R204, RZ, RZ, R101 ;  /* 0x000000ffffcc7224 */ /* 0x010fe200078e0065 */
[----:B------:R-:W-:Y:S01]  /*66ce0*/  MOV R205, R102 ;  /* 0x0000006600cd7202 */ /* 0x000fe20000000f00 */
[----:B------:R-:W-:Y:S01]  /*66cf0*/  IMAD.MOV.U32 R206, RZ, RZ, R103 ;  /* 0x000000ffffce7224 */ /* 0x000fe200078e0067 */
[----:B------:R-:W-:Y:S01]  /*66d00*/  MOV R207, R96 ;  /* 0x0000006000cf7202 */ /* 0x000fe20000000f00 */
[----:B------:R-:W-:Y:S01]  /*66d10*/  IMAD.MOV.U32 R210, RZ, RZ, R99 ;  /* 0x000000ffffd27224 */ /* 0x000fe200078e0063 */
[----:B------:R-:W-:Y:S01]  /*66d20*/  MOV R211, R107 ;  /* 0x0000006b00d37202 */ /* 0x000fe20000000f00 */
[----:B--2---:R-:W-:Y:S06]  /*66d30*/  HMMA.1688.F32.TF32 R196, R236, R10, R36 ;  /* 0x0000000aecc4723c */ /* 0x004fec0000081024 */
[----:B---3--:R-:W-:Y:S06]  /*66d40*/  HMMA.1688.F32.TF32 R200, R232, R14, R248 ;  /* 0x0000000ee8c8723c */ /* 0x008fec00000810f8 */
[C---:B------:R-:W-:Y:S06]  /*66d50*/  HMMA.1688.F32.TF32 R36, R236.reuse, R34, R44 ;  /* 0x00000022ec24723c */ /* 0x040fec000008102c */
[----:B------:R-:W-:Y:S01]  /*66d60*/  HMMA.1688.F32.TF32 R44, R236, R30, R48 ;  /* 0x0000001eec2c723c */ /* 0x000fe20000081030 */
[----:B------:R-:W-:Y:S04]  /*66d70*/  LDS R48, [R0+UR12+0x2c380] ;  /* 0x02c3800c00307984 */ /* 0x000fe80008000800 */
[----:B------:R-:W-:Y:S01]  /*66d80*/  LDS R50, [R0+UR12+0x2e380] ;  /* 0x02e3800c00327984 */ /* 0x000fe20008000800 */
[-C--:B------:R-:W-:Y:S03]  /*66d90*/  HMMA.1688.F32.TF32 R116, R244, R26.reuse, R116 ;  /* 0x0000001af474723c */ /* 0x080fe60000081074 */
[----:B------:R-:W-:Y:S04]  /*66da0*/  LDS R49, [R3+UR12+0x2c380] ;  /* 0x02c3800c03317984 */ /* 0x000fe80008000800 */
        /* <DEDUP_REMOVED lines=9> */
[----:B------:R-:W-:Y:S03]  /*66e40*/  LDS R51, [R3+UR12+0x2e380] ;  /* 0x02e3800c03337984 */ /* 0x000fe60008000800 */
        /* <DEDUP_REMOVED lines=8> */
[----:B-1----:R-:W-:Y:S06]  /*66ed0*/  HMMA.1688.F32.TF32 R40, R236, R14, R64 ;  /* 0x0000000eec28723c */ /* 0x002fec0000081040 */
        /* <DEDUP_REMOVED lines=19> */
[----:B------:R-:W-:Y:S01]  /*67010*/  STL.64 [R1+0x20], R44 ;  /* 0x0000202c01007387 */ /* 0x000fe20000100a00 */
[----:B------:R-:W-:-:S03]  /*67020*/  IMAD.MOV.U32 R196, RZ, RZ, R108 ;  /* 0x000000ffffc47224 */ /* 0x000fc600078e006c */
[----:B------:R-:W-:Y:S01]  /*67030*/  STL.64 [R1+0x28], R46 ;  /* 0x0000282e01007387 */ /* 0x000fe20000100a00 */
[----:B------:R-:W-:Y:S01]  /*67040*/  MOV R197, R109 ;  /* 0x0000006d00c57202 */ /* 0x000fe20000000f00 */
[----:B------:R-:W-:Y:S01]  /*67050*/  IMAD.MOV.U32 R198, RZ, RZ, R110 ;  /* 0x000000ffffc67224 */ /* 0x000fe200078e006e */
[----:B------:R-:W-:Y:S01]  /*67060*/  MOV R199, R111 ;  /* 0x0000006f00c77202 */ /* 0x000fe20000000f00 */
[----:B------:R-:W-:Y:S01]  /*67070*/  IMAD.MOV.U32 R200, RZ, RZ, R104 ;  /* 0x000000ffffc87224 */ /* 0x000fe200078e0068 */
[----:B------:R-:W-:Y:S01]  /*67080*/  MOV R201, R105 ;  /* 0x0000006900c97202 */ /* 0x000fe20000000f00 */
[----:B------:R-:W-:Y:S01]  /*67090*/  IMAD.MOV.U32 R202, RZ, RZ, R106 ;  /* 0x000000ffffca7224 */ /* 0x000fe200078e006a */
[----:B------:R-:W-:Y:S01]  /*670a0*/  MOV R203, R100 ;  /* 0x0000006400cb7202 */ /* 0x000fe20000000f00 */
[C---:B------:R-:W-:Y:S01]  /*670b0*/  HMMA.1688.F32.TF32 R60, R244.reuse, R30, R112 ;  /* 0x0000001ef43c723c */ /* 0x040fe20000081070 */
[----:B------:R-:W-:Y:S04]  /*670c0*/  LDS R44, [R0+UR12+0x2c300] ;  /* 0x02c3000c002c7984 */ /* 0x000fe80008000800 */
[----:B------:R-:W-:Y:S04]  /*670d0*/  STL.64 [R1+0x10], R40 ;  /* 0x0000102801007387 */ /* 0x000fe80000100a00 */
[----:B------:R-:W-:Y:S04]  /*670e0*/  STL.64 [R1+0x18], R42 ;  /* 0x0000182a01007387 */ /* 0x000fe80000100a00 */
[----:B------:R-:W2:Y:S04]  /*670f0*/  LDL.LU R108, [R1+0x3dac] ;  /* 0x003dac00016c7983 */ /* 0x000ea80000300800 */
[----:B------:R-:W-:Y:S04]  /*67100*/  STL.64 [R1], R36 ;  /* 0x0000002401007387 */ /* 0x000fe80000100a00 */
[----:B------:R-:W-:Y:S04]  /*67110*/  STL.64 [R1+0x8], R38 ;  /* 0x0000082601007387 */ /* 0x000fe80000100a00 */
[----:B------:R-:W2:Y:S04]  /*67120*/  LDL.LU R109, [R1+0x3da8] ;  /* 0x003da800016d7983 */ /* 0x000ea80000300800 */
[----:B------:R-:W2:Y:S04]  /*67130*/  LDL.LU R110, [R1+0x3da4] ;  /* 0x003da400016e7983 */ /* 0x000ea80000300800 */
[----:B------:R-:W2:Y:S04]  /*67140*/  LDL.LU R111, [R1+0x3da0] ;  /* 0x003da000016f7983 */ /* 0x000ea80000300800 */
        /* <DEDUP_REMOVED lines=24> */
[----:B------:R-:W-:Y:S01]  /*672d0*/  LDS R41, [R3+UR12+0x2c280] ;  /* 0x02c2800c03297984 */ /* 0x000fe20008000800 */
[----:B------:R-:W-:Y:S03]  /*672e0*/  HMMA.1688.F32.TF32 R52, R244, R14, R128 ;  /* 0x0000000ef434723c */ /* 0x000fe60000081080 */
[----:B------:R-:W3:Y:S04]  /*672f0*/  LDS R43, [R3+UR12+0x2e280] ;  /* 0x02e2800c032b7984 */ /* 0x000ee80008000800 */
[----:B------:R-:W-:Y:S04]  /*67300*/  LDS R46, [R0+UR12+0x2e300] ;  /* 0x02e3000c002e7984 */ /* 0x000fe80008000800 */
[----:B------:R-:W-:Y:S04]  /*67310*/  LDS R45, [R3+UR12+0x2c300] ;  /* 0x02c3000c032d7984 */ /* 0x000fe80008000800 */
[----:B------:R-:W3:Y:S01]  /*67320*/  LDS R47, [R3+UR12+0x2e300] ;  /* 0x02e3000c032f7984 */ /* 0x000ee20008000800 */
[----:B-1----:R-:W-:Y:S06]  /*67330*/  HMMA.1688.F32.TF32 R56, R36, R6, R208 ;  /* 0x000000062438723c */ /* 0x002fec00000810d0 */
[C---:B--2---:R-:W-:Y:S06]  /*67340*/  HMMA.1688.F32.TF32 R64, R244.reuse, R34, R108 ;  /* 0x00000022f440723c */ /* 0x044fec000008106c */
[C---:B----4-:R-:W-:Y:S06]  /*67350*/  HMMA.1688.F32.TF32 R100, R244.reuse, R10, R100 ;  /* 0x0000000af464723c */ /* 0x050fec0000081064 */
        /* <DEDUP_REMOVED lines=16> */
[----:B-1----:R-:W-:Y:S03]  /*67460*/  HMMA.1688.F32.TF32 R64, R36, R10, R212 ;  /* 0x0000000a2440723c */ /* 0x002fe600000810d4 */
[----:B------:R1:W-:Y:S01]  /*67470*/  STL [R1+0x3b94], R62 ;  /* 0x003b943e01007387 */ /* 0x0003e20000100800 */
[----:B--2---:R-:W-:-:S03]  /*67480*/  IMAD.MOV.U32 R60, RZ, RZ, R56 ;  /* 0x000000ffff3c7224 */ /* 0x004fc600078e0038 */
[----:B------:R2:W-:Y:S01]  /*67490*/  STL [R1+0x3b90], R63 ;  /* 0x003b903f01007387 */ /* 0x0005e20000100800 */
[----:B---3--:R-:W-:Y:S01]  /*674a0*/  MOV R61, R57 ;  /* 0x00000039003d7202 */ /* 0x008fe20000000f00 */
[----:B-1----:R-:W-:Y:S01]  /*674b0*/  IMAD.MOV.U32 R62, RZ, RZ, R58 ;  /* 0x000000ffff3e7224 */ /* 0x002fe200078e003a */
[----:B--2---:R-:W-:Y:S02]  /*674c0*/  MOV R63, R59 ;  /* 0x0000003b003f7202 */ /* 0x004fe40000000f00 */
        /* <DEDUP_REMOVED lines=13> */
[----:B------:R1:W-:Y:S04]  /*675a0*/  STL.64 [R1+0x880], R64 ;  /* 0x0008804001007387 */ /* 0x0003e80000100a00 */
[----:B------:R2:W-:Y:S01]  /*675b0*/  STL.64 [R1+0x888], R66 ;  /* 0x0008884201007387 */ /* 0x0005e20000100a00 */
[----:B-1----:R-:W-:Y:S01]  /*675c0*/  IMAD.MOV.U32 R64, RZ, RZ, R56 ;  /* 0x000000ffff407224 */ /* 0x002fe200078e0038 */
[----:B------:R-:W-:Y:S01]  /*675d0*/  MOV R65, R57 ;  /* 0x0000003900417202 */ /* 0x000fe20000000f00 */
[----:B--2---:R-:W-:Y:S01]  /*675e0*/  IMAD.MOV.U32 R66, RZ, RZ, R58 ;  /* 0x000000ffff427224 */ /* 0x004fe200078e003a */
        /* <DEDUP_REMOVED lines=51> */
[----:B------:R-:W4:Y:S01]  /*67920*/  LDL.LU R87, [R1+0x2fc] ;  /* 0x0002fc0001577983 */ /* 0x000f220000300800 */
[----:B------:R-:W-:Y:S03]  /*67930*/  HMMA.1688.F32.TF32 R248, R240, R14, R96 ;  /* 0x0000000ef0f8723c */ /* 0x000fe60000081060 */
        /* <DEDUP_REMOVED lines=52> */
[----:B--2---:R-:W-:-:S15]  /*67c80*/  HMMA.1688.F32.TF32 R244, R36, R22, R244 ;  /* 0x0000001624f4723c */ /* 0x004fde00000810f4 */
[----:B------:R-:W-:-:S09]  /*67c90*/  NOP ;  /* 0x0000000000007918 */ /* 0x000fd20000000000 */
[----:B------:R-:W-:Y:S01]  /*67ca0*/  IMAD.MOV.U32 R116, RZ, RZ, R244 ;  /* 0x000000ffff747224 */ /* 0x000fe200078e00f4 */
[----:B------:R-:W-:Y:S01]  /*67cb0*/  MOV R117, R245 ;  /* 0x000000f500757202 */ /* 0x000fe20000000f00 */
[----:B------:R-:W-:Y:S01]  /*67cc0*/  IMAD.MOV.U32 R118, RZ, RZ, R246 ;  /* 0x000000ffff767224 */ /* 0x000fe200078e00f6 */
[----:B------:R-:W-:Y:S02]  /*67cd0*/  MOV R100, R247 ;  /* 0x000000f700647202 */ /* 0x000fe40000000f00 */
[C---:B----4-:R-:W-:Y:S06]  /*67ce0*/  HMMA.1688.F32.TF32 R244, R36.reuse, R18, R120 ;  /* 0x0000001224f4723c */ /* 0x050fec0000081078 */
[----:B---3--:R-:W-:Y:S06]  /*67cf0*/  HMMA.1688.F32.TF32 R36, R36, R14, R124 ;  /* 0x0000000e2424723c */ /* 0x008fec000008107c */
[C---:B------:R-:W-:Y:S06]  /*67d00*/  HMMA.1688.F32.TF32 R112, R40.reuse, R6, R112 ;  /* 0x000000062870723c */ /* 0x040fec0000081070 */
[----:B------:R-:W-:-:S12]  /*67d10*/  HMMA.1688.F32.TF32 R128, R40, R10, R128 ;  /* 0x0000000a2880723c */ /* 0x000fd80000081080 */
[----:B------:R-:W-:Y:S01]  /*67d20*/  IMAD.MOV.U32 R124, RZ, RZ, R36 ;  /* 0x000000ffff7c7224 */ /* 0x000fe200078e0024 */
[----:B------:R-:W-:Y:S01]  /*67d30*/  MOV R125, R37 ;  /* 0x00000025007d7202 */ /* 0x000fe20000000f00 */
[----:B------:R-:W-:Y:S01]  /*67d40*/  IMAD.MOV.U32 R126, RZ, RZ, R38 ;  /* 0x000000ffff7e7224 */ /* 0x000fe200078e0026 */
[----:B------:R-:W-:Y:S02]  /*67d50*/  MOV R127, R39 ;  /* 0x00000027007f7202 */ /* 0x000fe40000000f00 */
[C---:B------:R-:W-:Y:S06]  /*67d60*/  HMMA.1688.F32.TF32 R36, R40.reuse, R34, R108 ;  /* 0x000000222824723c */ /* 0x040fec000008106c */
[C---:B------:R-:W-:Y:S01]  /*67d70*/  HMMA.1688.F32.TF32 R108, R40.reuse, R30, R104 ;  /* 0x0000001e286c723c */ /* 0x040fe20000081068 */
[----:B------:R-:W-:Y:S04]  /*67d80*/  STL.64 [R1+0x6a0], R128 ;  /* 0x0006a08001007387 */ /* 0x000fe80000100a00 */
[----:B------:R-:W-:Y:S01]  /*67d90*/  STL.64 [R1+0x6a8], R130 ;  /* 0x0006a88201007387 */ /* 0x000fe20000100a00 */
[C---:B------:R-:W-:Y:S03]  /*67da0*/  HMMA.1688.F32.TF32 R104, R40.reuse, R26, R240 ;  /* 0x0000001a2868723c */ /* 0x040fe600000810f0 */
        /* <DEDUP_REMOVED lines=16> */
[----:B------:R-:W-:Y:S03]  /*67eb0*/  HMMA.1688.F32.TF32 R80, R44, R6, R80 ;  /* 0x000000062c50723c */ /* 0x000fe60000081050 */
[----:B------:R-:W-:Y:S04]  /*67ec0*/  STL.64 [R1+0x510], R40 ;  /* 0x0005102801007387 */ /* 0x000fe80000100a00 */
[----:B------:R1:W-:Y:S01]  /*67ed0*/  STL.64 [R1+0x518], R42 ;  /* 0x0005182a01007387 */ /* 0x0003e20000100a00 */
[----:B------:R-:W-:Y:S01]  /*67ee0*/  HMMA.1688.F32.TF32 R104, R48, R30, R196 ;  /* 0x0000001e3068723c */ /* 0x000fe200000810c4 */
[----:B------:R-:W-:Y:S01]  /*67ef0*/  IMAD.MOV.U32 R120, RZ, RZ, R244 ;  /* 0x000000ffff787224 */ /* 0x000fe200078e00f4 */
[----:B------:R-:W-:Y:S01]  /*67f00*/  MOV R121, R245 ;  /* 0x000000f500797202 */ /* 0x000fe20000000f00 */
[----:B------:R-:W-:Y:S01]  /*67f10*/  IMAD.MOV.U32 R122, RZ, RZ, R246 ;  /* 0x000000ffff7a7224 */ /* 0x000fe200078e00f6 */
[----:B------:R-:W-:Y:S01]  /*67f20*/  MOV R123, R247 ;  /* 0x000000f7007b7202 */ /* 0x000fe20000000f00 */
        /* <DEDUP_REMOVED lines=9> */
[----:B------:R-:W-:Y:S01]  /*67fc0*/  STL.64 [R1+0x418], R82 ;  /* 0x0004185201007387 */ /* 0x000fe20000100a00 */
[C---:B------:R-:W-:Y:S03]  /*67fd0*/  HMMA.1688.F32.TF32 R72, R44.reuse, R26, R236 ;  /* 0x0000001a2c48723c */ /* 0x040fe600000810ec */
[----:B------:R-:W-:Y:S04]  /*67fe0*/  STL.64 [R1+0x400], R40 ;  /* 0x0004002801007387 */ /* 0x000fe80000100a00 */
[----:B------:R1:W-:Y:S01]  /*67ff0*/  STL.64 [R1+0x408], R42 ;  /* 0x0004082a01007387 */ /* 0x0003e20000100a00 */
[C---:B------:R-:W-:Y:S03]  /*68000*/  HMMA.1688.F32.TF32 R112, R44.reuse, R14, R212 ;  /* 0x0000000e2c70723c */ /* 0x040fe600000810d4 */
[----:B------:R-:W-:Y:S04]  /*68010*/  LDS R95, [R3+UR12+0x2e580] ;  /* 0x02e5800c035f7984 */ /* 0x000fe80008000800 */
[----:B------:R-:W-:Y:S01]  /*68020*/  STL.64 [R1+0x300], R36 ;  /* 0x0003002401007387 */ /* 0x000fe20000100a00 */
[C---:B-1----:R-:W-:Y:S03]  /*68030*/  HMMA.1688.F32.TF32 R40, R44.reuse, R22, R56 ;  /* 0x000000162c28723c */ /* 0x042fe60000081038 */
[----:B------:R1:W-:Y:S03]  /*68040*/  STL.64 [R1+0x308], R38 ;  /* 0x0003082601007387 */ /* 0x0003e60000100a00 */
[----:B-1----:R-:W-:Y:S01]  /*68050*/  HMMA.1688.F32.TF32 R36, R44, R18, R232 ;  /* 0x000000122c24723c */ /* 0x002fe200000810e8 */
[----:B------:R-:W-:Y:S04]  /*68060*/  STL.64 [R1+0x2f0], R72 ;  /* 0x0002f04801007387 */ /* 0x000fe80000100a00 */
[----:B------:R1:W-:Y:S01]  /*68070*/  STL.64 [R1+0x2f8], R74 ;  /* 0x0002f84a01007387 */ /* 0x0003e20000100a00 */
[----:B------:R-:W-:-:S11]  /*68080*/  IMAD.MOV.U32 R196, RZ, RZ, R133 ;  /* 0x000000ffffc47224 */ /* 0x000fd600078e0085 */
[----:B------:R-:W-:Y:S01]  /*68090*/  STL.64 [R1+0x2e0], R40 ;  /* 0x0002e02801007387 */ /* 0x000fe20000100a00 */
[----:B------:R-:W-:-:S03]  /*680a0*/  MOV R197, R132 ;  /* 0x0000008400c57202 */ /* 0x000fc60000000f00 */
[----:B------:R-:W-:Y:S01]  /*680b0*/  STL.64 [R1+0x2e8], R42 ;  /* 0x0002e82a01007387 */ /* 0x000fe20000100a00 */
        /* <DEDUP_REMOVED lines=21> */
[----:B------:R-:W4:Y:S01]  /*68210*/  LDL.LU R144, [R1+0x3d4c] ;  /* 0x003d4c0001907983 */ /* 0x000f220000300800 */
[----:B-1----:R-:W-:Y:S01]  /*68220*/  HMMA.1688.F32.TF32 R72, R48, R10, R208 ;  /* 0x0000000a3048723c */ /* 0x002fe200000810d0 */
[----:B------:R-:W-:-:S02]  /*68230*/  MOV R207, R140 ;  /* 0x0000008c00cf7202 */ /* 0x000fc40000000f00 */
[----:B------:R-:W4:Y:S04]  /*68240*/  LDL.LU R145, [R1+0x3d48] ;  /* 0x003d480001917983 */ /* 0x000f280000300800 */
[----:B------:R-:W4:Y:S01]  /*68250*/  LDL.LU R146, [R1+0x3d44] ;  /* 0x003d440001927983 */ /* 0x000f220000300800 */
[----:B------:R-:W-:Y:S01]  /*68260*/  IMAD.MOV.U32 R208, RZ, RZ, R147 ;  /* 0x000000ffffd07224 */ /* 0x000fe200078e0093 */
[----:B------:R-:W-:Y:S02]  /*68270*/  MOV R209, R139 ;  /* 0x0000008b00d17202 */ /* 0x000fe40000000f00 */
[----:B------:R-:W4:Y:S01]  /*68280*/  LDL.LU R140, [R1+0x3d40] ;  /* 0x003d4000018c7983 */ /* 0x000f220000300800 */
[----:B------:R-:W-:Y:S01]  /*68290*/  IMAD.MOV.U32 R210, RZ, RZ, R135 ;  /* 0x000000ffffd27224 */ /* 0x000fe200078e0087 */
[----:B------:R-:W-:-:S02]  /*682a0*/  MOV R211, R134 ;  /* 0x0000008600d37202 */ /* 0x000fc40000000f00 */
[----:B------:R-:W4:Y:S04]  /*682b0*/  LDL.LU R147, [R1+0x3d3c] ;  /* 0x003d3c0001937983 */ /* 0x000f280000300800 */
[----:B------:R-:W4:Y:S04]  /*682c0*/  LDL.LU R139, [R1+0x3d38] ;  /* 0x003d3800018b7983 */ /* 0x000f280000300800 */
[----:B------:R-:W4:Y:S04]  /*682d0*/  LDL.LU R135, [R1+0x3d34] ;  /* 0x003d340001877983 */ /* 0x000f280000300800 */
[----:B------:R-:W4:Y:S04]  /*682e0*/  LDL.LU R134, [R1+0x3d30] ;  /* 0x003d300001867983 */ /* 0x000f280000300800 */
[----:B------:R-:W-:Y:S04]  /*682f0*/  LDS R36, [R0+UR12+0x2c400] ;  /* 0x02c4000c00247984 */ /* 0x000fe80008000800 */
[----:B------:R-:W-:Y:S04]  /*68300*/  LDS R38, [R0+UR12+0x2e400] ;  /* 0x02e4000c00267984 */ /* 0x000fe80008000800 */
[----:B------:R-:W-:Y:S04]  /*68310*/  LDS R37, [R3+UR12+0x2c400] ;  /* 0x02c4000c03257984 */ /* 0x000fe80008000800 */
[----:B------:R-:W1:Y:S04]  /*68320*/  LDS R39, [R3+UR12+0x2e400] ;  /* 0x02e4000c03277984 */ /* 0x000e680008000800 */
[----:B------:R-:W-:Y:S04]  /*68330*/  LDS R42, [R0+UR12+0x2e480] ;  /* 0x02e4800c002a7984 */ /* 0x000fe80008000800 */
[----:B------:R-:W-:Y:S04]  /*68340*/  LDS R41, [R3+UR12+0x2c480] ;  /* 0x02c4800c03297984 */ /* 0x000fe80008000800 */
[----:B------:R-:W1:Y:S01]  /*68350*/  LDS R43, [R3+UR12+0x2e480] ;  /* 0x02e4800c032b7984 */ /* 0x000e620008000800 */
[----:B------:R-:W-:-:S03]  /*68360*/  IMAD.MOV.U32 R215, RZ, RZ, R252 ;  /* 0x000000ffffd77224 */ /* 0x000fc600078e00fc */
[----:B------:R-:W-:Y:S04]  /*68370*/  LDS R44, [R0+UR12+0x2c500] ;  /* 0x02c5000c002c7984 */ /* 0x000fe80008000800 */
[----:B------:R-:W-:Y:S04]  /*68380*/  LDS R46, [R0+UR12+0x2e500] ;  /* 0x02e5000c002e7984 */ /* 0x000fe80008000800 */
[----:B------:R-:W-:Y:S04]  /*68390*/  LDS R45, [R3+UR12+0x2c500] ;  /* 0x02c5000c032d7984 */ /* 0x000fe80008000800 */
[----:B------:R-:W1:Y:S01]  /*683a0*/  LDS R47, [R3+UR12+0x2e500] ;  /* 0x02e5000c032f7984 */ /* 0x000e620008000800 */
[----:B--2---:R-:W-:Y:S01]  /*683b0*/  MOV R235, R133 ;  /* 0x0000008500eb7202 */ /* 0x004fe20000000f00 */
[----:B---3--:R-:W-:Y:S01]  /*683c0*/  IMAD.MOV.U32 R234, RZ, RZ, R132 ;  /* 0x000000ffffea7224 */ /* 0x008fe200078e0084 */
[----:B----4-:R-:W-:Y:S01]  /*683d0*/  MOV R233, R138 ;  /* 0x0000008a00e97202 */ /* 0x010fe20000000f00 */
[----:B------:R-:W-:-:S02]  /*683e0*/  IMAD.MOV.U32 R232, RZ, RZ, R137 ;  /* 0x000000ffffe87224 */ /* 0x000fc400078e0089 */
[----:B------:R-:W2:Y:S04]  /*683f0*/  LDL.LU R137, [R1+0x3d2c] ;  /* 0x003d2c0001897983 */ /* 0x000ea80000300800 */
[----:B------:R-:W3:Y:S04]  /*68400*/  LDL.LU R138, [R1+0x3d28] ;  /* 0x003d2800018a7983 */ /* 0x000ee80000300800 */
[----:B------:R-:W4:Y:S01]  /*68410*/  LDL.LU R132, [R1+0x3d24] ;  /* 0x003d240001847983 */ /* 0x000f220000300800 */
[----:B------:R-:W-:Y:S01]  /*68420*/  IMAD.MOV.U32 R58, RZ, RZ, R143 ;  /* 0x000000ffff3a7224 */ /* 0x000fe200078e008f */
[----:B------:R-:W-:-:S02]  /*68430*/  MOV R57, R141 ;  /* 0x0000008d00397202 */ /* 0x000fc40000000f00 */
[----:B------:R-:W4:Y:S01]  /*68440*/  LDL.LU R133, [R1+0x3d20] ;  /* 0x003d200001857983 */ /* 0x000f220000300800 */
[----:B------:R-:W-:-:S03]  /*68450*/  IMAD.MOV.U32 R56, RZ, RZ, R142 ;  /* 0x000000ffff387224 */ /* 0x000fc600078e008e */
[----:B------:R-:W4:Y:S01]  /*68460*/  LDL.LU R142, [R1+0x3d1c] ;  /* 0x003d1c00018e7983 */ /* 0x000f220000300800 */
[----:B------:R-:W-:-:S03]  /*68470*/  MOV R59, R136 ;  /* 0x00000088003b7202 */ /* 0x000fc60000000f00 */
[----:B------:R-:W4:Y:S04]  /*68480*/  LDL.LU R141, [R1+0x3d18] ;  /* 0x003d1800018d7983 */ /* 0x000f280000300800 */
[----:B------:R-:W4:Y:S04]  /*68490*/  LDL.LU R143, [R1+0x3d14] ;  /* 0x003d1400018f7983 */ /* 0x000f280000300800 */
[----:B------:R-:W4:Y:S01]  /*684a0*/  LDL.LU R136, [R1+0x3d10] ;  /* 0x003d100001887983 */ /* 0x000f220000300800 */
[----:B------:R-:W-:Y:S01]  /*684b0*/  MOV R237, R146 ;  /* 0x0000009200ed7202 */ /* 0x000fe20000000f00 */
[----:B------:R-:W-:-:S02]  /*684c0*/  IMAD.MOV.U32 R236, RZ, RZ, R140 ;  /* 0x000000ffffec7224 */ /* 0x000fc400078e008c */
[----:B------:R-:W4:Y:S01]  /*684d0*/  LDL.LU R140, [R1+0x3d0c] ;  /* 0x003d0c00018c7983 */ /* 0x000f220000300800 */
[----:B------:R-:W-:Y:S01]  /*684e0*/  IMAD.MOV.U32 R238, RZ, RZ, R145 ;  /* 0x000000ffffee7224 */ /* 0x000fe200078e0091 */
[----:B------:R-:W-:Y:S02]  /*684f0*/  MOV R239, R144 ;  /* 0x0000009000ef7202 */ /* 0x000fe40000000f00 */
[----:B------:R-:W4:Y:S04]  /*68500*/  LDL.LU R146, [R1+0x3d08] ;  /* 0x003d080001927983 */ /* 0x000f280000300800 */
[----:B------:R-:W4:Y:S04]  /*68510*/  LDL.LU R145, [R1+0x3d04] ;  /* 0x003d040001917983 */ /* 0x000f280000300800 */
[----:B------:R-:W4:Y:S01]  /*68520*/  LDL.LU R144, [R1+0x3d00] ;  /* 0x003d000001907983 */ /* 0x000f220000300800 */
        /* <DEDUP_REMOVED lines=24> */
[----:B------:R-:W-:Y:S01]  /*686b0*/  IMAD.MOV.U32 R80, RZ, RZ, R134 ;  /* 0x000000ffff507224 */ /* 0x000fe200078e0086 */
[----:B------:R-:W-:Y:S01]  /*686c0*/  MOV R81, R135 ;  /* 0x0000008700517202 */ /* 0x000fe20000000f00 */
[----:B------:R-:W-:Y:S01]  /*686d0*/  IMAD.MOV.U32 R82, RZ, RZ, R139 ;  /* 0x000000ffff527224 */ /* 0x000fe200078e008b */
[----:B------:R-:W-:-:S02]  /*686e0*/  MOV R83, R147 ;  /* 0x0000009300537202 */ /* 0x000fc40000000f00 */
[----:B--2---:R-:W-:Y:S01]  /*686f0*/  MOV R243, R133 ;  /* 0x0000008500f37202 */ /* 0x004fe20000000f00 */
[----:B---3--:R-:W-:Y:S01]  /*68700*/  IMAD.MOV.U32 R242, RZ, RZ, R132 ;  /* 0x000000fffff27224 */ /* 0x008fe200078e0084 */
[----:B----4-:R-:W-:Y:S02]  /*68710*/  MOV R241, R138 ;  /* 0x0000008a00f17202 */ /* 0x010fe40000000f00 */
[----:B------:R-:W-:Y:S01]  /*68720*/  MOV R131, R136 ;  /* 0x0000008800837202 */ /* 0x000fe20000000f00 */
[----:B------:R-:W-:Y:S02]  /*68730*/  IMAD.MOV.U32 R130, RZ, RZ, R143 ;  /* 0x000000ffff827224 */ /* 0x000fe400078e008f */
[----:B------:R-:W-:Y:S02]  /*68740*/  IMAD.MOV.U32 R128, RZ, RZ, R141 ;  /* 0x000000ffff807224 */ /* 0x000fe400078e008d */
[----:B------:R-:W2:Y:S01]  /*68750*/  LDL.LU R141, [R1+0x3ccc] ;  /* 0x003ccc00018d7983 */ /* 0x000ea20000300800 */
[----:B------:R-:W-:-:S03]  /*68760*/  MOV R129, R142 ;  /* 0x0000008e00817202 */ /* 0x000fc60000000f00 */
[----:B------:R-:W2:Y:S04]  /*68770*/  LDL.LU R142, [R1+0x3cc8] ;  /* 0x003cc800018e7983 */ /* 0x000ea80000300800 */
[----:B------:R-:W2:Y:S04]  /*68780*/  LDL.LU R143, [R1+0x3cc4] ;  /* 0x003cc400018f7983 */ /* 0x000ea80000300800 */
[----:B------:R-:W3:Y:S01]  /*68790*/  LDL.LU R136, [R1+0x3cc0] ;  /* 0x003cc00001887983 */ /* 0x000ee20000300800 */
[----:B------:R-:W-:-:S03]  /*687a0*/  IMAD.MOV.U32 R240, RZ, RZ, R137 ;  /* 0x000000fffff07224 */ /* 0x000fc600078e0089 */
        /* <DEDUP_REMOVED lines=15> */
[C---:B-1----:R-:W-:Y:S06]  /*688a0*/  HMMA.1688.F32.TF32 R96, R36.reuse, R30, R96 ;  /* 0x0000001e2460723c */ /* 0x042fec0000081060 */
[C---:B------:R-:W-:Y:S06]  /*688b0*/  HMMA.1688.F32.TF32 R84, R36.reuse, R22, R84 ;  /* 0x000000162454723c */ /* 0x040fec0000081054 */
[-C--:B------:R-:W-:Y:S06]  /*688c0*/  HMMA.1688.F32.TF32 R80, R36, R18.reuse, R80 ;  /* 0x000000122450723c */ /* 0x080fec0000081050 */
[----:B--2---:R-:W-:Y:S06]  /*688d0*/  HMMA.1688.F32.TF32 R140, R48, R18, R140 ;  /* 0x00000012308c723c */ /* 0x004fec000008108c */
[----:B----4-:R-:W-:Y:S06]  /*688e0*/  HMMA.1688.F32.TF32 R244, R36, R10, R244 ;  /* 0x0000000a24f4723c */ /* 0x010fec00000810f4 */
[C---:B---3--:R-:W-:Y:S06]  /*688f0*/  HMMA.1688.F32.TF32 R132, R48.reuse, R26, R132 ;  /* 0x0000001a3084723c */ /* 0x048fec0000081084 */
[C---:B------:R-:W-:Y:S06]  /*68900*/  HMMA.1688.F32.TF32 R136, R48.reuse, R22, R136 ;  /* 0x000000163088723c */ /* 0x040fec0000081088 */
[----:B------:R-:W-:Y:S06]  /*68910*/  HMMA.1688.F32.TF32 R144, R48, R14, R144 ;  /* 0x0000000e3090723c */ /* 0x000fec0000081090 */
[C---:B------:R-:W-:Y:S01]  /*68920*/  HMMA.1688.F32.TF32 R48, R36.reuse, R6, R128 ;  /* 0x000000062430723c */ /* 0x040fe20000081080 */
[----:B------:R-:W-:Y:S04]  /*68930*/  STL.64 [R1+0x810], R244 ;  /* 0x000810f401007387 */ /* 0x000fe80000100a00 */
[----:B------:R-:W-:Y:S01]  /*68940*/  STL.64 [R1+0x818], R246 ;  /* 0x000818f601007387 */ /* 0x000fe20000100a00 */
[----:B------:R-:W-:Y:S03]  /*68950*/  HMMA.1688.F32.TF32 R128, R36, R34, R240 ;  /* 0x000000222480723c */ /* 0x000fe600000810f0 */
[----:B------:R-:W-:Y:S03]  /*68960*/  LDS R244, [R0+UR12+0x2c700] ;  /* 0x02c7000c00f47984 */ /* 0x000fe60008000800 */
[C---:B------:R-:W-:Y:S01]  /*68970*/  HMMA.1688.F32.TF32 R188, R92.reuse, R6, R188 ;  /* 0x000000065cbc723c */ /* 0x040fe200000810bc */
[----:B------:R-:W-:Y:S04]  /*68980*/  LDS R246, [R0+UR12+0x2e700] ;  /* 0x02e7000c00f67984 */ /* 0x000fe80008000800 */
[----:B------:R-:W-:Y:S01]  /*68990*/  LDS R245, [R3+UR12+0x2c700] ;  /* 0x02c7000c03f57984 */ /* 0x000fe20008000800 */
[----:B------:R-:W-:Y:S03]  /*689a0*/  HMMA.1688.F32.TF32 R192, R92, R34, R192 ;  /* 0x000000225cc0723c */ /* 0x000fe600000810c0 */
[----:B------:R-:W-:Y:S04]  /*689b0*/  LDS R247, [R3+UR12+0x2e700] ;  /* 0x02e7000c03f77984 */ /* 0x000fe80008000800 */
[----:B------:R-:W-:Y:S04]  /*689c0*/  STL.64 [R1+0x800], R48 ;  /* 0x0008003001007387 */ /* 0x000fe80000100a00 */
[----:B------:R1:W-:Y:S02]  /*689d0*/  STL.64 [R1+0x808], R50 ;  /* 0x0008083201007387 */ /* 0x0003e40000100a00 */
[C---:B-1----:R-:W-:Y:S02]  /*689e0*/  HMMA.1688.F32.TF32 R48, R36.reuse, R26, R88 ;  /* 0x0000001a2430723c */ /* 0x042fe40000081058 */
[----:B------:R-:W-:Y:S04]  /*689f0*/  STL.64 [R1+0x7f0], R128 ;  /* 0x0007f08001007387 */ /* 0x000fe80000100a00 */
[----:B------:R-:W-:Y:S04]  /*68a00*/  STL.64 [R1+0x7f8], R130 ;  /* 0x0007f88201007387 */ /* 0x000fe80000100a00 */
[----:B------:R-:W-:Y:S04]  /*68a10*/  STL.64 [R1+0x7e0], R96 ;  /* 0x0007e06001007387 */ /* 0x000fe80000100a00 */
[----:B------:R-:W-:Y:S09]  /*68a20*/  STL.64 [R1+0x7e8], R98 ;  /* 0x0007e86201007387 */ /* 0x000ff20000100a00 */
[----:B------:R-:W-:Y:S04]  /*68a30*/  STL.64 [R1+0x7d0], R48 ;  /* 0x0007d03001007387 */ /* 0x000fe80000100a00 */
[----:B------:R1:W-:Y:S02]  /*68a40*/  STL.64 [R1+0x7d8], R50 ;  /* 0x0007d83201007387 */ /* 0x0003e40000100a00 */
[----:B-1----:R-:W-:Y:S06]  /*68a50*/  HMMA.1688.F32.TF32 R48, R36, R14, R236 ;  /* 0x0000000e2430723c */ /* 0x002fec00000810ec */
[C---:B------:R-:W-:Y:S01]  /*68a60*/  HMMA.1688.F32.TF32 R36, R40.reuse, R10, R56 ;  /* 0x0000000a2824723c */ /* 0x040fe20000081038 */
[----:B------:R-:W-:Y:S04]  /*68a70*/  STL.64 [R1+0x7c0], R84 ;  /* 0x0007c05401007387 */ /* 0x000fe80000100a00 */
[----:B------:R-:W-:Y:S01]  /*68a80*/  STL.64 [R1+0x7c8], R86 ;  /* 0x0007c85601007387 */ /* 0x000fe20000100a00 */
[C---:B------:R-:W-:Y:S03]  /*68a90*/  HMMA.1688.F32.TF32 R56, R40.reuse, R6, R232 ;  /* 0x000000062838723c */ /* 0x040fe600000810e8 */
        /* <DEDUP_REMOVED lines=21> */
[----:B------:R-:W-:-:S03]  /*68bf0*/  MOV R252, R39 ;  /* 0x0000002700fc7202 */ /* 0x000fc60000000f00 */
[----:B------:R-:W-:Y:S04]  /*68c00*/  STL.64 [R1+0x5d0], R48 ;  /* 0x0005d03001007387 */ /* 0x000fe80000100a00 */
[----:B------:R-:W-:Y:S04]  /*68c10*/  STL.64 [R1+0x5d8], R50 ;  /* 0x0005d83201007387 */ /* 0x000fe80000100a00 */
[----:B------:R1:W-:Y:S02]  /*68c20*/  STL [R1+0x5c8], R38 ;  /* 0x0005c82601007387 */ /* 0x0003e40000100800 */
[----:B-1----:R-:W-:Y:S02]  /*68c30*/  HMMA.1688.F32.TF32 R36, R44, R10, R152 ;  /* 0x0000000a2c24723c */ /* 0x002fe40000081098 */
[----:B------:R1:W-:Y:S01]  /*68c40*/  STL [R1+0x3b88], R252 ;  /* 0x003b88fc01007387 */ /* 0x0003e20000100800 */
[----:B------:R-:W-:Y:S01]  /*68c50*/  MOV R200, R157 ;  /* 0x0000009d00c87202 */ /* 0x000fe20000000f00 */
[----:B------:R-:W-:Y:S01]  /*68c60*/  IMAD.MOV.U32 R201, RZ, RZ, R158 ;  /* 0x000000ffffc97224 */ /* 0x000fe200078e009e */
[----:B------:R-:W-:-:S15]  /*68c70*/  MOV R202, R159 ;  /* 0x0000009f00ca7202 */ /* 0x000fde0000000f00 */
[----:B------:R-:W-:-:S03]  /*68c80*/  NOP ;  /* 0x0000000000007918 */ /* 0x000fc60000000000 */
[----:B------:R-:W-:Y:S04]  /*68c90*/  STL.64 [R1+0x2b0], R36 ;  /* 0x0002b02401007387 */ /* 0x000fe80000100a00 */
[----:B------:R-:W-:Y:S04]  /*68ca0*/  STL.64 [R1+0x2c0], R40 ;  /* 0x0002c02801007387 */ /* 0x000fe80000100a00 */
[----:B------:R-:W-:Y:S04]  /*68cb0*/  STL.64 [R1+0x2c8], R42 ;  /* 0x0002c82a01007387 */ /* 0x000fe80000100a00 */
[----:B------:R2:W-:Y:S04]  /*68cc0*/  STL [R1+0x2b8], R38 ;  /* 0x0002b82601007387 */ /* 0x0005e80000100800 */
[----:B------:R-:W2:Y:S04]  /*68cd0*/  LDL.LU R157, [R1+0x3c9c] ;  /* 0x003c9c00019d7983 */ /* 0x000ea80000300800 */
[----:B------:R-:W2:Y:S04]  /*68ce0*/  LDL.LU R158, [R1+0x3c98] ;  /* 0x003c9800019e7983 */ /* 0x000ea80000300800 */
[----:B------:R-:W2:Y:S01]  /*68cf0*/  LDL.LU R159, [R1+0x3c94] ;  /* 0x003c9400019f7983 */ /* 0x000ea20000300800 */
[----:B------:R-:W-:-:S03]  /*68d00*/  IMAD.MOV.U32 R203, RZ, RZ, R163 ;  /* 0x000000ffffcb7224 */ /* 0x000fc600078e00a3 */
[----:B------:R-:W3:Y:S01]  /*68d10*/  LDL.LU R163, [R1+0x3c90] ;  /* 0x003c900001a37983 */ /* 0x000ee20000300800 */
[----:B-1----:R-:W-:-:S03]  /*68d20*/  IMAD.MOV.U32 R252, RZ, RZ, R39 ;  /* 0x000000fffffc7224 */ /* 0x002fc600078e0027 */
[----:B------:R-:W4:Y:S01]  /*68d30*/  LDL.LU R212, [R1+0x250] ;  /* 0x0002500001d47983 */ /* 0x000f220000300800 */
[----:B------:R-:W-:-:S03]  /*68d40*/  MOV R196, R167 ;  /* 0x000000a700c47202 */ /* 0x000fc60000000f00 */
[----:B------:R-:W4:Y:S04]  /*68d50*/  LDL.LU R213, [R1+0x254] ;  /* 0x0002540001d57983 */ /* 0x000f280000300800 */
[----:B------:R-:W4:Y:S04]  /*68d60*/  LDL.LU R214, [R1+0x258] ;  /* 0x0002580001d67983 */ /* 0x000f280000300800 */
[----:B------:R-:W4:Y:S04]  /*68d70*/  LDL.LU R215, [R1+0x25c] ;  /* 0x00025c0001d77983 */ /* 0x000f280000300800 */
[----:B------:R-:W-:Y:S04]  /*68d80*/  STL [R1+0x3b8c], R252 ;  /* 0x003b8cfc01007387 */ /* 0x000fe80000100800 */
[----:B------:R-:W4:Y:S01]  /*68d90*/  LDL.LU R167, [R1+0x3c8c] ;  /* 0x003c8c0001a77983 */ /* 0x000f220000300800 */
[----:B------:R-:W-:Y:S01]  /*68da0*/  IMAD.MOV.U32 R197, RZ, RZ, R173 ;  /* 0x000000ffffc57224 */ /* 0x000fe200078e00ad */
[----:B------:R-:W-:Y:S01]  /*68db0*/  MOV R198, R174 ;  /* 0x000000ae00c67202 */ /* 0x000fe20000000f00 */
[----:B------:R-:W-:-:S02]  /*68dc0*/  IMAD.MOV.U32 R199, RZ, RZ, R168 ;  /* 0x000000ffffc77224 */ /* 0x000fc400078e00a8 */
[----:B------:R-:W-:Y:S01]  /*68dd0*/  IMAD.MOV.U32 R204, RZ, RZ, R169 ;  /* 0x000000ffffcc7224 */ /* 0x000fe200078e00a9 */
[----:B------:R-:W-:Y:S01]  /*68de0*/  MOV R205, R170 ;  /* 0x000000aa00cd7202 */ /* 0x000fe20000000f00 */
[----:B------:R-:W-:Y:S01]  /*68df0*/  IMAD.MOV.U32 R206, RZ, RZ, R171 ;  /* 0x000000ffffce7224 */ /* 0x000fe200078e00ab */
[----:B------:R-:W-:Y:S01]  /*68e00*/  MOV R207, R175 ;  /* 0x000000af00cf7202 */ /* 0x000fe20000000f00 */
        /* <DEDUP_REMOVED lines=8> */
[----:B--2---:R-:W-:-:S15]  /*68e90*/  HMMA.1688.F32.TF32 R36, R44, R6, R156 ;  /* 0x000000062c24723c */ /* 0x004fde000008109c */
[----:B------:R-:W-:-:S08]  /*68ea0*/  NOP ;  /* 0x0000000000007918 */ /* 0x000fd00000000000 */
[----:B------:R-:W-:Y:S04]  /*68eb0*/  STL.64 [R1+0x2a0], R36 ;  /* 0x0002a02401007387 */ /* 0x000fe80000100a00 */
[----:B------:R3:W-:Y:S04]  /*68ec0*/  STL.64 [R1+0x2a8], R38 ;  /* 0x0002a82601007387 */ /* 0x0007e80000100a00 */
[----:B------:R-:W2:Y:S04]  /*68ed0*/  LDL.LU R173, [R1+0x3c88] ;  /* 0x003c880001ad7983 */ /* 0x000ea80000300800 */
[----:B------:R-:W2:Y:S01]  /*68ee0*/  LDL.LU R174, [R1+0x3c84] ;  /* 0x003c840001ae7983 */ /* 0x000ea20000300800 */
[----:B---3--:R-:W-:Y:S03]  /*68ef0*/  HMMA.1688.F32.TF32 R36, R44, R34, R160 ;  /* 0x000000222c24723c */ /* 0x008fe600000810a0 */
[----:B------:R-:W3:-:S15]  /*68f00*/  LDL.LU R168, [R1+0x3c80] ;  /* 0x003c800001a87983 */ /* 0x000ede0000300800 */
[----:B------:R-:W-:-:S05]  /*68f10*/  NOP ;  /* 0x0000000000007918 */ /* 0x000fca0000000000 */
[----:B------:R-:W-:Y:S01]  /*68f20*/  STL.64 [R1+0x290], R36 ;  /* 0x0002902401007387 */ /* 0x000fe20000100a00 */
[----:B------:R-:W-:-:S03]  /*68f30*/  MOV R252, R39 ;  /* 0x0000002700fc7202 */ /* 0x000fc60000000f00 */
[----:B------:R4:W-:Y:S04]  /*68f40*/  STL [R1+0x298], R38 ;  /* 0x0002982601007387 */ /* 0x0009e80000100800 */
[----:B------:R-:W3:Y:S01]  /*68f50*/  LDL.LU R169, [R1+0x3c7c] ;  /* 0x003c7c0001a97983 */ /* 0x000ee20000300800 */
[----:B----4-:R-:W-:-:S15]  /*68f60*/  HMMA.1688.F32.TF32 R36, R44, R30, R164 ;  /* 0x0000001e2c24723c */ /* 0x010fde00000810a4 */
[----:B------:R-:W-:-:S08]  /*68f70*/  NOP ;  /* 0x0000000000007918 */ /* 0x000fd00000000000 */
[----:B------:R-:W-:Y:S04]  /*68f80*/  STL.64 [R1+0x280], R36 ;  /* 0x0002802401007387 */ /* 0x000fe80000100a00 */
[----:B------:R-:W-:Y:S04]  /*68f90*/  STL.64 [R1+0x288], R38 ;  /* 0x0002882601007387 */ /* 0x000fe80000100a00 */
[----:B------:R-:W3:Y:S04]  /*68fa0*/  LDL.LU R170, [R1+0x3c78] ;  /* 0x003c780001aa7983 */ /* 0x000ee80000300800 */
[----:B------:R-:W3:Y:S04]  /*68fb0*/  LDL.LU R171, [R1+0x3c74] ;  /* 0x003c740001ab7983 */ /* 0x000ee80000300800 */
[----:B------:R-:W2:Y:S04]  /*68fc0*/  LDL.LU R175, [R1+0x3c70] ;  /* 0x003c700001af7983 */ /* 0x000ea80000300800 */
[----:B------:R-:W4:Y:S04]  /*68fd0*/  LDL.LU R178, [R1+0x3c6c] ;  /* 0x003c6c0001b27983 */ /* 0x000f280000300800 */
[----:B------:R-:W4:Y:S01]  /*68fe0*/  LDL.LU R179, [R1+0x3c68] ;  /* 0x003c680001b37983 */ /* 0x000f220000300800 */
[C---:B------:R-:W-:Y:S03]  /*68ff0*/  HMMA.1688.F32.TF32 R96, R92.reuse, R26, R200 ;  /* 0x0000001a5c60723c */ /* 0x040fe600000810c8 */
[----:B------:R-:W4:Y:S04]  /*69000*/  LDL.LU R183, [R1+0x3c64] ;  /* 0x003c640001b77983 */ /* 0x000f280000300800 */
[----:B------:R-:W4:Y:S01]  /*69010*/  LDL.LU R187, [R1+0x3c60] ;  /* 0x003c600001bb7983 */ /* 0x000f220000300800 */
[----:B------:R-:W-:Y:S01]  /*69020*/  HMMA.1688.F32.TF32 R84, R92, R22, R196 ;  /* 0x000000165c54723c */ /* 0x000fe200000810c4 */
[----:B------:R-:W-:-:S02]  /*69030*/  MOV R235, R2 ;  /* 0x0000000200eb7202 */ /* 0x000fc40000000f00 */
[----:B------:R-:W-:Y:S03]  /*69040*/  LDS R36, [R0+UR12+0x2c780] ;  /* 0x02c7800c00247984 */ /* 0x000fe60008000800 */
[C---:B------:R-:W-:Y:S01]  /*69050*/  HMMA.1688.F32.TF32 R88, R92.reuse, R18, R208 ;  /* 0x000000125c58723c */ /* 0x040fe200000810d0 */
[----:B------:R-:W-:Y:S04]  /*69060*/  LDS R38, [R0+UR12+0x2e780] ;  /* 0x02e7800c00267984 */ /* 0x000fe80008000800 */
[----:B------:R-:W-:Y:S01]  /*69070*/  LDS R37, [R3+UR12+0x2c780] ;  /* 0x02c7800c03257984 */ /* 0x000fe20008000800 */
[----:B------:R-:W-:Y:S03]  /*69080*/  HMMA.1688.F32.TF32 R80, R92, R30, R212 ;  /* 0x0000001e5c50723c */ /* 0x000fe600000810d4 */
[----:B------:R-:W-:Y:S03]  /*69090*/  LDS R39, [R3+UR12+0x2e780] ;  /* 0x02e7800c03277984 */ /* 0x000fe60008000800 */
[C---:B---3--:R-:W-:Y:S06]  /*690a0*/  HMMA.1688.F32.TF32 R152, R44.reuse, R26, R168 ;  /* 0x0000001a2c98723c */ /* 0x048fec00000810a8 */
[C---:B--2---:R-:W-:Y:S06]  /*690b0*/  HMMA.1688.F32.TF32 R148, R44.reuse, R22, R172 ;  /* 0x000000162c94723c */ /* 0x044fec00000810ac */
[----:B----4-:R-:W-:Y:S11]  /*690c0*/  HMMA.1688.F32.TF32 R128, R44, R18, R176 ;  /* 0x000000122c80723c */ /* 0x010ff600000810b0 */
[----:B------:R-:W-:Y:S04]  /*690d0*/  STL.64 [R1+0x3b60], R154 ;  /* 0x003b609a01007387 */ /* 0x000fe80000100a00 */
[----:B------:R-:W-:Y:S04]  /*690e0*/  STL.64 [R1+0x3b58], R152 ;  /* 0x003b589801007387 */ /* 0x000fe80000100a00 */
[----:B------:R-:W-:Y:S04]  /*690f0*/  STL.64 [R1+0x3b70], R150 ;  /* 0x003b709601007387 */ /* 0x000fe80000100a00 */
[----:B------:R-:W-:Y:S04]  /*69100*/  STL.64 [R1+0x3b68], R148 ;  /* 0x003b689401007387 */ /* 0x000fe80000100a00 */
[----:B------:R-:W-:Y:S04]  /*69110*/  STL.64 [R1+0x3b80], R130 ;  /* 0x003b808201007387 */ /* 0x000fe80000100a00 */
[----:B------:R-:W-:Y:S04]  /*69120*/  STL.64 [R1+0x3b78], R128 ;  /* 0x003b788001007387 */ /* 0x000fe80000100a00 */
[----:B------:R-:W-:Y:S04]  /*69130*/  STL [R1+0x3b30], R96 ;  /* 0x003b306001007387 */ /* 0x000fe80000100800 */
[----:B------:R-:W-:Y:S04]  /*69140*/  STL [R1+0x3b2c], R97 ;  /* 0x003b2c6101007387 */ /* 0x000fe80000100800 */
[----:B------:R-:W-:Y:S04]  /*69150*/  STL [R1+0x3b28], R98 ;  /* 0x003b286201007387 */ /* 0x000fe80000100800 */
[----:B------:R-:W-:Y:S04]  /*69160*/  STL [R1+0x3b24], R99 ;  /* 0x003b246301007387 */ /* 0x000fe80000100800 */
[----:B------:R-:W1:Y:S04]  /*69170*/  LDL.LU R200, [R1+0x1f0] ;  /* 0x0001f00001c87983 */ /* 0x000e680000300800 */
[----:B------:R-:W1:Y:S04]  /*69180*/  LDL.LU R201, [R1+0x1f4] ;  /* 0x0001f40001c97983 */ /* 0x000e680000300800 */
[----:B------:R-:W1:Y:S04]  /*69190*/  LDL.LU R202, [R1+0x1f8] ;  /* 0x0001f80001ca7983 */ /* 0x000e680000300800 */
[----:B------:R-:W1:Y:S04]  /*691a0*/  LDL.LU R203, [R1+0x1fc] ;  /* 0x0001fc0001cb7983 */ /* 0x000e680000300800 */
[----:B------:R-:W2:Y:S04]  /*691b0*/  LDL.LU R196, [R1+0x1e0] ;  /* 0x0001e00001c47983 */ /* 0x000ea80000300800 */
[----:B------:R-:W2:Y:S04]  /*691c0*/  LDL.LU R197, [R1+0x1e4] ;  /* 0x0001e40001c57983 */ /* 0x000ea80000300800 */
[----:B------:R-:W2:Y:S04]  /*691d0*/  LDL.LU R198, [R1+0x1e8] ;  /* 0x0001e80001c67983 */ /* 0x000ea80000300800 */
[----:B------:R-:W2:Y:S01]  /*691e0*/  LDL.LU R199, [R1+0x1ec] ;  /* 0x0001ec0001c77983 */ /* 0x000ea20000300800 */
[C---:B------:R-:W-:Y:S06]  /*691f0*/  HMMA.1688.F32.TF32 R184, R92.reuse, R10, R184 ;  /* 0x0000000a5cb8723c */ /* 0x040fec00000810b8 */
        /* <DEDUP_REMOVED lines=12> */
[C---:B-1----:R-:W-:Y:S06]  /*692c0*/  HMMA.1688.F32.TF32 R56, R40.reuse, R10, R200 ;  /* 0x0000000a2838723c */ /* 0x042fec00000810c8 */
[----:B--2---:R-:W-:-:S15]  /*692d0*/  HMMA.1688.F32.TF32 R48, R40, R6, R196 ;  /* 0x000000062830723c */ /* 0x004fde00000810c4 */
[----:B------:R-:W-:-:S02]  /*692e0*/  NOP ;  /* 0x0000000000007918 */ /* 0x000fc40000000000 */
[----:B------:R1:W-:Y:S04]  /*692f0*/  STL.64 [R1+0x7a0], R56 ;  /* 0x0007a03801007387 */ /* 0x0003e80000100a00 */
[----:B------:R2:W-:Y:S04]  /*69300*/  STL.64 [R1+0x7a8], R58 ;  /* 0x0007a83a01007387 */ /* 0x0005e80000100a00 */
[----:B------:R3:W-:Y:S04]  /*69310*/  STL [R1+0x79c], R51 ;  /* 0x00079c3301007387 */ /* 0x0007e80000100800 */
[----:B------:R-:W4:Y:S04]  /*69320*/  LDL.LU R232, [R1+0x60] ;  /* 0x0000600001e87983 */ /* 0x000f280000300800 */
[----:B------:R-:W4:Y:S04]  /*69330*/  LDL.LU R233, [R1+0x64] ;  /* 0x0000640001e97983 */ /* 0x000f280000300800 */
[----:B------:R-:W4:Y:S04]  /*69340*/  LDL.LU R234, [R1+0x68] ;  /* 0x0000680001ea7983 */ /* 0x000f280000300800 */
[----:B------:R-:W4:Y:S04]  /*69350*/  LDL.LU R2, [R1+0x3c5c] ;  /* 0x003c5c0001027983 */ /* 0x000f280000300800 */
[----:B-1----:R-:W4:Y:S04]  /*69360*/  LDL.LU R56, [R1+0x70] ;  /* 0x0000700001387983 */ /* 0x002f280000300800 */
[----:B------:R-:W4:Y:S04]  /*69370*/  LDL.LU R57, [R1+0x74] ;  /* 0x0000740001397983 */ /* 0x000f280000300800 */
[----:B--2---:R-:W2:Y:S04]  /*69380*/  LDL.LU R58, [R1+0x78] ;  /* 0x00007800013a7983 */ /* 0x004ea80000300800 */
        /* <DEDUP_REMOVED lines=10> */
[----:B------:R-:W2:Y:S04]  /*69430*/  LDL.LU R50, [R1+0xa8] ;  /* 0x0000a80001327983 */ /* 0x000ea80000300800 */
[----:B---3--:R-:W2:Y:S04]  /*69440*/  LDL.LU R51, [R1+0xac] ;  /* 0x0000ac0001337983 */ /* 0x008ea80000300800 */
        /* <DEDUP_REMOVED lines=63> */
[----:B----4-:R-:W-:-:S03]  /*69840*/  IMAD.MOV.U32 R239, RZ, RZ, R2 ;  /* 0x000000ffffef7224 */ /* 0x010fc600078e0002 */
[----:B------:R-:W4:Y:S01]  /*69850*/  LDL.LU R2, [R1+0x3c58] ;  /* 0x003c580001027983 */ /* 0x000f220000300800 */
[C---:B---3--:R-:W-:Y:S06]  /*69860*/  HMMA.1688.F32.TF32 R84, R40.reuse, R34, R96 ;  /* 0x000000222854723c */ /* 0x048fec0000081060 */
[C---:B--2---:R-:W-:Y:S06]  /*69870*/  HMMA.1688.F32.TF32 R212, R40.reuse, R30, R212 ;  /* 0x0000001e28d4723c */ /* 0x044fec00000810d4 */
[C---:B------:R-:W-:Y:S06]  /*69880*/  HMMA.1688.F32.TF32 R200, R40.reuse, R18, R200 ;  /* 0x0000001228c8723c */ /* 0x040fec00000810c8 */
[C---:B------:R-:W-:Y:S06]  /*69890*/  HMMA.1688.F32.TF32 R208, R40.reuse, R26, R208 ;  /* 0x0000001a28d0723c */ /* 0x040fec00000810d0 */
[C---:B------:R-:W-:Y:S06]  /*698a0*/  HMMA.1688.F32.TF32 R204, R40.reuse, R22, R204 ;  /* 0x0000001628cc723c */ /* 0x040fec00000810cc */
[----:B------:R-:W-:Y:S01]  /*698b0*/  HMMA.1688.F32.TF32 R40, R40, R14, R196 ;  /* 0x0000000e2828723c */ /* 0x000fe200000810c4 */
[----:B------:R-:W-:Y:S01]  /*698c0*/  MOV R98, R86 ;  /* 0x0000005600627202 */ /* 0x000fe20000000f00 */
[----:B------:R-:W-:Y:S01]  /*698d0*/  IMAD.MOV.U32 R99, RZ, RZ, R87 ;  /* 0x000000ffff637224 */ /* 0x000fe200078e0057 */
[----:B------:R-:W-:Y:S01]  /*698e0*/  MOV R96, R84 ;  /* 0x0000005400607202 */ /* 0x000fe20000000f00 */
[----:B------:R-:W-:Y:S01]  /*698f0*/  IMAD.MOV.U32 R97, RZ, RZ, R85 ;  /* 0x000000ffff617224 */ /* 0x000fe200078e0055 */
[----:B------:R-:W-:Y:S01]  /*69900*/  MOV R86, R214 ;  /* 0x000000d600567202 */ /* 0x000fe20000000f00 */
[----:B------:R-:W-:Y:S01]  /*69910*/  IMAD.MOV.U32 R87, RZ, RZ, R215 ;  /* 0x000000ffff577224 */ /* 0x000fe200078e00d7 */
[----:B------:R-:W-:Y:S01]  /*69920*/  MOV R84, R212 ;  /* 0x000000d400547202 */ /* 0x000fe20000000f00 */
[----:B------:R-:W-:Y:S01]  /*69930*/  IMAD.MOV.U32 R85, RZ, RZ, R213 ;  /* 0x000000ffff557224 */ /* 0x000fe200078e00d5 */
[----:B------:R-:W2:Y:S03]  /*69940*/  LDL.LU.64 R214, [R1+0x3c50] ;  /* 0x003c500001d67983 */ /* 0x000ea60000300a00 */
[----:B------:R-:W-:Y:S01]  /*69950*/  MOV R88, R210 ;  /* 0x000000d200587202 */ /* 0x000fe20000000f00 */
[----:B------:R-:W-:Y:S01]  /*69960*/  IMAD.MOV.U32 R89, RZ, RZ, R211 ;  /* 0x000000ffff597224 */ /* 0x000fe200078e00d3 */
[----:B------:R-:W-:Y:S01]  /*69970*/  MOV R93, R208 ;  /* 0x000000d0005d7202 */ /* 0x000fe20000000f00 */
[----:B------:R-:W2:Y:S01]  /*69980*/  LDL.LU.64 R212, [R1+0x3c48] ;  /* 0x003c480001d47983 */ /* 0x000ea20000300a00 */
[----:B------:R-:W-:-:S03]  /*69990*/  IMAD.MOV.U32 R94, RZ, RZ, R209 ;  /* 0x000000ffff5e7224 */ /* 0x000fc600078e00d1 */
[----:B------:R-:W3:Y:S04]  /*699a0*/  LDL.LU.64 R210, [R1+0x3c40] ;  /* 0x003c400001d27983 */ /* 0x000ee80000300a00 */
        /* <DEDUP_REMOVED lines=9> */
[----:B------:R-:W3:Y:S04]  /*69a40*/  LDL.LU.64 R198, [R1+0x3c10] ;  /* 0x003c100001c67983 */ /* 0x000ee80000300a00 */
[----:B------:R-:W3:Y:S04]  /*69a50*/  LDL.LU.64 R196, [R1+0x3c08] ;  /* 0x003c080001c47983 */ /* 0x000ee80000300a00 */
[----:B------:R1:W-:Y:S04]  /*69a60*/  STL.64 [R1+0x5b0], R40 ;  /* 0x0005b02801007387 */ /* 0x0003e80000100a00 */
[----:B------:R4:W-:Y:S04]  /*69a70*/  STL.64 [R1+0x5b8], R42 ;  /* 0x0005b82a01007387 */ /* 0x0009e80000100a00 */
[----:B-1----:R-:W2:Y:S04]  /*69a80*/  LDL.LU R40, [R1+0x140] ;  /* 0x0001400001287983 */ /* 0x002ea80000300800 */
[----:B------:R-:W2:Y:S04]  /*69a90*/  LDL.LU R41, [R1+0x144] ;  /* 0x0001440001297983 */ /* 0x000ea80000300800 */
[----:B----4-:R-:W2:Y:S01]  /*69aa0*/  LDL.LU R42, [R1+0x148] ;  /* 0x00014800012a7983 */ /* 0x010ea20000300800 */
[----:B------:R-:W-:-:S03]  /*69ab0*/  MOV R43, R2 ;  /* 0x00000002002b7202 */ /* 0x000fc60000000f00 */
[----:B------:R-:W4:Y:S01]  /*69ac0*/  LDL.LU R2, [R1+0x3c00] ;  /* 0x003c000001027983 */ /* 0x000f220000300800 */
[----:B------:R-:W-:Y:S03]  /*69ad0*/  HMMA.1688.F32.TF32 R180, R44, R14, R180 ;  /* 0x0000000e2cb4723c */ /* 0x000fe600000810b4 */
[----:B------:R-:W-:Y:S04]  /*69ae0*/  LDS R44, [R0+UR12+0x2c680] ;  /* 0x02c6800c002c7984 */ /* 0x000fe80008000800 */
[----:B------:R-:W-:Y:S04]  /*69af0*/  LDS R46, [R0+UR12+0x2e680] ;  /* 0x02e6800c002e7984 */ /* 0x000fe80008000800 */
[----:B------:R-:W-:Y:S04]  /*69b00*/  LDS R45, [R3+UR12+0x2c680] ;  /* 0x02c6800c032d7984 */ /* 0x000fe80008000800 */
[----:B------:R-:W1:Y:S02]  /*69b10*/  LDS R47, [R3+UR12+0x2e680] ;  /* 0x02e6800c032f7984 */ /* 0x000e640008000800 */
[----:B-1----:R-:W-:Y:S06]  /*69b20*/  HMMA.1688.F32.TF32 R176, R44, R34, R176 ;  /* 0x000000222cb0723c */ /* 0x002fec00000810b0 */
[C---:B------:R-:W-:Y:S06]  /*69b30*/  HMMA.1688.F32.TF32 R156, R244.reuse, R10, R156 ;  /* 0x0000000af49c723c */ /* 0x040fec000008109c */
[----:B------:R-:W-:Y:S06]  /*69b40*/  HMMA.1688.F32.TF32 R160, R244, R6, R160 ;  /* 0x00000006f4a0723c */ /* 0x000fec00000810a0 */
[C---:B------:R-:W-:Y:S06]  /*69b50*/  HMMA.1688.F32.TF32 R216, R36.reuse, R26, R216 ;  /* 0x0000001a24d8723c */ /* 0x040fec00000810d8 */
[C---:B------:R-:W-:Y:S06]  /*69b60*/  HMMA.1688.F32.TF32 R220, R36.reuse, R22, R220 ;  /* 0x0000001624dc723c */ /* 0x040fec00000810dc */
[----:B------:R-:W-:Y:S06]  /*69b70*/  HMMA.1688.F32.TF32 R224, R36, R18, R224 ;  /* 0x0000001224e0723c */ /* 0x000fec00000810e0 */
[----:B--2---:R-:W-:-:S15]  /*69b80*/  HMMA.1688.F32.TF32 R40, R44, R10, R40 ;  /* 0x0000000a2c28723c */ /* 0x004fde0000081028 */
        /* <DEDUP_REMOVED lines=22> */
[C---:B------:R-:W-:Y:S06]  /*69cf0*/  HMMA.1688.F32.TF32 R164, R244.reuse, R34, R48 ;  /* 0x00000022f4a4723c */ /* 0x040fec0000081030 */
[C---:B------:R-:W-:Y:S01]  /*69d00*/  HMMA.1688.F32.TF32 R168, R244.reuse, R30, R240 ;  /* 0x0000001ef4a8723c */ /* 0x040fe200000810f0 */
[----:B------:R-:W-:Y:S04]  /*69d10*/  STL.64 [R1+0x4f0], R40 ;  /* 0x0004f02801007387 */ /* 0x000fe80000100a00 */
[----:B------:R2:W-:Y:S01]  /*69d20*/  STL.64 [R1+0x4f8], R42 ;  /* 0x0004f82a01007387 */ /* 0x0005e20000100a00 */
[C---:B------:R-:W-:Y:S06]  /*69d30*/  HMMA.1688.F32.TF32 R172, R244.reuse, R26, R236 ;  /* 0x0000001af4ac723c */ /* 0x040fec00000810ec */
[----:B------:R-:W-:Y:S01]  /*69d40*/  HMMA.1688.F32.TF32 R176, R244, R22, R56 ;  /* 0x00000016f4b0723c */ /* 0x000fe20000081038 */
[----:B-1----:R-:W-:Y:S01]  /*69d50*/  IMAD.MOV.U32 R150, RZ, RZ, R13 ;  /* 0x000000ffff967224 */ /* 0x002fe200078e000d */
[----:B------:R-:W-:-:S04]  /*69d60*/  MOV R151, R12 ;  /* 0x0000000c00977202 */ /* 0x000fc80000000f00 */
[----:B------:R-:W-:Y:S01]  /*69d70*/  HMMA.1688.F32.TF32 R212, R36, R30, R212 ;  /* 0x0000001e24d4723c */ /* 0x000fe200000810d4 */
[----:B------:R-:W-:Y:S01]  /*69d80*/  IMAD.MOV.U32 R148, RZ, RZ, R17 ;  /* 0x000000ffff947224 */ /* 0x000fe200078e0011 */
[----:B------:R-:W-:Y:S01]  /*69d90*/  MOV R149, R16 ;  /* 0x0000001000957202 */ /* 0x000fe20000000f00 */
[----:B------:R-:W-:Y:S01]  /*69da0*/  IMAD.MOV.U32 R48, RZ, RZ, R25 ;  /* 0x000000ffff307224 */ /* 0x000fe200078e0019 */
[----:B------:R-:W-:Y:S01]  /*69db0*/  MOV R49, R24 ;  /* 0x0000001800317202 */ /* 0x000fe20000000f00 */
[----:B------:R-:W-:Y:S01]  /*69dc0*/  IMAD.MOV.U32 R50, RZ, RZ, R21 ;  /* 0x000000ffff327224 */ /* 0x000fe200078e0015 */
[----:B--2---:R-:W-:Y:S01]  /*69dd0*/  HMMA.1688.F32.TF32 R40, R244, R18, R232 ;  /* 0x00000012f428723c */ /* 0x004fe200000810e8 */
[----:B----4-:R-:W-:Y:S01]  /*69de0*/  LDSM.16.M88.4 R16, [R2+UR13+0x81180] ;  /* 0x0811800d0210783b */ /* 0x010fe20008000200 */
[----:B------:R-:W-:-:S03]  /*69df0*/  MOV R51, R20 ;  /* 0x0000001400337202 */ /* 0x000fc60000000f00 */
[----:B------:R-:W-:Y:S01]  /*69e00*/  LDSM.16.M88.4 R24, [R2+UR13+0x82180] ;  /* 0x0821800d0218783b */ /* 0x000fe20008000200 */
[----:B---3--:R-:W-:Y:S01]  /*69e10*/  HMMA.1688.F32.TF32 R244, R244, R14, R196 ;  /* 0x0000000ef4f4723c */ /* 0x008fe200000810c4 */
[----:B------:R-:W-:Y:S01]  /*69e20*/  IMAD.MOV.U32 R128, RZ, RZ, R9 ;  /* 0x000000ffff807224 */ /* 0x000fe200078e0009 */
[----:B------:R-:W-:Y:S01]  /*69e30*/  MOV R129, R8 ;  /* 0x0000000800817202 */ /* 0x000fe20000000f00 */
[----:B------:R-:W-:Y:S03]  /*69e40*/  LDSM.16.M88.4 R20, [R2+UR13+0x83180] ;  /* 0x0831800d0214783b */ /* 0x000fe60008000200 */
[----:B------:R-:W-:Y:S01]  /*69e50*/  HMMA.1688.F32.TF32 R240, R36, R10, R200 ;  /* 0x0000000a24f0723c */ /* 0x000fe200000810c8 */
[----:B------:R-:W-:Y:S01]  /*69e60*/  LDSM.16.M88.4 R8, [R2+UR13+0x84180] ;  /* 0x0841800d0208783b */ /* 0x000fe20008000200 */
[----:B------:R-:W-:Y:S01]  /*69e70*/  IMAD.MOV.U32 R130, RZ, RZ, R5 ;  /* 0x000000ffff827224 */ /* 0x000fe200078e0005 */
[----:B------:R-:W-:-:S02]  /*69e80*/  MOV R131, R4 ;  /* 0x0000000400837202 */ /* 0x000fc40000000f00 */
[----:B------:R-:W-:Y:S01]  /*69e90*/  LDSM.16.M88.4 R232, [R2+UR13+0x87180] ;  /* 0x0871800d02e8783b */ /* 0x000fe20008000200 */
[C---:B------:R-:W-:Y:S03]  /*69ea0*/  HMMA.1688.F32.TF32 R236, R36.reuse, R6, R204 ;  /* 0x0000000624ec723c */ /* 0x040fe600000810cc */
[----:B------:R-:W-:Y:S03]  /*69eb0*/  LDSM.16.M88.4 R4, [R2+UR13+0x85180] ;  /* 0x0851800d0204783b */ /* 0x000fe60008000200 */
[C---:B------:R-:W-:Y:S01]  /*69ec0*/  HMMA.1688.F32.TF32 R196, R36.reuse, R34, R208 ;  /* 0x0000002224c4723c */ /* 0x040fe200000810d0 */
[----:B------:R-:W-:Y:S01]  /*69ed0*/  STL.64 [R1+0x4e0], R40 ;  /* 0x0004e02801007387 */ /* 0x000fe20000100a00 */
[----:B------:R-:W-:Y:S01]  /*69ee0*/  IMAD.MOV.U32 R152, RZ, RZ, R33 ;  /* 0x000000ffff987224 */ /* 0x000fe200078e0021 */
[----:B------:R-:W-:Y:S01]  /*69ef0*/  MOV R153, R32 ;  /* 0x0000002000997202 */ /* 0x000fe20000000f00 */
[----:B------:R-:W-:Y:S01]  /*69f00*/  IMAD.MOV.U32 R154, RZ, RZ, R29 ;  /* 0x000000ffff9a7224 */ /* 0x000fe200078e001d */
[----:B------:R-:W-:Y:S01]  /*69f10*/  MOV R155, R28 ;  /* 0x0000001c009b7202 */ /* 0x000fe20000000f00 */
[----:B------:R-:W-:Y:S01]  /*69f20*/  HMMA.1688.F32.TF32 R208, R36, R14, R228 ;  /* 0x0000000e24d0723c */ /* 0x000fe200000810e4 */
[----:B------:R-:W-:Y:S04]  /*69f30*/  LDS R36, [R0+UR12+0x30000] ;  /* 0x0300000c00247984 */ /* 0x000fe80008000800 */
[----:B------:R-:W-:Y:S04]  /*69f40*/  LDS R38, [R0+UR12+0x32000] ;  /* 0x0320000c00267984 */ /* 0x000fe80008000800 */
[----:B------:R-:W-:Y:S04]  /*69f50*/  LDS R37, [R3+UR12+0x30000] ;  /* 0x0300000c03257984 */ /* 0x000fe80008000800 */
[----:B------:R-:W-:Y:S04]  /*69f60*/  LDS R39, [R3+UR12+0x32000] ;  /* 0x0320000c03277984 */ /* 0x000fe80008000800 */
[----:B------:R-:W1:Y:S04]  /*69f70*/  LDSM.16.M88.4 R12, [R2+UR13+0x80180] ;  /* 0x0801800d020c783b */ /* 0x000e680008000200 */
        /* <DEDUP_REMOVED lines=51> */
[----:B--2---:R-:W-:Y:S04]  /*6a2b0*/  STL [R1+0x3a6c], R230 ;  /* 0x003a6ce601007387 */ /* 0x004fe80000100800 */
[----:B------:R-:W-:Y:S01]  /*6a2c0*/  STL [R1+0x3a68], R231 ;  /* 0x003a68e701007387 */ /* 0x000fe20000100800 */
[C---:B------:R-:W-:Y:S03]  /*6a2d0*/  HMMA.1688.F32.TF32 R40, R36.reuse, R16, R148 ;  /* 0x000000102428723c */ /* 0x040fe60000081094 */
[----:B------:R-:W-:Y:S04]  /*6a2e0*/  STL [R1+0x3a74], R234 ;  /* 0x003a74ea01007387 */ /* 0x000fe80000100800 */
[----:B------:R-:W-:Y:S04]  /*6a2f0*/  STL [R1+0x3a70], R235 ;  /* 0x003a70eb01007387 */ /* 0x000fe80000100800 */
[----:B------:R-:W-:Y:S04]  /*6a300*/  STL.64 [R1+0x190], R44 ;  /* 0x0001902c01007387 */ /* 0x000fe80000100a00 */
[----:B------:R-:W-:Y:S04]  /*6a310*/  STL.64 [R1+0x198], R46 ;  /* 0x0001982e01007387 */ /* 0x000fe80000100a00 */
        /* <DEDUP_REMOVED lines=8> */
[----:B------:R-:W-:Y:S01]  /*6a3a0*/  LDS R32, [R0+UR12+0x30080] ;  /* 0x0300800c00207984 */ /* 0x000fe20008000800 */
[C---:B------:R-:W-:Y:S03]  /*6a3b0*/  HMMA.1688.F32.TF32 R40, R36.reuse, R24, R48 ;  /* 0x000000182428723c */ /* 0x040fe60000081030 */
[----:B------:R-:W-:Y:S04]  /*6a3c0*/  STL [R1+0x3a84], R15 ;  /* 0x003a840f01007387 */ /* 0x000fe80000100800 */
[----:B------:R-:W-:Y:S04]  /*6a3d0*/  STL [R1+0x3a80], R211 ;  /* 0x003a80d301007387 */ /* 0x000fe80000100800 */
[----:B------:R-:W-:Y:S04]  /*6a3e0*/  STL [R1+0x3a7c], R223 ;  /* 0x003a7cdf01007387 */ /* 0x000fe80000100800 */
[----:B------:R-:W-:Y:S04]  /*6a3f0*/  STL [R1+0x3a78], R215 ;  /* 0x003a78d701007387 */ /* 0x000fe80000100800 */
        /* <DEDUP_REMOVED lines=22> */
[----:B------:R-:W-:Y:S04]  /*6a560*/  LDS R33, [R3+UR12+0x30080] ;  /* 0x0300800c03217984 */ /* 0x000fe80008000800 */
        /* <DEDUP_REMOVED lines=13> */
[----:B--2---:R-:W-:Y:S03]  /*6a640*/  HMMA.1688.F32.TF32 R40, R36, R8, R148 ;  /* 0x000000082428723c */ /* 0x004fe60000081094 */
[----:B------:R-:W2:Y:S04]  /*6a650*/  LDL.LU R148, [R1+0x730] ;  /* 0x0007300001947983 */ /* 0x000ea80000300800 */
[----:B------:R-:W2:Y:S04]  /*6a660*/  LDL.LU R149, [R1+0x734] ;  /* 0x0007340001957983 */ /* 0x000ea80000300800 */
[----:B------:R-:W2:Y:S04]  /*6a670*/  LDL.LU R150, [R1+0x738] ;  /* 0x0007380001967983 */ /* 0x000ea80000300800 */
[----:B------:R-:W2:Y:S09]  /*6a680*/  LDL.LU R151, [R1+0x73c] ;  /* 0x00073c0001977983 */ /* 0x000eb20000300800 */
[----:B------:R-:W-:Y:S01]  /*6a690*/  MOV R240, R43 ;  /* 0x0000002b00f07202 */ /* 0x000fe20000000f00 */
[----:B------:R-:W-:Y:S01]  /*6a6a0*/  IMAD.MOV.U32 R238, RZ, RZ, R42 ;  /* 0x000000ffffee7224 */ /* 0x000fe200078e002a */
[----:B------:R-:W-:Y:S01]  /*6a6b0*/  MOV R237, R41 ;  /* 0x0000002900ed7202 */ /* 0x000fe20000000f00 */
[----:B------:R-:W-:-:S02]  /*6a6c0*/  IMAD.MOV.U32 R236, RZ, RZ, R40 ;  /* 0x000000ffffec7224 */ /* 0x000fc400078e0028 */
[----:B------:R1:W-:Y:S04]  /*6a6d0*/  STL [R1+0x3ab4], R240 ;  /* 0x003ab4f001007387 */ /* 0x0003e80000100800 */
[----:B------:R1:W-:Y:S04]  /*6a6e0*/  STL [R1+0x3ab0], R238 ;  /* 0x003ab0ee01007387 */ /* 0x0003e80000100800 */
[----:B------:R1:W-:Y:S01]  /*6a6f0*/  STL [R1+0x3aac], R237 ;  /* 0x003aaced01007387 */ /* 0x0003e20000100800 */
[----:B---3--:R-:W-:Y:S03]  /*6a700*/  HMMA.1688.F32.TF32 R40, R36, R4, R48 ;  /* 0x000000042428723c */ /* 0x008fe60000081030 */
[----:B------:R3:W-:Y:S04]  /*6a710*/  STL [R1+0x3aa8], R236 ;  /* 0x003aa8ec01007387 */ /* 0x0007e80000100800 */
[----:B------:R-:W1:Y:S04]  /*6a720*/  LDL.LU R48, [R1+0x720] ;  /* 0x0007200001307983 */ /* 0x000e680000300800 */
[----:B------:R-:W1:Y:S04]  /*6a730*/  LDL.LU R49, [R1+0x724] ;  /* 0x0007240001317983 */ /* 0x000e680000300800 */
[----:B------:R-:W1:Y:S04]  /*6a740*/  LDL.LU R50, [R1+0x728] ;  /* 0x0007280001327983 */ /* 0x000e680000300800 */
[----:B------:R-:W1:Y:S05]  /*6a750*/  LDL.LU R51, [R1+0x72c] ;  /* 0x00072c0001337983 */ /* 0x000e6a0000300800 */
[----:B------:R-:W-:Y:S01]  /*6a760*/  MOV R199, R43 ;  /* 0x0000002b00c77202 */ /* 0x000fe20000000f00 */
[----:B------:R-:W-:Y:S01]  /*6a770*/  IMAD.MOV.U32 R198, RZ, RZ, R42 ;  /* 0x000000ffffc67224 */ /* 0x000fe200078e002a */
[----:B------:R-:W-:Y:S01]  /*6a780*/  MOV R197, R41 ;  /* 0x0000002900c57202 */ /* 0x000fe20000000f00 */
[----:B------:R-:W-:-:S02]  /*6a790*/  IMAD.MOV.U32 R196, RZ, RZ, R40 ;  /* 0x000000ffffc47224 */ /* 0x000fc400078e0028 */
[----:B------:R3:W-:Y:S04]  /*6a7a0*/  STL [R1+0x3ac4], R199 ;  /* 0x003ac4c701007387 */ /* 0x0007e80000100800 */
[----:B------:R3:W-:Y:S01]  /*6a7b0*/  STL [R1+0x3ac0], R198 ;  /* 0x003ac0c601007387 */ /* 0x0007e20000100800 */
[----:B----4-:R-:W-:Y:S03]  /*6a7c0*/  HMMA.1688.F32.TF32 R40, R36, R228, R152 ;  /* 0x000000e42428723c */ /* 0x010fe60000081098 */
[----:B------:R4:W-:Y:S04]  /*6a7d0*/  STL [R1+0x3abc], R197 ;  /* 0x003abcc501007387 */ /* 0x0009e80000100800 */
        /* <DEDUP_REMOVED lines=17> */
[----:B--2---:R-:W-:-:S15]  /*6a8f0*/  HMMA.1688.F32.TF32 R36, R36, R232, R148 ;  /* 0x000000e82424723c */ /* 0x004fde0000081094 */
[----:B------:R-:W-:-:S09]  /*6a900*/  NOP ;  /* 0x0000000000007918 */ /* 0x000fd20000000000 */
[----:B------:R-:W-:Y:S01]  /*6a910*/  MOV R218, R39 ;  /* 0x0000002700da7202 */ /* 0x000fe20000000f00 */
[----:B------:R-:W-:Y:S01]  /*6a920*/  IMAD.MOV.U32 R217, RZ, RZ, R38 ;  /* 0x000000ffffd97224 */ /* 0x000fe200078e0026 */
[----:B------:R-:W-:Y:S01]  /*6a930*/  MOV R216, R37 ;  /* 0x0000002500d87202 */ /* 0x000fe20000000f00 */
[----:B------:R-:W-:Y:S02]  /*6a940*/  IMAD.MOV.U32 R222, RZ, RZ, R36 ;  /* 0x000000ffffde7224 */ /* 0x000fe400078e0024 */
[----:B------:R2:W-:Y:S04]  /*6a950*/  STL [R1+0x3ae4], R218 ;  /* 0x003ae4da01007387 */ /* 0x0005e80000100800 */
[----:B------:R2:W-:Y:S04]  /*6a960*/  STL [R1+0x3ae0], R217 ;  /* 0x003ae0d901007387 */ /* 0x0005e80000100800 */
[----:B------:R2:W-:Y:S04]  /*6a970*/  STL [R1+0x3adc], R216 ;  /* 0x003adcd801007387 */ /* 0x0005e80000100800 */
[----:B------:R2:W-:Y:S01]  /*6a980*/  STL [R1+0x3ad8], R222 ;  /* 0x003ad8de01007387 */ /* 0x0005e20000100800 */
[----:B-1----:R-:W-:Y:S03]  /*6a990*/  HMMA.1688.F32.TF32 R36, R32, R12, R48 ;  /* 0x0000000c2024723c */ /* 0x002fe60000081030 */
        /* <DEDUP_REMOVED lines=25> */
[----:B------:R-:W-:Y:S01]  /*6ab30*/  IMAD.MOV.U32 R209, RZ, RZ, R36 ;  /* 0x000000ffffd17224 */ /* 0x000fe200078e0024 */
[----:B------:R-:W-:Y:S01]  /*6ab40*/  MOV R210, R37 ;  /* 0x0000002500d27202 */ /* 0x000fe20000000f00 */
[----:B------:R-:W-:Y:S01]  /*6ab50*/  IMAD.MOV.U32 R224, RZ, RZ, R38 ;  /* 0x000000ffffe07224 */ /* 0x000fe200078e0026 */
[----:B------:R-:W-:-:S02]  /*6ab60*/  MOV R225, R39 ;  /* 0x0000002700e17202 */ /* 0x000fc40000000f00 */
[----:B----4-:R-:W-:Y:S03]  /*6ab70*/  HMMA.1688.F32.TF32 R36, R32, R24, R40 ;  /* 0x000000182024723c */ /* 0x010fe60000081028 */
[----:B------:R-:W-:-:S15]  /*6ab80*/  STL [R1+0x3b04], R225 ;  /* 0x003b04e101007387 */ /* 0x000fde0000100800 */
[----:B------:R-:W-:-:S06]  /*6ab90*/  NOP ;  /* 0x0000000000007918 */ /* 0x000fcc0000000000 */
[----:B------:R-:W-:Y:S01]  /*6aba0*/  IMAD.MOV.U32 R18, RZ, RZ, R36 ;  /* 0x000000ffff127224 */ /* 0x000fe200078e0024 */
[----:B------:R-:W-:Y:S01]  /*6abb0*/  MOV R19, R37 ;  /* 0x0000002500137202 */ /* 0x000fe20000000f00 */
[----:B------:R-:W-:Y:S01]  /*6abc0*/  IMAD.MOV.U32 R14, RZ, RZ, R38 ;  /* 0x000000ffff0e7224 */ /* 0x000fe200078e0026 */
[----:B------:R-:W-:Y:S01]  /*6abd0*/  MOV R208, R39 ;  /* 0x0000002700d07202 */ /* 0x000fe20000000f00 */
[----:B------:R-:W-:Y:S04]  /*6abe0*/  STL [R1+0x3b00], R224 ;  /* 0x003b00e001007387 */ /* 0x000fe80000100800 */
        /* <DEDUP_REMOVED lines=36> */
[----:B------:R-:W-:-:S02]  /*6ae30*/  MOV R11, R39 ;  /* 0x00000027000b7202 */ /* 0x000fc40000000f00 */
[----:B------:R-:W-:Y:S01]  /*6ae40*/  HMMA.1688.F32.TF32 R36, R32, R4, R148 ;  /* 0x000000042024723c */ /* 0x000fe20000081094 */
[----:B------:R-:W4:Y:S04]  /*6ae50*/  LDL.LU R148, [R1+0x20] ;  /* 0x0000200001947983 */ /* 0x000f280000300800 */
[----:B------:R-:W4:Y:S04]  /*6ae60*/  LDL.LU R149, [R1+0x24] ;  /* 0x0000240001957983 */ /* 0x000f280000300800 */
[----:B------:R-:W4:Y:S04]  /*6ae70*/  LDL.LU R150, [R1+0x28] ;  /* 0x0000280001967983 */ /* 0x000f280000300800 */
[----:B------:R-:W4:Y:S11]  /*6ae80*/  LDL.LU R151, [R1+0x2c] ;  /* 0x00002c0001977983 */ /* 0x000f360000300800 */
[----:B------:R-:W-:Y:S01]  /*6ae90*/  IMAD.MOV.U32 R234, RZ, RZ, R36 ;  /* 0x000000ffffea7224 */ /* 0x000fe200078e0024 */
[----:B------:R-:W-:Y:S01]  /*6aea0*/  MOV R235, R37 ;  /* 0x0000002500eb7202 */ /* 0x000fe20000000f00 */
[----:B------:R-:W-:Y:S01]  /*6aeb0*/  IMAD.MOV.U32 R230, RZ, RZ, R38 ;  /* 0x000000ffffe67224 */ /* 0x000fe200078e0026 */
[----:B------:R-:W-:-:S02]  /*6aec0*/  MOV R231, R39 ;  /* 0x0000002700e77202 */ /* 0x000fc40000000f00 */
[C---:B---3--:R-:W-:Y:S01]  /*6aed0*/  HMMA.1688.F32.TF32 R36, R32.reuse, R228, R152 ;  /* 0x000000e42024723c */ /* 0x048fe20000081098 */
[----:B------:R-:W3:Y:S04]  /*6aee0*/  LDL.LU R152, [R1+0x10] ;  /* 0x0000100001987983 */ /* 0x000ee80000300800 */
[----:B------:R-:W3:Y:S04]  /*6aef0*/  LDL.LU R153, [R1+0x14] ;  /* 0x0000140001997983 */ /* 0x000ee80000300800 */
[----:B------:R-:W3:Y:S04]  /*6af00*/  LDL.LU R154, [R1+0x18] ;  /* 0x00001800019a7983 */ /* 0x000ee80000300800 */
[----:B------:R-:W3:Y:S01]  /*6af10*/  LDL.LU R155, [R1+0x1c] ;  /* 0x00001c00019b7983 */ /* 0x000ee20000300800 */
[----:B--2---:R-:W-:Y:S03]  /*6af20*/  HMMA.1688.F32.TF32 R32, R32, R232, R48 ;  /* 0x000000e82020723c */ /* 0x004fe60000081030 */
[----:B------:R-:W2:Y:S04]  /*6af30*/  LDL.LU R48, [R1] ;  /* 0x0000000001307983 */ /* 0x000ea80000300800 */
[----:B------:R-:W2:Y:S04]  /*6af40*/  LDL.LU R49, [R1+0x4] ;  /* 0x0000040001317983 */ /* 0x000ea80000300800 */
[----:B------:R-:W2:Y:S04]  /*6af50*/  LDL.LU R50, [R1+0x8] ;  /* 0x0000080001327983 */ /* 0x000ea80000300800 */
[----:B------:R-:W2:Y:S09]  /*6af60*/  LDL.LU R51, [R1+0xc] ;  /* 0x00000c0001337983 */ /* 0x000eb20000300800 */
[----:B------:R-:W-:Y:S01]  /*6af70*/  IMAD.MOV.U32 R239, RZ, RZ, R32 ;  /* 0x000000ffffef7224 */ /* 0x000fe200078e0020 */
[----:B------:R-:W-:Y:S01]  /*6af80*/  MOV R247, R33 ;  /* 0x0000002100f77202 */ /* 0x000fe20000000f00 */
[----:B------:R-:W-:Y:S01]  /*6af90*/  IMAD.MOV.U32 R246, RZ, RZ, R34 ;  /* 0x000000fffff67224 */ /* 0x000fe200078e0022 */
[----:B------:R-:W-:-:S02]  /*6afa0*/  MOV R245, R35 ;  /* 0x0000002300f57202 */ /* 0x000fc40000000f00 */
[----:B----4-:R-:W-:-:S15]  /*6afb0*/  HMMA.1688.F32.TF32 R32, R28, R12, R200 ;  /* 0x0000000c1c20723c */ /* 0x010fde00000810c8 */
        /* <DEDUP_REMOVED lines=23> */
[----:B------:R-:W-:Y:S01]  /*6b130*/  HMMA.1688.F32.TF32 R32, R28, R8, R148 ;  /* 0x000000081c20723c */ /* 0x000fe20000081094 */
[----:B------:R-:W-:Y:S01]  /*6b140*/  IMAD.MOV.U32 R128, RZ, RZ, R116 ;  /* 0x000000ffff807224 */ /* 0x000fe200078e0074 */
[----:B------:R-:W-:-:S05]  /*6b150*/  MOV R129, R117 ;  /* 0x0000007500817202 */ /* 0x000fca0000000f00 */
[----:B------:R-:W-:Y:S01]  /*6b160*/  IMAD.MOV.U32 R148, RZ, RZ, R120 ;  /* 0x000000ffff947224 */ /* 0x000fe200078e0078 */
[----:B------:R-:W-:Y:S01]  /*6b170*/  MOV R149, R121 ;  /* 0x0000007900957202 */ /* 0x000fe20000000f00 */
[----:B------:R-:W-:Y:S01]  /*6b180*/  IMAD.MOV.U32 R150, RZ, RZ, R122 ;  /* 0x000000ffff967224 */ /* 0x000fe200078e007a */
[----:B------:R-:W-:Y:S01]  /*6b190*/  MOV R151, R123 ;  /* 0x0000007b00977202 */ /* 0x000fe20000000f00 */
[----:B------:R-:W-:-:S13]  /*6b1a0*/  IMAD.MOV.U32 R130, RZ, RZ, R118 ;  /* 0x000000ffff827224 */ /* 0x000fda00078e0076 */
[----:B------:R-:W-:Y:S01]  /*6b1b0*/  IMAD.MOV.U32 R218, RZ, RZ, R32 ;  /* 0x000000ffffda7224 */ /* 0x000fe200078e0020 */
[----:B------:R-:W-:Y:S01]  /*6b1c0*/  MOV R217, R33 ;  /* 0x0000002100d97202 */ /* 0x000fe20000000f00 */
[----:B------:R-:W-:Y:S01]  /*6b1d0*/  IMAD.MOV.U32 R216, RZ, RZ, R34 ;  /* 0x000000ffffd87224 */ /* 0x000fe200078e0022 */
[----:B------:R-:W-:Y:S02]  /*6b1e0*/  MOV R222, R35 ;  /* 0x0000002300de7202 */ /* 0x000fe40000000f00 */
[----:B---3--:R-:W-:Y:S07]  /*6b1f0*/  HMMA.1688.F32.TF32 R32, R28, R4, R152 ;  /* 0x000000041c20723c */ /* 0x008fee0000081098 */
[----:B------:R-:W-:Y:S01]  /*6b200*/  IMAD.MOV.U32 R152, RZ, RZ, R124 ;  /* 0x000000ffff987224 */ /* 0x000fe200078e007c */
[----:B------:R-:W-:Y:S01]  /*6b210*/  MOV R153, R125 ;  /* 0x0000007d00997202 */ /* 0x000fe20000000f00 */
[----:B------:R-:W3:Y:S01]  /*6b220*/  LDL.LU R124, [R1+0x3bfc] ;  /* 0x003bfc00017c7983 */ /* 0x000ee20000300800 */
[----:B------:R-:W-:Y:S01]  /*6b230*/  IMAD.MOV.U32 R154, RZ, RZ, R126 ;  /* 0x000000ffff9a7224 */ /* 0x000fe200078e007e */
[----:B------:R-:W-:-:S02]  /*6b240*/  MOV R155, R127 ;  /* 0x0000007f009b7202 */ /* 0x000fc40000000f00 */
[----:B------:R-:W3:Y:S04]  /*6b250*/  LDL.LU R125, [R1+0x3bf8] ;  /* 0x003bf800017d7983 */ /* 0x000ee80000300800 */
[----:B------:R-:W3:Y:S04]  /*6b260*/  LDL.LU R126, [R1+0x3bf4] ;  /* 0x003bf400017e7983 */ /* 0x000ee80000300800 */
[----:B------:R-:W3:Y:S04]  /*6b270*/  LDL.LU R127, [R1+0x3bf0] ;  /* 0x003bf000017f7983 */ /* 0x000ee80000300800 */
[----:B------:R-:W4:Y:S04]  /*6b280*/  LDL.LU R120, [R1+0x3bec] ;  /* 0x003bec0001787983 */ /* 0x000f280000300800 */
[----:B------:R-:W4:Y:S04]  /*6b290*/  LDL.LU R121, [R1+0x3be8] ;  /* 0x003be80001797983 */ /* 0x000f280000300800 */
[----:B------:R-:W4:Y:S01]  /*6b2a0*/  LDL.LU R122, [R1+0x3be4] ;  /* 0x003be400017a7983 */ /* 0x000f220000300800 */
[----:B------:R-:W-:-:S03]  /*6b2b0*/  MOV R131, R100 ;  /* 0x0000006400837202 */ /* 0x000fc60000000f00 */
[----:B------:R-:W4:Y:S01]  /*6b2c0*/  LDL.LU R123, [R1+0x3be0] ;  /* 0x003be000017b7983 */ /* 0x000f220000300800 */
[----:B------:R-:W-:-:S03]  /*6b2d0*/  IMAD.MOV.U32 R200, RZ, RZ, R101 ;  /* 0x000000ffffc87224 */ /* 0x000fc600078e0065 */
        /* <DEDUP_REMOVED lines=8> */
[----:B------:R-:W4:Y:S01]  /*6b360*/  LDL.LU R103, [R1+0x3bc4] ;  /* 0x003bc40001677983 */ /* 0x000f220000300800 */
[----:B------:R-:W-:Y:S01]  /*6b370*/  MOV R203, R119 ;  /* 0x0000007700cb7202 */ /* 0x000fe20000000f00 */
        /* <DEDUP_REMOVED lines=8> */
[----:B------:R-:W3:Y:S01]  /*6b400*/  LDL.LU R71, [R1+0x3bb0] ;  /* 0x003bb00001477983 */ /* 0x000ee20000300800 */
[----:B-1----:R-:W-:Y:S01]  /*6b410*/  IMAD.MOV.U32 R221, RZ, RZ, R32 ;  /* 0x000000ffffdd7224 */ /* 0x002fe200078e0020 */
[----:B------:R-:W-:Y:S01]  /*6b420*/  MOV R220, R33 ;  /* 0x0000002100dc7202 */ /* 0x000fe20000000f00 */
[----:B------:R-:W-:Y:S01]  /*6b430*/  IMAD.MOV.U32 R227, RZ, RZ, R34 ;  /* 0x000000ffffe37224 */ /* 0x000fe200078e0022 */
[----:B------:R-:W-:-:S02]  /*6b440*/  MOV R226, R35 ;  /* 0x0000002300e27202 */ /* 0x000fc40000000f00 */
[C---:B--2---:R-:W-:Y:S06]  /*6b450*/  HMMA.1688.F32.TF32 R32, R28.reuse, R228, R48 ;  /* 0x000000e41c20723c */ /* 0x044fec0000081030 */
[----:B------:R-:W-:Y:S06]  /*6b460*/  HMMA.1688.F32.TF32 R28, R28, R232, R248 ;  /* 0x000000e81c1c723c */ /* 0x000fec00000810f8 */
[----:B----4-:R-:W-:-:S15]  /*6b470*/  HMMA.1688.F32.TF32 R248, R56, R12, R100 ;  /* 0x0000000c38f8723c */ /* 0x010fde0000081064 */
[----:B------:R-:W-:-:S03]  /*6b480*/  NOP ;  /* 0x0000000000007918 */ /* 0x000fc60000000000 */
        /* <DEDUP_REMOVED lines=12> */
[C---:B---3--:R-:W-:Y:S01]  /*6b550*/  HMMA.1688.F32.TF32 R40, R56.reuse, R8, R116 ;  /* 0x000000083828723c */ /* 0x048fe20000081074 */
[----:B------:R-:W-:Y:S04]  /*6b560*/  LDS R100, [R0+UR12+0x30380] ;  /* 0x0303800c00647984 */ /* 0x000fe80008000800 */
[----:B------:R-:W-:Y:S01]  /*6b570*/  LDS R102, [R0+UR12+0x32380] ;  /* 0x0323800c00667984 */ /* 0x000fe20008000800 */
[C---:B------:R-:W-:Y:S03]  /*6b580*/  HMMA.1688.F32.TF32 R44, R56.reuse, R4, R120 ;  /* 0x00000004382c723c */ /* 0x040fe60000081078 */
[----:B------:R-:W-:Y:S04]  /*6b590*/  LDS R101, [R3+UR12+0x30380] ;  /* 0x0303800c03657984 */ /* 0x000fe80008000800 */
[----:B------:R1:W-:Y:S04]  /*6b5a0*/  STL.64 [R1+0x3930], R250 ;  /* 0x003930fa01007387 */ /* 0x0003e80000100a00 */
[----:B------:R2:W-:Y:S01]  /*6b5b0*/  STL.64 [R1+0x3928], R248 ;  /* 0x003928f801007387 */ /* 0x0005e20000100a00 */
[C---:B------:R-:W-:Y:S03]  /*6b5c0*/  HMMA.1688.F32.TF32 R48, R56.reuse, R228, R124 ;  /* 0x000000e43830723c */ /* 0x040fe6000008107c */
[----:B------:R-:W-:Y:S01]  /*6b5d0*/  LDS R103, [R3+UR12+0x32380] ;  /* 0x0323800c03677984 */ /* 0x000fe20008000800 */
        /* <DEDUP_REMOVED lines=8> */
[C---:B------:R-:W-:Y:S03]  /*6b660*/  HMMA.1688.F32.TF32 R28, R56.reuse, R16, R68 ;  /* 0x00000010381c723c */ /* 0x040fe60000081044 */
[----:B------:R-:W-:Y:S03]  /*6b670*/  LDS R68, [R0+UR12+0x30300] ;  /* 0x0303000c00447984 */ /* 0x000fe60008000800 */
[C---:B------:R-:W-:Y:S01]  /*6b680*/  HMMA.1688.F32.TF32 R52, R56.reuse, R232, R52 ;  /* 0x000000e83834723c */ /* 0x040fe20000081034 */
[----:B------:R-:W-:Y:S04]  /*6b690*/  LDS R70, [R0+UR12+0x32300] ;  /* 0x0323000c00467984 */ /* 0x000fe80008000800 */
[----:B------:R-:W-:Y:S04]  /*6b6a0*/  LDS R69, [R3+UR12+0x30300] ;  /* 0x0303000c03457984 */ /* 0x000fe80008000800 */
[----:B------:R-:W-:Y:S08]  /*6b6b0*/  LDS R71, [R3+UR12+0x32300] ;  /* 0x0323000c03477984 */ /* 0x000ff00008000800 */
[----:B------:R1:W-:Y:S04]  /*6b6c0*/  STL.64 [R1+0x3940], R30 ;  /* 0x0039401e01007387 */ /* 0x0003e80000100a00 */
[----:B------:R3:W-:Y:S01]  /*6b6d0*/  STL.64 [R1+0x3938], R28 ;  /* 0x0039381c01007387 */ /* 0x0007e20000100a00 */
[----:B-1----:R-:W-:Y:S01]  /*6b6e0*/  IMAD.MOV.U32 R30, RZ, RZ, R62 ;  /* 0x000000ffff1e7224 */ /* 0x002fe200078e003e */
[----:B------:R-:W-:Y:S01]  /*6b6f0*/  MOV R31, R63 ;  /* 0x0000003f001f7202 */ /* 0x000fe20000000f00 */
[----:B---3--:R-:W-:Y:S01]  /*6b700*/  IMAD.MOV.U32 R28, RZ, RZ, R60 ;  /* 0x000000ffff1c7224 */ /* 0x008fe200078e003c */
[----:B------:R-:W-:Y:S01]  /*6b710*/  MOV R29, R61 ;  /* 0x0000003d001d7202 */ /* 0x000fe20000000f00 */
[----:B------:R-:W3:Y:S04]  /*6b720*/  LDL.LU R60, [R1+0x3b9c] ;  /* 0x003b9c00013c7983 */ /* 0x000ee80000300800 */
[----:B------:R-:W3:Y:S04]  /*6b730*/  LDL.LU R61, [R1+0x3b98] ;  /* 0x003b9800013d7983 */ /* 0x000ee80000300800 */
[----:B------:R-:W3:Y:S04]  /*6b740*/  LDL.LU R62, [R1+0x3b94] ;  /* 0x003b9400013e7983 */ /* 0x000ee80000300800 */
[----:B------:R-:W3:Y:S01]  /*6b750*/  LDL.LU R63, [R1+0x3b90] ;  /* 0x003b9000013f7983 */ /* 0x000ee20000300800 */
[C---:B--2---:R-:W-:Y:S03]  /*6b760*/  HMMA.1688.F32.TF32 R32, R56.reuse, R24, R64 ;  /* 0x000000183820723c */ /* 0x044fe60000081040 */
[----:B------:R-:W2:Y:S04]  /*6b770*/  LDL.LU R64, [R1+0x880] ;  /* 0x0008800001407983 */ /* 0x000ea80000300800 */
[----:B------:R-:W2:Y:S04]  /*6b780*/  LDL.LU R65, [R1+0x884] ;  /* 0x0008840001417983 */ /* 0x000ea80000300800 */
[----:B------:R-:W2:Y:S04]  /*6b790*/  LDL.LU R66, [R1+0x888] ;  /* 0x0008880001427983 */ /* 0x000ea80000300800 */
[----:B------:R-:W2:Y:S01]  /*6b7a0*/  LDL.LU R67, [R1+0x88c] ;  /* 0x00088c0001437983 */ /* 0x000ea20000300800 */
[----:B---3--:R-:W-:Y:S03]  /*6b7b0*/  HMMA.1688.F32.TF32 R36, R56, R20, R60 ;  /* 0x000000143824723c */ /* 0x008fe6000008103c */
[----:B------:R-:W-:Y:S04]  /*6b7c0*/  LDS R56, [R0+UR12+0x30200] ;  /* 0x0302000c00387984 */ /* 0x000fe80008000800 */
[----:B------:R-:W-:Y:S04]  /*6b7d0*/  LDS R58, [R0+UR12+0x32200] ;  /* 0x0322000c003a7984 */ /* 0x000fe80008000800 */
[----:B------:R-:W-:Y:S04]  /*6b7e0*/  LDS R57, [R3+UR12+0x30200] ;  /* 0x0302000c03397984 */ /* 0x000fe80008000800 */
[----:B------:R-:W1:Y:S04]  /*6b7f0*/  LDS R59, [R3+UR12+0x32200] ;  /* 0x0322000c033b7984 */ /* 0x000e680008000800 */
[----:B------:R-:W-:Y:S04]  /*6b800*/  STL.64 [R1+0x3950], R34 ;  /* 0x0039502201007387 */ /* 0x000fe80000100a00 */
[----:B------:R-:W-:Y:S04]  /*6b810*/  STL.64 [R1+0x3948], R32 ;  /* 0x0039482001007387 */ /* 0x000fe80000100a00 */
[----:B------:R-:W-:Y:S04]  /*6b820*/  STL.64 [R1+0x3960], R38 ;  /* 0x0039602601007387 */ /* 0x000fe80000100a00 */
[----:B------:R-:W-:Y:S04]  /*6b830*/  STL.64 [R1+0x3958], R36 ;  /* 0x0039582401007387 */ /* 0x000fe80000100a00 */
[----:B------:R-:W-:Y:S04]  /*6b840*/  STL.64 [R1+0x3970], R42 ;  /* 0x0039702a01007387 */ /* 0x000fe80000100a00 */
[----:B------:R-:W-:Y:S04]  /*6b850*/  STL.64 [R1+0x3968], R40 ;  /* 0x0039682801007387 */ /* 0x000fe80000100a00 */
[----:B------:R-:W-:Y:S04]  /*6b860*/  LDS R60, [R0+UR12+0x30280] ;  /* 0x0302800c003c7984 */ /* 0x000fe80008000800 */
[----:B------:R-:W-:Y:S04]  /*6b870*/  LDS R62, [R0+UR12+0x32280] ;  /* 0x0322800c003e7984 */ /* 0x000fe80008000800 */
[----:B------:R-:W-:Y:S01]  /*6b880*/  LDS R61, [R3+UR12+0x30280] ;  /* 0x0302800c033d7984 */ /* 0x000fe20008000800 */
[----:B-1----:R-:W-:Y:S03]  /*6b890*/  HMMA.1688.F32.TF32 R28, R56, R16, R28 ;  /* 0x00000010381c723c */ /* 0x002fe6000008101c */
[----:B------:R-:W-:Y:S04]  /*6b8a0*/  STL.64 [R1+0x3980], R46 ;  /* 0x0039802e01007387 */ /* 0x000fe80000100a00 */
[----:B------:R-:W-:Y:S04]  /*6b8b0*/  STL.64 [R1+0x3978], R44 ;  /* 0x0039782c01007387 */ /* 0x000fe80000100a00 */
[----:B------:R-:W-:Y:S04]  /*6b8c0*/  STL.64 [R1+0x3990], R50 ;  /* 0x0039903201007387 */ /* 0x000fe80000100a00 */
[----:B------:R-:W-:Y:S04]  /*6b8d0*/  STL.64 [R1+0x3988], R48 ;  /* 0x0039883001007387 */ /* 0x000fe80000100a00 */
[----:B------:R1:W-:Y:S04]  /*6b8e0*/  STL [R1+0x38fc], R52 ;  /* 0x0038fc3401007387 */ /* 0x0003e80000100800 */
[----:B------:R-:W-:Y:S04]  /*6b8f0*/  STL [R1+0x38f8], R53 ;  /* 0x0038f83501007387 */ /* 0x000fe80000100800 */
[----:B------:R-:W-:Y:S04]  /*6b900*/  STL [R1+0x38f4], R54 ;  /* 0x0038f43601007387 */ /* 0x000fe80000100800 */
[----:B------:R-:W-:Y:S01]  /*6b910*/  STL [R1+0x38f0], R55 ;  /* 0x0038f03701007387 */ /* 0x000fe20000100800 */
[----:B-1----:R-:W-:-:S03]  /*6b920*/  IMAD.MOV.U32 R52, RZ, RZ, R31 ;  /* 0x000000ffff347224 */ /* 0x002fc600078e001f */
[----:B------:R-:W-:Y:S04]  /*6b930*/  STL.64 [R1+0x4c0], R28 ;  /* 0x0004c01c01007387 */ /* 0x000fe80000100a00 */
[----:B------:R-:W1:Y:S01]  /*6b940*/  LDS R63, [R3+UR12+0x32280] ;  /* 0x0322800c033f7984 */ /* 0x000e620008000800 */
[----:B--2---:R-:W-:-:S15]  /*6b950*/  HMMA.1688.F32.TF32 R32, R56, R12, R64 ;  /* 0x0000000c3820723c */ /* 0x004fde0000081040 */
[----:B------:R-:W-:-:S08]  /*6b960*/  NOP ;  /* 0x0000000000007918 */ /* 0x000fd00000000000 */
[----:B------:R-:W-:Y:S04]  /*6b970*/  STL.64 [R1+0x4d0], R32 ;  /* 0x0004d02001007387 */ /* 0x000fe80000100a00 */
[----:B------:R2:W-:Y:S04]  /*6b980*/  STL.64 [R1+0x4d8], R34 ;  /* 0x0004d82201007387 */ /* 0x0005e80000100a00 */
[----:B------:R3:W-:Y:S01]  /*6b990*/  STL [R1+0x4c8], R30 ;  /* 0x0004c81e01007387 */ /* 0x0007e20000100800 */
[C---:B--2---:R-:W-:Y:S06]  /*6b9a0*/  HMMA.1688.F32.TF32 R32, R56.reuse, R24, R248 ;  /* 0x000000183820723c */ /* 0x044fec00000810f8 */
[----:B---3--:R-:W-:Y:S01]  /*6b9b0*/  HMMA.1688.F32.TF32 R28, R56, R20, R204 ;  /* 0x00000014381c723c */ /* 0x008fe200000810cc */
[----:B------:R2:W-:-:S15]  /*6b9c0*/  STL [R1+0x3900], R52 ;  /* 0x0039003401007387 */ /* 0x0005de0000100800 */
[----:B------:R-:W-:-:S07]  /*6b9d0*/  NOP ;  /* 0x0000000000007918 */ /* 0x000fce0000000000 */
[----:B------:R-:W-:Y:S01]  /*6b9e0*/  STL.64 [R1+0x4a0], R28 ;  /* 0x0004a01c01007387 */ /* 0x000fe20000100a00 */
[----:B--2---:R-:W-:-:S03]  /*6b9f0*/  MOV R52, R31 ;  /* 0x0000001f00347202 */ /* 0x004fc60000000f00 */
[----:B------:R-:W-:Y:S04]  /*6ba00*/  STL.64 [R1+0x4b0], R32 ;  /* 0x0004b02001007387 */ /* 0x000fe80000100a00 */
[----:B------:R2:W-:Y:S04]  /*6ba10*/  STL.64 [R1+0x4b8], R34 ;  /* 0x0004b82201007387 */ /* 0x0005e80000100a00 */
[----:B------:R3:W-:Y:S01]  /*6ba20*/  STL [R1+0x4a8], R30 ;  /* 0x0004a81e01007387 */ /* 0x0007e20000100800 */
[C---:B--2---:R-:W-:Y:S06]  /*6ba30*/  HMMA.1688.F32.TF32 R32, R56.reuse, R8, R200 ;  /* 0x000000083820723c */ /* 0x044fec00000810c8 */
[----:B---3--:R-:W-:Y:S01]  /*6ba40*/  HMMA.1688.F32.TF32 R28, R56, R4, R128 ;  /* 0x00000004381c723c */ /* 0x008fe20000081080 */
[----:B------:R-:W-:-:S15]  /*6ba50*/  STL [R1+0x3904], R52 ;  /* 0x0039043401007387 */ /* 0x000fde0000100800 */
[----:B------:R-:W-:-:S01]  /*6ba60*/  NOP ;  /* 0x0000000000007918 */ /* 0x000fc20000000000 */
[----:B------:R-:W-:Y:S04]  /*6ba70*/  STL.64 [R1+0x490], R32 ;  /* 0x0004902001007387 */ /* 0x000fe80000100a00 */
[----:B------:R-:W-:Y:S03]  /*6ba80*/  STL.64 [R1+0x498], R34 ;  /* 0x0004982201007387 */ /* 0x000fe60000100a00 */
[----:B------:R-:W-:Y:S01]  /*6ba90*/  IMAD.MOV.U32 R53, RZ, RZ, R28 ;  /* 0x000000ffff357224 */ /* 0x000fe200078e001c */
[----:B------:R-:W-:Y:S01]  /*6baa0*/  MOV R54, R29 ;  /* 0x0000001d00367202 */ /* 0x000fe20000000f00 */
[----:B------:R2:W-:Y:S01]  /*6bab0*/  STL [R1+0x48c], R31 ;  /* 0x00048c1f01007387 */ /* 0x0005e20000100800 */
[----:B------:R-:W-:-:S02]  /*6bac0*/  IMAD.MOV.U32 R55, RZ, RZ, R30 ;  /* 0x000000ffff377224 */ /* 0x000fc400078e001e */
[----:B--2---:R-:W-:Y:S03]  /*6bad0*/  HMMA.1688.F32.TF32 R28, R56, R228, R148 ;  /* 0x000000e4381c723c */ /* 0x004fe60000081094 */
[----:B------:R-:W-:Y:S04]  /*6bae0*/  STL [R1+0x3910], R55 ;  /* 0x0039103701007387 */ /* 0x000fe80000100800 */
[----:B------:R-:W-:Y:S04]  /*6baf0*/  STL [R1+0x390c], R54 ;  /* 0x00390c3601007387 */ /* 0x000fe80000100800 */
[----:B------:R-:W-:-:S12]  /*6bb00*/  STL [R1+0x3908], R53 ;  /* 0x0039083501007387 */ /* 0x000fd80000100800 */
[----:B------:R-:W-:Y:S01]  /*6bb10*/  STL.64 [R1+0x470], R28 ;  /* 0x0004701c01007387 */ /* 0x000fe20000100a00 */
[----:B------:R-:W-:-:S03]  /*6bb20*/  MOV R52, R31 ;  /* 0x0000001f00347202 */ /* 0x000fc60000000f00 */
[----:B------:R2:W-:Y:S02]  /*6bb30*/  STL [R1+0x478], R30 ;  /* 0x0004781e01007387 */ /* 0x0005e40000100800 */
[----:B--2---:R-:W-:Y:S02]  /*6bb40*/  HMMA.1688.F32.TF32 R28, R56, R232, R152 ;  /* 0x000000e8381c723c */ /* 0x004fe40000081098 */
[----:B------:R-:W-:-:S15]  /*6bb50*/  STL [R1+0x3914], R52 ;  /* 0x0039143401007387 */ /* 0x000fde0000100800 */
[----:B------:R-:W-:-:S06]  /*6bb60*/  NOP ;  /* 0x0000000000007918 */ /* 0x000fcc0000000000 */
[----:B------:R2:W-:Y:S04]  /*6bb70*/  STL [R1+0x3f0], R28 ;  /* 0x0003f01c01007387 */ /* 0x0005e80000100800 */
        /* <DEDUP_REMOVED lines=65> */
[----:B------:R-:W-:Y:S01]  /*6bf90*/  STL [R1+0x3918], R55 ;  /* 0x0039183701007387 */ /* 0x000fe20000100800 */
[----:B------:R-:W-:Y:S06]  /*6bfa0*/  HMMA.1688.F32.TF32 R72, R100, R12, R72 ;  /* 0x0000000c6448723c */ /* 0x000fec0000081048 */
[C---:B---3--:R-:W-:Y:S06]  /*6bfb0*/  HMMA.1688.F32.TF32 R56, R68.reuse, R8, R128 ;  /* 0x000000084438723c */ /* 0x048fec0000081080 */
[-C--:B--2---:R-:W-:Y:S06]  /*6bfc0*/  HMMA.1688.F32.TF32 R28, R68, R12.reuse, R28 ;  /* 0x0000000c441c723c */ /* 0x084fec000008101c */
[----:B-1----:R-:W-:-:S15]  /*6bfd0*/  HMMA.1688.F32.TF32 R48, R60, R12, R124 ;  /* 0x0000000c3c30723c */ /* 0x002fde000008107c */
[----:B------:R-:W-:-:S08]  /*6bfe0*/  NOP ;  /* 0x0000000000007918 */ /* 0x000fd00000000000 */
[----:B------:R-:W-:Y:S01]  /*6bff0*/  STL.64 [R1+0x3e0], R48 ;  /* 0x0003e03001007387 */ /* 0x000fe20000100a00 */
[----:B------:R-:W-:-:S03]  /*6c000*/  MOV R52, R51 ;  /* 0x0000003300347202 */ /* 0x000fc60000000f00 */
[----:B------:R4:W-:Y:S02]  /*6c010*/  STL [R1+0x3e8], R50 ;  /* 0x0003e83201007387 */ /* 0x0009e40000100800 */
[C---:B----4-:R-:W-:Y:S06]  /*6c020*/  HMMA.1688.F32.TF32 R48, R60.reuse, R16, R44 ;  /* 0x000000103c30723c */ /* 0x050fec000008102c */
[----:B------:R-:W-:Y:S01]  /*6c030*/  HMMA.1688.F32.TF32 R44, R60, R24, R120 ;  /* 0x000000183c2c723c */ /* 0x000fe20000081078 */
[----:B------:R1:W-:-:S15]  /*6c040*/  STL [R1+0x3924], R52 ;  /* 0x0039243401007387 */ /* 0x0003de0000100800 */
[----:B------:R-:W-:-:S01]  /*6c050*/  NOP ;  /* 0x0000000000007918 */ /* 0x000fc20000000000 */
[----:B------:R-:W-:Y:S04]  /*6c060*/  STL.64 [R1+0x3d0], R48 ;  /* 0x0003d03001007387 */ /* 0x000fe80000100a00 */
[----:B------:R2:W-:Y:S03]  /*6c070*/  STL.64 [R1+0x3d8], R50 ;  /* 0x0003d83201007387 */ /* 0x0005e60000100a00 */
[----:B-1----:R-:W-:Y:S01]  /*6c080*/  IMAD.MOV.U32 R52, RZ, RZ, R44 ;  /* 0x000000ffff347224 */ /* 0x002fe200078e002c */
[----:B------:R-:W-:Y:S01]  /*6c090*/  MOV R53, R45 ;  /* 0x0000002d00357202 */ /* 0x000fe20000000f00 */
[----:B------:R-:W-:Y:S01]  /*6c0a0*/  IMAD.MOV.U32 R54, RZ, RZ, R46 ;  /* 0x000000ffff367224 */ /* 0x000fe200078e002e */
[----:B------:R-:W-:-:S02]  /*6c0b0*/  MOV R55, R47 ;  /* 0x0000002f00377202 */ /* 0x000fc40000000f00 */
[C---:B------:R-:W-:Y:S06]  /*6c0c0*/  HMMA.1688.F32.TF32 R44, R60.reuse, R8, R116 ;  /* 0x000000083c2c723c */ /* 0x040fec0000081074 */
[C---:B--2---:R-:W-:Y:S06]  /*6c0d0*/  HMMA.1688.F32.TF32 R48, R60.reuse, R20, R40 ;  /* 0x000000143c30723c */ /* 0x044fec0000081028 */
        /* <DEDUP_REMOVED lines=19> */
[C---:B-1----:R-:W-:Y:S06]  /*6c210*/  HMMA.1688.F32.TF32 R28, R68.reuse, R20, R200 ;  /* 0x00000014441c723c */ /* 0x042fec00000810c8 */
        /* <DEDUP_REMOVED lines=30> */
[----:B------:R4:W-:Y:S04]  /*6c400*/  STL.64 [R1+0x1d0], R32 ;  /* 0x0001d02001007387 */ /* 0x0009e80000100a00 */
[----:B------:R4:W-:Y:S04]  /*6c410*/  STL.64 [R1+0x1d8], R34 ;  /* 0x0001d82201007387 */ /* 0x0009e80000100a00 */
[----:B------:R-:W4:Y:S04]  /*6c420*/  LDL.LU R200, [R1+0x280] ;  /* 0x0002800001c87983 */ /* 0x000f280000300800 */
[----:B------:R-:W4:Y:S04]  /*6c430*/  LDL.LU R201, [R1+0x284] ;  /* 0x0002840001c97983 */ /* 0x000f280000300800 */
[----:B------:R-:W4:Y:S01]  /*6c440*/  LDL.LU R202, [R1+0x288] ;  /* 0x0002880001ca7983 */ /* 0x000f220000300800 */
[----:B------:R-:W-:-:S03]  /*6c450*/  IMAD.MOV.U32 R207, RZ, RZ, R252 ;  /* 0x000000ffffcf7224 */ /* 0x000fc600078e00fc */
[----:B------:R-:W4:Y:S04]  /*6c460*/  LDL.LU R203, [R1+0x28c] ;  /* 0x00028c0001cb7983 */ /* 0x000f280000300800 */
        /* <DEDUP_REMOVED lines=9> */
[----:B------:R-:W-:Y:S04]  /*6c500*/  LDS R104, [R0+UR12+0x30400] ;  /* 0x0304000c00687984 */ /* 0x000fe80008000800 */
[----:B------:R-:W-:Y:S01]  /*6c510*/  LDS R106, [R0+UR12+0x32400] ;  /* 0x0324000c006a7984 */ /* 0x000fe20008000800 */
[----:B--2---:R-:W-:Y:S01]  /*6c520*/  IMAD.MOV.U32 R68, RZ, RZ, R28 ;  /* 0x000000ffff447224 */ /* 0x004fe200078e001c */
[----:B---3--:R-:W-:Y:S01]  /*6c530*/  MOV R69, R29 ;  /* 0x0000001d00457202 */ /* 0x008fe20000000f00 */
[----:B----4-:R-:W-:Y:S01]  /*6c540*/  IMAD.MOV.U32 R70, RZ, RZ, R30 ;  /* 0x000000ffff467224 */ /* 0x010fe200078e001e */
[----:B------:R-:W-:Y:S01]  /*6c550*/  MOV R71, R31 ;  /* 0x0000001f00477202 */ /* 0x000fe20000000f00 */
[----:B------:R-:W-:Y:S01]  /*6c560*/  LDS R105, [R3+UR12+0x30400] ;  /* 0x0304000c03697984 */ /* 0x000fe20008000800 */
[C---:B------:R-:W-:Y:S03]  /*6c570*/  HMMA.1688.F32.TF32 R28, R100.reuse, R8, R132 ;  /* 0x00000008641c723c */ /* 0x040fe60000081084 */
[----:B------:R-:W1:Y:S04]  /*6c580*/  LDS R107, [R3+UR12+0x32400] ;  /* 0x0324000c036b7984 */ /* 0x000e680008000800 */
[----:B------:R-:W-:Y:S04]  /*6c590*/  LDS R108, [R0+UR12+0x30480] ;  /* 0x0304800c006c7984 */ /* 0x000fe80008000800 */
[----:B------:R-:W-:Y:S04]  /*6c5a0*/  LDS R110, [R0+UR12+0x32480] ;  /* 0x0324800c006e7984 */ /* 0x000fe80008000800 */
[----:B------:R-:W-:Y:S04]  /*6c5b0*/  LDS R109, [R3+UR12+0x30480] ;  /* 0x0304800c036d7984 */ /* 0x000fe80008000800 */
[----:B------:R-:W2:Y:S04]  /*6c5c0*/  LDS R111, [R3+UR12+0x32480] ;  /* 0x0324800c036f7984 */ /* 0x000ea80008000800 */
[----:B------:R-:W-:Y:S01]  /*6c5d0*/  LDS R112, [R0+UR12+0x30500] ;  /* 0x0305000c00707984 */ /* 0x000fe20008000800 */
[----:B------:R-:W-:Y:S01]  /*6c5e0*/  IMAD.MOV.U32 R72, RZ, RZ, R28 ;  /* 0x000000ffff487224 */ /* 0x000fe200078e001c */
[----:B------:R-:W-:Y:S01]  /*6c5f0*/  MOV R73, R29 ;  /* 0x0000001d00497202 */ /* 0x000fe20000000f00 */
[----:B------:R-:W-:Y:S01]  /*6c600*/  IMAD.MOV.U32 R74, RZ, RZ, R30 ;  /* 0x000000ffff4a7224 */ /* 0x000fe200078e001e */
[----:B------:R-:W-:Y:S01]  /*6c610*/  MOV R75, R31 ;  /* 0x0000001f004b7202 */ /* 0x000fe20000000f00 */
[----:B------:R-:W-:Y:S01]  /*6c620*/  LDS R114, [R0+UR12+0x32500] ;  /* 0x0325000c00727984 */ /* 0x000fe20008000800 */
[----:B------:R-:W-:Y:S03]  /*6c630*/  HMMA.1688.F32.TF32 R28, R100, R4, R136 ;  /* 0x00000004641c723c */ /* 0x000fe60000081088 */
[----:B------:R-:W-:Y:S04]  /*6c640*/  LDS R113, [R3+UR12+0x30500] ;  /* 0x0305000c03717984 */ /* 0x000fe80008000800 */
[----:B------:R-:W3:-:S15]  /*6c650*/  LDS R115, [R3+UR12+0x32500] ;  /* 0x0325000c03737984 */ /* 0x000ede0008000800 */
[----:B------:R-:W-:-:S02]  /*6c660*/  NOP ;  /* 0x0000000000007918 */ /* 0x000fc40000000000 */
        /* <DEDUP_REMOVED lines=14> */
[----:B------:R-:W3:Y:S01]  /*6c750*/  LDL.LU R28, [R1+0x2b0] ;  /* 0x0002b000011c7983 */ /* 0x000ee20000300800 */
[----:B------:R-:W-:Y:S01]  /*6c760*/  IMAD.MOV.U32 R58, RZ, RZ, R30 ;  /* 0x000000ffff3a7224 */ /* 0x000fe200078e001e */
[----:B------:R-:W-:Y:S02]  /*6c770*/  MOV R59, R31 ;  /* 0x0000001f003b7202 */ /* 0x000fe40000000f00 */
[----:B------:R-:W3:Y:S04]  /*6c780*/  LDL.LU R29, [R1+0x2b4] ;  /* 0x0002b400011d7983 */ /* 0x000ee80000300800 */
[----:B------:R-:W3:Y:S01]  /*6c790*/  LDL.LU R30, [R1+0x2b8] ;  /* 0x0002b800011e7983 */ /* 0x000ee20000300800 */
[----:B------:R-:W-:-:S03]  /*6c7a0*/  MOV R31, R252 ;  /* 0x000000fc001f7202 */ /* 0x000fc60000000f00 */
        /* <DEDUP_REMOVED lines=65> */
[C---:B----4-:R-:W-:Y:S06]  /*6cbc0*/  HMMA.1688.F32.TF32 R128, R104.reuse, R12, R128 ;  /* 0x0000000c6880723c */ /* 0x050fec0000081080 */
[----:B--2---:R-:W-:-:S15]  /*6cbd0*/  HMMA.1688.F32.TF32 R152, R104, R24, R152 ;  /* 0x000000186898723c */ /* 0x004fde0000081098 */
[----:B------:R-:W-:-:S02]  /*6cbe0*/  NOP ;  /* 0x0000000000007918 */ /* 0x000fc40000000000 */
        /* <DEDUP_REMOVED lines=11> */
[----:B------:R-:W2:Y:S01]  /*6cca0*/  LDL.LU.64 R152, [R1+0x3b58] ;  /* 0x003b580001987983 */ /* 0x000ea20000300a00 */
[C---:B---3--:R-:W-:Y:S06]  /*6ccb0*/  HMMA.1688.F32.TF32 R144, R104.reuse, R20, R144 ;  /* 0x000000146890723c */ /* 0x048fec0000081090 */
        /* <DEDUP_REMOVED lines=9> */
[----:B------:R-:W-:Y:S01]  /*6cd50*/  STL.64 [R1+0x410], R136 ;  /* 0x0004108801007387 */ /* 0x000fe20000100a00 */
[----:B------:R-:W-:Y:S03]  /*6cd60*/  HMMA.1688.F32.TF32 R104, R108, R16, R124 ;  /* 0x000000106c68723c */ /* 0x000fe6000008107c */
[----:B------:R-:W-:Y:S04]  /*6cd70*/  STL.64 [R1+0x418], R138 ;  /* 0x0004188a01007387 */ /* 0x000fe80000100a00 */
[----:B------:R-:W-:Y:S04]  /*6cd80*/  STL.64 [R1+0x400], R132 ;  /* 0x0004008401007387 */ /* 0x000fe80000100a00 */
[----:B------:R-:W-:Y:S01]  /*6cd90*/  STL.64 [R1+0x408], R134 ;  /* 0x0004088601007387 */ /* 0x000fe20000100a00 */
[----:B------:R-:W-:-:S03]  /*6cda0*/  IMAD.MOV.U32 R39, RZ, RZ, R252 ;  /* 0x000000ffff277224 */ /* 0x000fc600078e00fc */
[----:B------:R-:W-:Y:S04]  /*6cdb0*/  STL.64 [R1+0x370], R52 ;  /* 0x0003703401007387 */ /* 0x000fe80000100a00 */
[----:B------:R1:W-:Y:S04]  /*6cdc0*/  STL.64 [R1+0x378], R54 ;  /* 0x0003783601007387 */ /* 0x0003e80000100a00 */
[----:B------:R-:W-:Y:S04]  /*6cdd0*/  STL.64 [R1+0x360], R48 ;  /* 0x0003603001007387 */ /* 0x000fe80000100a00 */
[----:B------:R3:W-:Y:S01]  /*6cde0*/  STL.64 [R1+0x368], R50 ;  /* 0x0003683201007387 */ /* 0x0007e20000100a00 */
[C---:B-1----:R-:W-:Y:S06]  /*6cdf0*/  HMMA.1688.F32.TF32 R52, R108.reuse, R24, R44 ;  /* 0x000000186c34723c */ /* 0x042fec000008102c */
[C---:B------:R-:W-:Y:S06]  /*6ce00*/  HMMA.1688.F32.TF32 R44, R108.reuse, R8, R40 ;  /* 0x000000086c2c723c */ /* 0x040fec0000081028 */
[C---:B---3--:R-:W-:Y:S06]  /*6ce10*/  HMMA.1688.F32.TF32 R48, R108.reuse, R20, R120 ;  /* 0x000000146c30723c */ /* 0x048fec0000081078 */
[C---:B------:R-:W-:Y:S06]  /*6ce20*/  HMMA.1688.F32.TF32 R36, R108.reuse, R228, R36 ;  /* 0x000000e46c24723c */ /* 0x040fec0000081024 */
[----:B------:R-:W-:Y:S06]  /*6ce30*/  HMMA.1688.F32.TF32 R32, R108, R232, R32 ;  /* 0x000000e86c20723c */ /* 0x000fec0000081020 */
[----:B------:R-:W-:Y:S01]  /*6ce40*/  HMMA.1688.F32.TF32 R28, R112, R12, R28 ;  /* 0x0000000c701c723c */ /* 0x000fe2000008101c */
[----:B------:R-:W-:Y:S05]  /*6ce50*/  STL.64 [R1+0x350], R104 ;  /* 0x0003506801007387 */ /* 0x000fea0000100a00 */
        /* <DEDUP_REMOVED lines=11> */
[----:B------:R-:W-:-:S03]  /*6cf10*/  MOV R252, R30 ;  /* 0x0000001e00fc7202 */ /* 0x000fc60000000f00 */
[----:B------:R-:W-:Y:S01]  /*6cf20*/  STL.64 [R1+0x308], R38 ;  /* 0x0003082601007387 */ /* 0x000fe20000100a00 */
[----:B------:R-:W-:-:S03]  /*6cf30*/  IMAD.MOV.U32 R2, RZ, RZ, R31 ;  /* 0x000000ffff027224 */ /* 0x000fc600078e001f */
[----:B------:R-:W-:Y:S04]  /*6cf40*/  STL.64 [R1+0x2f0], R32 ;  /* 0x0002f02001007387 */ /* 0x000fe80000100a00 */
[----:B------:R1:W-:Y:S04]  /*6cf50*/  STL.64 [R1+0x2f8], R34 ;  /* 0x0002f82201007387 */ /* 0x0003e80000100a00 */
[----:B------:R3:W-:Y:S01]  /*6cf60*/  STL.64 [R1+0x2e0], R28 ;  /* 0x0002e01c01007387 */ /* 0x0007e20000100a00 */
[-C--:B------:R-:W-:Y:S03]  /*6cf70*/  HMMA.1688.F32.TF32 R76, R100, R16.reuse, R76 ;  /* 0x00000010644c723c */ /* 0x080fe6000008104c */
[----:B------:R-:W-:Y:S03]  /*6cf80*/  LDS R120, [R0+UR12+0x30600] ;  /* 0x0306000c00787984 */ /* 0x000fe60008000800 */
[C---:B-1----:R-:W-:Y:S01]  /*6cf90*/  HMMA.1688.F32.TF32 R32, R112.reuse, R16, R248 ;  /* 0x000000107020723c */ /* 0x042fe200000810f8 */
[----:B------:R-:W-:Y:S04]  /*6cfa0*/  LDS R122, [R0+UR12+0x32600] ;  /* 0x0326000c007a7984 */ /* 0x000fe80008000800 */
[----:B------:R-:W-:Y:S01]  /*6cfb0*/  LDS R121, [R3+UR12+0x30600] ;  /* 0x0306000c03797984 */ /* 0x000fe20008000800 */
[----:B---3--:R-:W-:Y:S03]  /*6cfc0*/  HMMA.1688.F32.TF32 R28, R112, R24, R204 ;  /* 0x00000018701c723c */ /* 0x008fe600000810cc */
[----:B------:R1:W-:Y:S04]  /*6cfd0*/  STL [R1+0x387c], R2 ;  /* 0x00387c0201007387 */ /* 0x0003e80000100800 */
[----:B------:R3:W-:Y:S04]  /*6cfe0*/  STL [R1+0x3878], R252 ;  /* 0x003878fc01007387 */ /* 0x0007e80000100800 */
[----:B------:R-:W-:Y:S04]  /*6cff0*/  LDS R100, [R0+UR12+0x30580] ;  /* 0x0305800c00647984 */ /* 0x000fe80008000800 */
[----:B------:R-:W-:Y:S04]  /*6d000*/  LDS R102, [R0+UR12+0x32580] ;  /* 0x0325800c00667984 */ /* 0x000fe80008000800 */
[----:B------:R-:W-:Y:S04]  /*6d010*/  STL.64 [R1+0x2d0], R32 ;  /* 0x0002d02001007387 */ /* 0x000fe80000100a00 */
[----:B------:R3:W-:Y:S01]  /*6d020*/  STL.64 [R1+0x2d8], R34 ;  /* 0x0002d82201007387 */ /* 0x0007e20000100a00 */
[----:B-1----:R-:W-:Y:S01]  /*6d030*/  MOV R2, R30 ;  /* 0x0000001e00027202 */ /* 0x002fe20000000f00 */
[----:B---3--:R-:W-:-:S02]  /*6d040*/  IMAD.MOV.U32 R252, RZ, RZ, R31 ;  /* 0x000000fffffc7224 */ /* 0x008fc400078e001f */
[----:B------:R-:W-:Y:S04]  /*6d050*/  STL.64 [R1+0x2c0], R28 ;  /* 0x0002c01c01007387 */ /* 0x000fe80000100a00 */
[----:B------:R-:W-:Y:S01]  /*6d060*/  LDS R101, [R3+UR12+0x30580] ;  /* 0x0305800c03657984 */ /* 0x000fe20008000800 */
[C---:B------:R-:W-:Y:S03]  /*6d070*/  HMMA.1688.F32.TF32 R32, R112.reuse, R20, R200 ;  /* 0x000000147020723c */ /* 0x040fe600000810c8 */
[----:B------:R-:W-:Y:S04]  /*6d080*/  LDS R103, [R3+UR12+0x32580] ;  /* 0x0325800c03677984 */ /* 0x000fe80008000800 */
[----:B------:R-:W-:Y:S04]  /*6d090*/  STL [R1+0x3884], R252 ;  /* 0x003884fc01007387 */ /* 0x000fe80000100800 */
[----:B------:R-:W-:Y:S01]  /*6d0a0*/  STL [R1+0x3880], R2 ;  /* 0x0038800201007387 */ /* 0x000fe20000100800 */
[----:B------:R-:W-:Y:S01]  /*6d0b0*/  MOV R248, R93 ;  /* 0x0000005d00f87202 */ /* 0x000fe20000000f00 */
[----:B------:R-:W-:Y:S01]  /*6d0c0*/  IMAD.MOV.U32 R249, RZ, RZ, R94 ;  /* 0x000000fffff97224 */ /* 0x000fe200078e005e */
[----:B------:R-:W-:Y:S01]  /*6d0d0*/  MOV R250, R88 ;  /* 0x0000005800fa7202 */ /* 0x000fe20000000f00 */
[----:B------:R-:W-:Y:S01]  /*6d0e0*/  IMAD.MOV.U32 R251, RZ, RZ, R89 ;  /* 0x000000fffffb7224 */ /* 0x000fe200078e0059 */
[----:B------:R-:W-:Y:S01]  /*6d0f0*/  MOV R36, R90 ;  /* 0x0000005a00247202 */ /* 0x000fe20000000f00 */
[----:B------:R-:W-:Y:S01]  /*6d100*/  IMAD.MOV.U32 R37, RZ, RZ, R91 ;  /* 0x000000ffff257224 */ /* 0x000fe200078e005b */
[----:B------:R-:W-:Y:S01]  /*6d110*/  MOV R38, R95 ;  /* 0x0000005f00267202 */ /* 0x000fe20000000f00 */
[----:B------:R-:W1:Y:S04]  /*6d120*/  LDS R123, [R3+UR12+0x32600] ;  /* 0x0326000c037b7984 */ /* 0x000e680008000800 */
[----:B------:R-:W-:Y:S04]  /*6d130*/  LDS R204, [R0+UR12+0x30780] ;  /* 0x0307800c00cc7984 */ /* 0x000fe80008000800 */
[----:B------:R-:W-:Y:S04]  /*6d140*/  STL.64 [R1+0x2b0], R32 ;  /* 0x0002b02001007387 */ /* 0x000fe80000100a00 */
[----:B------:R4:W-:Y:S04]  /*6d150*/  STL.64 [R1+0x2b8], R34 ;  /* 0x0002b82201007387 */ /* 0x0009e80000100a00 */
[----:B------:R-:W-:Y:S04]  /*6d160*/  LDS R206, [R0+UR12+0x32780] ;  /* 0x0327800c00ce7984 */ /* 0x000fe80008000800 */
[----:B------:R-:W-:Y:S04]  /*6d170*/  LDS R205, [R3+UR12+0x30780] ;  /* 0x0307800c03cd7984 */ /* 0x000fe80008000800 */
[----:B------:R-:W-:Y:S01]  /*6d180*/  LDS R207, [R3+UR12+0x32780] ;  /* 0x0327800c03cf7984 */ /* 0x000fe20008000800 */
[C---:B----4-:R-:W-:Y:S06]  /*6d190*/  HMMA.1688.F32.TF32 R32, R112.reuse, R4, R148 ;  /* 0x000000047020723c */ /* 0x050fec0000081094 */
[-C--:B--2---:R-:W-:Y:S01]  /*6d1a0*/  HMMA.1688.F32.TF32 R28, R112, R8.reuse, R152 ;  /* 0x00000008701c723c */ /* 0x084fe20000081098 */
[----:B------:R-:W-:Y:S04]  /*6d1b0*/  LDS R152, [R0+UR12+0x30680] ;  /* 0x0306800c00987984 */ /* 0x000fe80008000800 */
[----:B------:R-:W-:Y:S01]  /*6d1c0*/  LDS R154, [R0+UR12+0x32680] ;  /* 0x0326800c009a7984 */ /* 0x000fe20008000800 */
[----:B-1----:R-:W-:Y:S03]  /*6d1d0*/  HMMA.1688.F32.TF32 R108, R120, R8, R248 ;  /* 0x00000008786c723c */ /* 0x002fe600000810f8 */
[----:B------:R-:W-:Y:S04]  /*6d1e0*/  LDS R153, [R3+UR12+0x30680] ;  /* 0x0306800c03997984 */ /* 0x000fe80008000800 */
[----:B------:R-:W1:Y:S10]  /*6d1f0*/  LDS R155, [R3+UR12+0x32680] ;  /* 0x0326800c039b7984 */ /* 0x000e740008000800 */
[----:B------:R2:W-:Y:S01]  /*6d200*/  STL.64 [R1+0x2a0], R28 ;  /* 0x0002a01c01007387 */ /* 0x0005e20000100a00 */
[----:B------:R-:W-:Y:S01]  /*6d210*/  MOV R252, R30 ;  /* 0x0000001e00fc7202 */ /* 0x000fe20000000f00 */
[----:B------:R-:W-:-:S02]  /*6d220*/  IMAD.MOV.U32 R2, RZ, RZ, R31 ;  /* 0x000000ffff027224 */ /* 0x000fc400078e001f */
[C---:B--2---:R-:W-:Y:S03]  /*6d230*/  HMMA.1688.F32.TF32 R28, R112.reuse, R228, R128 ;  /* 0x000000e4701c723c */ /* 0x044fe60000081080 */
[----:B------:R2:W-:Y:S04]  /*6d240*/  STL [R1+0x388c], R2 ;  /* 0x00388c0201007387 */ /* 0x0005e80000100800 */
[----:B------:R3:W-:Y:S04]  /*6d250*/  STL [R1+0x3888], R252 ;  /* 0x003888fc01007387 */ /* 0x0007e80000100800 */
[----:B------:R-:W-:Y:S04]  /*6d260*/  STL.64 [R1+0x290], R32 ;  /* 0x0002902001007387 */ /* 0x000fe80000100a00 */
[----:B------:R4:W-:Y:S08]  /*6d270*/  STL.64 [R1+0x298], R34 ;  /* 0x0002982201007387 */ /* 0x0009f00000100a00 */
[----:B------:R1:W-:Y:S01]  /*6d280*/  STL.64 [R1+0x280], R28 ;  /* 0x0002801c01007387 */ /* 0x0003e20000100a00 */
[----:B--2---:R-:W-:Y:S01]  /*6d290*/  MOV R2, R30 ;  /* 0x0000001e00027202 */ /* 0x004fe20000000f00 */
[----:B---3--:R-:W-:Y:S01]  /*6d2a0*/  IMAD.MOV.U32 R252, RZ, RZ, R31 ;  /* 0x000000fffffc7224 */ /* 0x008fe200078e001f */
[----:B----4-:R-:W-:Y:S06]  /*6d2b0*/  HMMA.1688.F32.TF32 R32, R112, R232, R180 ;  /* 0x000000e87020723c */ /* 0x010fec00000810b4 */
[----:B-1----:R-:W-:Y:S01]  /*6d2c0*/  HMMA.1688.F32.TF32 R28, R100, R12, R184 ;  /* 0x0000000c641c723c */ /* 0x002fe200000810b8 */
[----:B------:R1:W-:Y:S04]  /*6d2d0*/  STL [R1+0x3894], R252 ;  /* 0x003894fc01007387 */ /* 0x0003e80000100800 */
[----:B------:R2:W-:Y:S04]  /*6d2e0*/  STL [R1+0x3890], R2 ;  /* 0x0038900201007387 */ /* 0x0005e80000100800 */
[----:B------:R-:W-:Y:S04]  /*6d2f0*/  LDS R184, [R0+UR12+0x30700] ;  /* 0x0307000c00b87984 */ /* 0x000fe80008000800 */
[----:B------:R-:W-:Y:S04]  /*6d300*/  LDS R186, [R0+UR12+0x32700] ;  /* 0x0327000c00ba7984 */ /* 0x000fe80008000800 */
[----:B------:R-:W-:Y:S04]  /*6d310*/  STL.64 [R1+0x220], R32 ;  /* 0x0002202001007387 */ /* 0x000fe80000100a00 */
[----:B------:R3:W-:Y:S03]  /*6d320*/  STL.64 [R1+0x228], R34 ;  /* 0x0002282201007387 */ /* 0x0007e60000100a00 */
[----:B-1----:R-:W-:Y:S01]  /*6d330*/  MOV R252, R30 ;  /* 0x0000001e00fc7202 */ /* 0x002fe20000000f00 */
[----:B------:R1:W-:Y:S01]  /*6d340*/  STL.64 [R1+0x1c0], R28 ;  /* 0x0001c01c01007387 */ /* 0x0003e20000100a00 */
[----:B--2---:R-:W-:-:S03]  /*6d350*/  IMAD.MOV.U32 R2, RZ, RZ, R31 ;  /* 0x000000ffff027224 */ /* 0x004fc600078e001f */
[----:B------:R-:W-:Y:S01]  /*6d360*/  LDS R185, [R3+UR12+0x30700] ;  /* 0x0307000c03b97984 */ /* 0x000fe20008000800 */
[C---:B---3--:R-:W-:Y:S03]  /*6d370*/  HMMA.1688.F32.TF32 R32, R100.reuse, R16, R188 ;  /* 0x000000106420723c */ /* 0x048fe600000810bc */
[----:B------:R-:W2:Y:S03]  /*6d380*/  LDS R187, [R3+UR12+0x32700] ;  /* 0x0327000c03bb7984 */ /* 0x000ea60008000800 */
[----:B-1----:R-:W-:Y:S01]  /*6d390*/  HMMA.1688.F32.TF32 R28, R100, R24, R192 ;  /* 0x00000018641c723c */ /* 0x002fe200000810c0 */
[----:B------:R1:W-:Y:S04]  /*6d3a0*/  STL [R1+0x389c], R2 ;  /* 0x00389c0201007387 */ /* 0x0003e80000100800 */
[----:B------:R3:W-:-:S12]  /*6d3b0*/  STL [R1+0x3898], R252 ;  /* 0x003898fc01007387 */ /* 0x0007d80000100800 */
[----:B------:R-:W-:Y:S04]  /*6d3c0*/  STL.64 [R1+0x1a0], R32 ;  /* 0x0001a02001007387 */ /* 0x000fe80000100a00 */
[----:B------:R-:W-:Y:S03]  /*6d3d0*/  STL.64 [R1+0x1a8], R34 ;  /* 0x0001a82201007387 */ /* 0x000fe60000100a00 */
[----:B-1----:R-:W-:Y:S01]  /*6d3e0*/  MOV R2, R30 ;  /* 0x0000001e00027202 */ /* 0x002fe20000000f00 */
[----:B------:R1:W-:Y:S01]  /*6d3f0*/  STL.64 [R1+0x160], R28 ;  /* 0x0001601c01007387 */ /* 0x0003e20000100a00 */
[----:B---3--:R-:W-:-:S03]  /*6d400*/  IMAD.MOV.U32 R252, RZ, RZ, R31 ;  /* 0x000000fffffc7224 */ /* 0x008fc600078e001f */
[----:B------:R-:W3:Y:S01]  /*6d410*/  LDL.LU R93, [R1+0x3b50] ;  /* 0x003b5000015d7983 */ /* 0x000ee20000300800 */
[----:B-1----:R-:W-:Y:S01]  /*6d420*/  HMMA.1688.F32.TF32 R28, R100, R20, R80 ;  /* 0x00000014641c723c */ /* 0x002fe20000081050 */
[----:B------:R-:W-:Y:S01]  /*6d430*/  MOV R32, R96 ;  /* 0x0000006000207202 */ /* 0x000fe20000000f00 */
[----:B------:R-:W-:Y:S01]  /*6d440*/  IMAD.MOV.U32 R33, RZ, RZ, R97 ;  /* 0x000000ffff217224 */ /* 0x000fe200078e0061 */
[----:B------:R-:W-:Y:S01]  /*6d450*/  MOV R34, R98 ;  /* 0x0000006200227202 */ /* 0x000fe20000000f00 */
[----:B------:R-:W-:-:S15]  /*6d460*/  IMAD.MOV.U32 R35, RZ, RZ, R99 ;  /* 0x000000ffff237224 */ /* 0x000fde00078e0063 */
[----:B------:R-:W-:-:S04]  /*6d470*/  NOP ;  /* 0x0000000000007918 */ /* 0x000fc80000000000 */
[----:B------:R1:W-:Y:S04]  /*6d480*/  STL.64 [R1+0x150], R28 ;  /* 0x0001501c01007387 */ /* 0x0003e80000100a00 */
[----:B------:R4:W-:Y:S04]  /*6d490*/  STL.64 [R1+0x158], R30 ;  /* 0x0001581e01007387 */ /* 0x0009e80000100a00 */
[----:B------:R-:W3:Y:S04]  /*6d4a0*/  LDL.LU R94, [R1+0x3b4c] ;  /* 0x003b4c00015e7983 */ /* 0x000ee80000300800 */
[----:B------:R-:W2:Y:S01]  /*6d4b0*/  LDL.LU R88, [R1+0x3b48] ;  /* 0x003b480001587983 */ /* 0x000ea20000300800 */
[----:B-1----:R-:W-:Y:S01]  /*6d4c0*/  MOV R28, R84 ;  /* 0x00000054001c7202 */ /* 0x002fe20000000f00 */
[----:B------:R-:W-:-:S02]  /*6d4d0*/  IMAD.MOV.U32 R29, RZ, RZ, R85 ;  /* 0x000000ffff1d7224 */ /* 0x000fc400078e0055 */
[----:B------:R-:W2:Y:S01]  /*6d4e0*/  LDL.LU R89, [R1+0x3b44] ;  /* 0x003b440001597983 */ /* 0x000ea20000300800 */
[----:B----4-:R-:W-:Y:S01]  /*6d4f0*/  MOV R30, R86 ;  /* 0x00000056001e7202 */ /* 0x010fe20000000f00 */
[----:B------:R-:W-:Y:S02]  /*6d500*/  IMAD.MOV.U32 R31, RZ, RZ, R87 ;  /* 0x000000ffff1f7224 */ /* 0x000fe400078e0057 */
        /* <DEDUP_REMOVED lines=16> */
[----:B------:R-:W-:Y:S06]  /*6d610*/  HMMA.1688.F32.TF32 R104, R120, R20, R28 ;  /* 0x000000147868723c */ /* 0x000fec000008101c */
[C---:B----4-:R-:W-:Y:S06]  /*6d620*/  HMMA.1688.F32.TF32 R84, R100.reuse, R4, R84 ;  /* 0x000000046454723c */ /* 0x050fec0000081054 */
[----:B---3--:R-:W-:Y:S06]  /*6d630*/  HMMA.1688.F32.TF32 R80, R100, R8, R96 ;  /* 0x000000086450723c */ /* 0x008fec0000081060 */
[----:B--2---:R-:W-:Y:S06]  /*6d640*/  HMMA.1688.F32.TF32 R200, R120, R12, R200 ;  /* 0x0000000c78c8723c */ /* 0x004fec00000810c8 */
[C---:B------:R-:W-:Y:S06]  /*6d650*/  HMMA.1688.F32.TF32 R88, R100.reuse, R228, R88 ;  /* 0x000000e46458723c */ /* 0x040fec0000081058 */
[----:B------:R-:W-:Y:S06]  /*6d660*/  HMMA.1688.F32.TF32 R92, R100, R232, R92 ;  /* 0x000000e8645c723c */ /* 0x000fec000008105c */
[C---:B------:R-:W-:Y:S06]  /*6d670*/  HMMA.1688.F32.TF32 R96, R120.reuse, R16, R36 ;  /* 0x000000107860723c */ /* 0x040fec0000081024 */
[C---:B------:R-:W-:Y:S01]  /*6d680*/  HMMA.1688.F32.TF32 R100, R120.reuse, R24, R32 ;  /* 0x000000187864723c */ /* 0x040fe20000081020 */
[----:B------:R-:W-:Y:S04]  /*6d690*/  STL.64 [R1+0x3778], R82 ;  /* 0x0037785201007387 */ /* 0x000fe80000100a00 */
        /* <DEDUP_REMOVED lines=60> */
[----:B------:R4:W-:Y:S01]  /*6da60*/  STL.64 [R1+0x37f8], R108 ;  /* 0x0037f86c01007387 */ /* 0x0009e20000100a00 */
[----:B-1----:R-:W-:Y:S01]  /*6da70*/  IMAD.MOV.U32 R80, RZ, RZ, R208 ;  /* 0x000000ffff507224 */ /* 0x002fe200078e00d0 */
[----:B------:R-:W-:Y:S01]  /*6da80*/  MOV R81, R14 ;  /* 0x0000000e00517202 */ /* 0x000fe20000000f00 */
[----:B------:R-:W-:Y:S01]  /*6da90*/  IMAD.MOV.U32 R82, RZ, RZ, R19 ;  /* 0x000000ffff527224 */ /* 0x000fe200078e0013 */
[----:B------:R-:W-:Y:S01]  /*6daa0*/  MOV R83, R18 ;  /* 0x0000001200537202 */ /* 0x000fe20000000f00 */
[----:B--2---:R-:W-:Y:S01]  /*6dab0*/  IMAD.MOV.U32 R84, RZ, RZ, R225 ;  /* 0x000000ffff547224 */ /* 0x004fe200078e00e1 */
[----:B------:R-:W-:Y:S01]  /*6dac0*/  MOV R85, R224 ;  /* 0x000000e000557202 */ /* 0x000fe20000000f00 */
[----:B------:R-:W-:Y:S01]  /*6dad0*/  IMAD.MOV.U32 R86, RZ, RZ, R210 ;  /* 0x000000ffff567224 */ /* 0x000fe200078e00d2 */
[----:B------:R-:W-:Y:S01]  /*6dae0*/  MOV R87, R209 ;  /* 0x000000d100577202 */ /* 0x000fe20000000f00 */
[----:B---3--:R-:W-:Y:S01]  /*6daf0*/  IMAD.MOV.U32 R88, RZ, RZ, R221 ;  /* 0x000000ffff587224 */ /* 0x008fe200078e00dd */
[----:B------:R-:W-:Y:S01]  /*6db00*/  MOV R89, R220 ;  /* 0x000000dc00597202 */ /* 0x000fe20000000f00 */
[----:B------:R-:W-:Y:S01]  /*6db10*/  IMAD.MOV.U32 R90, RZ, RZ, R227 ;  /* 0x000000ffff5a7224 */ /* 0x000fe200078e00e3 */
[----:B------:R-:W-:Y:S01]  /*6db20*/  MOV R91, R226 ;  /* 0x000000e2005b7202 */ /* 0x000fe20000000f00 */
[----:B----4-:R-:W-:Y:S01]  /*6db30*/  IMAD.MOV.U32 R92, RZ, RZ, R218 ;  /* 0x000000ffff5c7224 */ /* 0x010fe200078e00da */
        /* <DEDUP_REMOVED lines=24> */
[----:B------:R-:W2:Y:S04]  /*6dcc0*/  LDL.LU R248, [R1+0x4e0] ;  /* 0x0004e00001f87983 */ /* 0x000ea80000300800 */
[----:B------:R-:W2:Y:S04]  /*6dcd0*/  LDL.LU R249, [R1+0x4e4] ;  /* 0x0004e40001f97983 */ /* 0x000ea80000300800 */
[----:B------:R-:W2:Y:S04]  /*6dce0*/  LDL.LU R250, [R1+0x4e8] ;  /* 0x0004e80001fa7983 */ /* 0x000ea80000300800 */
[----:B------:R-:W2:Y:S01]  /*6dcf0*/  LDL.LU R251, [R1+0x4ec] ;  /* 0x0004ec0001fb7983 */ /* 0x000ea20000300800 */
[C---:B------:R-:W-:Y:S06]  /*6dd00*/  HMMA.1688.F32.TF32 R116, R120.reuse, R228, R116 ;  /* 0x000000e47874723c */ /* 0x040fec0000081074 */
[----:B------:R-:W-:Y:S06]  /*6dd10*/  HMMA.1688.F32.TF32 R120, R120, R232, R132 ;  /* 0x000000e87878723c */ /* 0x000fec0000081084 */
[C---:B------:R-:W-:Y:S06]  /*6dd20*/  HMMA.1688.F32.TF32 R132, R152.reuse, R24, R48 ;  /* 0x000000189884723c */ /* 0x040fec0000081030 */
[C---:B------:R-:W-:Y:S01]  /*6dd30*/  HMMA.1688.F32.TF32 R124, R152.reuse, R12, R124 ;  /* 0x0000000c987c723c */ /* 0x040fe2000008107c */
[----:B------:R-:W-:Y:S05]  /*6dd40*/  STL.64 [R1+0x3810], R114 ;  /* 0x0038107201007387 */ /* 0x000fea0000100a00 */
[C---:B------:R-:W-:Y:S01]  /*6dd50*/  HMMA.1688.F32.TF32 R128, R152.reuse, R16, R52 ;  /* 0x000000109880723c */ /* 0x040fe20000081034 */
[----:B------:R1:W-:Y:S05]  /*6dd60*/  STL.64 [R1+0x3808], R112 ;  /* 0x0038087001007387 */ /* 0x0003ea0000100a00 */
[----:B------:R-:W-:Y:S01]  /*6dd70*/  HMMA.1688.F32.TF32 R136, R152, R20, R44 ;  /* 0x000000149888723c */ /* 0x000fe2000008102c */
[----:B------:R-:W-:Y:S04]  /*6dd80*/  STL.64 [R1+0x3820], R118 ;  /* 0x0038207601007387 */ /* 0x000fe80000100a00 */
[----:B------:R3:W-:Y:S04]  /*6dd90*/  STL.64 [R1+0x3818], R116 ;  /* 0x0038187401007387 */ /* 0x0007e80000100a00 */
[----:B------:R-:W-:Y:S04]  /*6dda0*/  STL.64 [R1+0x3830], R122 ;  /* 0x0038307a01007387 */ /* 0x000fe80000100a00 */
[----:B------:R4:W-:Y:S04]  /*6ddb0*/  STL.64 [R1+0x3828], R120 ;  /* 0x0038287801007387 */ /* 0x0009e80000100a00 */
[----:B------:R-:W-:Y:S04]  /*6ddc0*/  STL.64 [R1+0x3840], R126 ;  /* 0x0038407e01007387 */ /* 0x000fe80000100a00 */
[----:B------:R4:W-:Y:S04]  /*6ddd0*/  STL.64 [R1+0x3838], R124 ;  /* 0x0038387c01007387 */ /* 0x0009e80000100a00 */
[----:B------:R2:W-:Y:S04]  /*6dde0*/  STL.64 [R1+0x3850], R130 ;  /* 0x0038508201007387 */ /* 0x0005e80000100a00 */
[----:B------:R2:W-:Y:S04]  /*6ddf0*/  STL.64 [R1+0x3848], R128 ;  /* 0x0038488001007387 */ /* 0x0005e80000100a00 */
[----:B------:R2:W-:Y:S04]  /*6de00*/  STL.64 [R1+0x3860], R134 ;  /* 0x0038608601007387 */ /* 0x0005e80000100a00 */
[----:B------:R2:W-:Y:S04]  /*6de10*/  STL.64 [R1+0x3858], R132 ;  /* 0x0038588401007387 */ /* 0x0005e80000100a00 */
[----:B------:R2:W-:Y:S04]  /*6de20*/  STL.64 [R1+0x3870], R138 ;  /* 0x0038708a01007387 */ /* 0x0005e80000100a00 */
[----:B------:R2:W-:Y:S04]  /*6de30*/  STL.64 [R1+0x3868], R136 ;  /* 0x0038688801007387 */ /* 0x0005e80000100a00 */
        /* <DEDUP_REMOVED lines=32> */
[----:B-1----:R-:W-:-:S03]  /*6e040*/  IMAD.MOV.U32 R112, RZ, RZ, R15 ;  /* 0x000000ffff707224 */ /* 0x002fc600078e000f */
        /* <DEDUP_REMOVED lines=11> */
[----:B---3--:R-:W-:Y:S01]  /*6e100*/  IMAD.MOV.U32 R116, RZ, RZ, R234 ;  /* 0x000000ffff747224 */ /* 0x008fe200078e00ea */
[----:B------:R-:W-:Y:S01]  /*6e110*/  MOV R117, R235 ;  /* 0x000000eb00757202 */ /* 0x000fe20000000f00 */
[----:B------:R-:W-:Y:S01]  /*6e120*/  IMAD.MOV.U32 R118, RZ, RZ, R230 ;  /* 0x000000ffff767224 */ /* 0x000fe200078e00e6 */
[----:B------:R-:W3:Y:S01]  /*6e130*/  LDL.LU R234, [R1+0x3a74] ;  /* 0x003a740001ea7983 */ /* 0x000ee20000300800 */
[----:B------:R-:W-:Y:S01]  /*6e140*/  MOV R119, R231 ;  /* 0x000000e700777202 */ /* 0x000fe20000000f00 */
[----:B----4-:R-:W-:-:S02]  /*6e150*/  IMAD.MOV.U32 R120, RZ, RZ, R6 ;  /* 0x000000ffff787224 */ /* 0x010fc400078e0006 */
[----:B------:R-:W3:Y:S01]  /*6e160*/  LDL.LU R235, [R1+0x3a70] ;  /* 0x003a700001eb7983 */ /* 0x000ee20000300800 */
[----:B------:R-:W-:-:S03]  /*6e170*/  MOV R121, R7 ;  /* 0x0000000700797202 */ /* 0x000fc60000000f00 */
[----:B------:R-:W4:Y:S01]  /*6e180*/  LDL.LU R230, [R1+0x3a6c] ;  /* 0x003a6c0001e67983 */ /* 0x000f220000300800 */
[----:B------:R-:W-:-:S03]  /*6e190*/  IMAD.MOV.U32 R122, RZ, RZ, R10 ;  /* 0x000000ffff7a7224 */ /* 0x000fc600078e000a */
[----:B------:R-:W4:Y:S01]  /*6e1a0*/  LDL.LU R231, [R1+0x3a68] ;  /* 0x003a680001e77983 */ /* 0x000f220000300800 */
[----:B------:R-:W-:-:S03]  /*6e1b0*/  MOV R123, R11 ;  /* 0x0000000b007b7202 */ /* 0x000fc60000000f00 */
[----:B------:R-:W3:Y:S01]  /*6e1c0*/  LDL.LU R6, [R1+0x3a64] ;  /* 0x003a640001067983 */ /* 0x000ee20000300800 */
[----:B------:R-:W-:-:S03]  /*6e1d0*/  IMAD.MOV.U32 R124, RZ, RZ, R22 ;  /* 0x000000ffff7c7224 */ /* 0x000fc600078e0016 */
[----:B------:R-:W3:Y:S01]  /*6e1e0*/  LDL.LU R7, [R1+0x3a60] ;  /* 0x003a600001077983 */ /* 0x000ee20000300800 */
[----:B------:R-:W-:-:S03]  /*6e1f0*/  MOV R125, R23 ;  /* 0x00000017007d7202 */ /* 0x000fc60000000f00 */
[----:B------:R-:W4:Y:S01]  /*6e200*/  LDL.LU R10, [R1+0x3a5c] ;  /* 0x003a5c00010a7983 */ /* 0x000f220000300800 */
[----:B------:R-:W-:-:S03]  /*6e210*/  IMAD.MOV.U32 R126, RZ, RZ, R26 ;  /* 0x000000ffff7e7224 */ /* 0x000fc600078e001a */
[----:B------:R-:W4:Y:S01]  /*6e220*/  LDL.LU R11, [R1+0x3a58] ;  /* 0x003a5800010b7983 */ /* 0x000f220000300800 */
[----:B------:R-:W-:-:S03]  /*6e230*/  MOV R127, R27 ;  /* 0x0000001b007f7202 */ /* 0x000fc60000000f00 */
[----:B------:R-:W3:Y:S04]  /*6e240*/  LDL.LU R22, [R1+0x3a54] ;  /* 0x003a540001167983 */ /* 0x000ee80000300800 */
[----:B------:R-:W3:Y:S04]  /*6e250*/  LDL.LU R23, [R1+0x3a50] ;  /* 0x003a500001177983 */ /* 0x000ee80000300800 */
[----:B------:R-:W4:Y:S04]  /*6e260*/  LDL.LU R26, [R1+0x3a4c] ;  /* 0x003a4c00011a7983 */ /* 0x000f280000300800 */
[----:B------:R-:W4:Y:S01]  /*6e270*/  LDL.LU R27, [R1+0x3a48] ;  /* 0x003a4800011b7983 */ /* 0x000f220000300800 */
[----:B--2---:R-:W-:Y:S06]  /*6e280*/  HMMA.1688.F32.TF32 R180, R184, R228, R248 ;  /* 0x000000e4b8b4723c */ /* 0x004fec00000810f8 */
[C---:B------:R-:W-:Y:S06]  /*6e290*/  HMMA.1688.F32.TF32 R140, R152.reuse, R8, R40 ;  /* 0x00000008988c723c */ /* 0x040fec0000081028 */
[C---:B------:R-:W-:Y:S06]  /*6e2a0*/  HMMA.1688.F32.TF32 R144, R152.reuse, R4, R36 ;  /* 0x000000049890723c */ /* 0x040fec0000081024 */
[C---:B------:R-:W-:Y:S06]  /*6e2b0*/  HMMA.1688.F32.TF32 R148, R152.reuse, R228, R32 ;  /* 0x000000e49894723c */ /* 0x040fec0000081020 */
[----:B------:R-:W-:Y:S01]  /*6e2c0*/  HMMA.1688.F32.TF32 R152, R152, R232, R28 ;  /* 0x000000e89898723c */ /* 0x000fe2000008101c */
[----:B------:R-:W-:Y:S01]  /*6e2d0*/  MOV R131, R208 ;  /* 0x000000d000837202 */ /* 0x000fe20000000f00 */
[----:B------:R-:W-:Y:S01]  /*6e2e0*/  IMAD.MOV.U32 R130, RZ, RZ, R14 ;  /* 0x000000ffff827224 */ /* 0x000fe200078e000e */
[----:B------:R-:W-:Y:S01]  /*6e2f0*/  MOV R129, R19 ;  /* 0x0000001300817202 */ /* 0x000fe20000000f00 */
[----:B------:R-:W-:-:S02]  /*6e300*/  IMAD.MOV.U32 R128, RZ, RZ, R18 ;  /* 0x000000ffff807224 */ /* 0x000fc400078e0012 */
[----:B------:R-:W2:Y:S04]  /*6e310*/  LDL.LU R18, [R1+0x3a44] ;  /* 0x003a440001127983 */ /* 0x000ea80000300800 */
[----:B------:R-:W2:Y:S04]  /*6e320*/  LDL.LU R19, [R1+0x3a40] ;  /* 0x003a400001137983 */ /* 0x000ea80000300800 */
[----:B------:R-:W3:Y:S01]  /*6e330*/  LDL.LU R14, [R1+0x3a3c] ;  /* 0x003a3c00010e7983 */ /* 0x000ee20000300800 */
[----:B------:R-:W-:Y:S01]  /*6e340*/  IMAD.MOV.U32 R134, RZ, RZ, R224 ;  /* 0x000000ffff867224 */ /* 0x000fe200078e00e0 */
[----:B------:R-:W-:-:S02]  /*6e350*/  MOV R133, R210 ;  /* 0x000000d200857202 */ /* 0x000fc40000000f00 */
[----:B------:R-:W4:Y:S01]  /*6e360*/  LDL.LU R208, [R1+0x3a38] ;  /* 0x003a380001d07983 */ /* 0x000f220000300800 */
[----:B------:R-:W-:-:S03]  /*6e370*/  IMAD.MOV.U32 R132, RZ, RZ, R209 ;  /* 0x000000ffff847224 */ /* 0x000fc600078e00d1 */
[----:B------:R-:W4:Y:S01]  /*6e380*/  LDL.LU R209, [R1+0x3a34] ;  /* 0x003a340001d17983 */ /* 0x000f220000300800 */
[----:B------:R-:W-:-:S03]  /*6e390*/  MOV R135, R225 ;  /* 0x000000e100877202 */ /* 0x000fc60000000f00 */
[----:B------:R-:W4:Y:S04]  /*6e3a0*/  LDL.LU R210, [R1+0x3a30] ;  /* 0x003a300001d27983 */ /* 0x000f280000300800 */
[----:B------:R-:W2:Y:S01]  /*6e3b0*/  LDL.LU R224, [R1+0x3a2c] ;  /* 0x003a2c0001e07983 */ /* 0x000ea20000300800 */
[----:B------:R-:W-:Y:S01]  /*6e3c0*/  IMAD.MOV.U32 R138, RZ, RZ, R220 ;  /* 0x000000ffff8a7224 */ /* 0x000fe200078e00dc */
[----:B------:R-:W-:Y:S02]  /*6e3d0*/  MOV R137, R227 ;  /* 0x000000e300897202 */ /* 0x000fe40000000f00 */
[----:B------:R-:W2:Y:S01]  /*6e3e0*/  LDL.LU R225, [R1+0x3a28] ;  /* 0x003a280001e17983 */ /* 0x000ea20000300800 */
[----:B------:R-:W-:-:S03]  /*6e3f0*/  IMAD.MOV.U32 R136, RZ, RZ, R226 ;  /* 0x000000ffff887224 */ /* 0x000fc600078e00e2 */
[----:B------:R-:W2:Y:S01]  /*6e400*/  LDL.LU R226, [R1+0x3a24] ;  /* 0x003a240001e27983 */ /* 0x000ea20000300800 */
[----:B------:R-:W-:-:S03]  /*6e410*/  MOV R139, R221 ;  /* 0x000000dd008b7202 */ /* 0x000fc60000000f00 */
[----:B------:R-:W2:Y:S04]  /*6e420*/  LDL.LU R227, [R1+0x3a20] ;  /* 0x003a200001e37983 */ /* 0x000ea80000300800 */
[----:B------:R-:W3:Y:S01]  /*6e430*/  LDL.LU R220, [R1+0x3a1c] ;  /* 0x003a1c0001dc7983 */ /* 0x000ee20000300800 */
[----:B------:R-:W-:Y:S01]  /*6e440*/  IMAD.MOV.U32 R250, RZ, RZ, R217 ;  /* 0x000000fffffa7224 */ /* 0x000fe200078e00d9 */
[----:B------:R-:W-:Y:S02]  /*6e450*/  MOV R249, R216 ;  /* 0x000000d800f97202 */ /* 0x000fe40000000f00 */
[----:B------:R-:W3:Y:S01]  /*6e460*/  LDL.LU R221, [R1+0x3a18] ;  /* 0x003a180001dd7983 */ /* 0x000ee20000300800 */
[----:B------:R-:W-:-:S03]  /*6e470*/  IMAD.MOV.U32 R248, RZ, RZ, R222 ;  /* 0x000000fffff87224 */ /* 0x000fc600078e00de */
[----:B------:R-:W3:Y:S01]  /*6e480*/  LDL.LU R222, [R1+0x3a14] ;  /* 0x003a140001de7983 */ /* 0x000ee20000300800 */
[----:B------:R-:W-:-:S03]  /*6e490*/  MOV R251, R218 ;  /* 0x000000da00fb7202 */ /* 0x000fc60000000f00 */
[----:B------:R-:W4:Y:S04]  /*6e4a0*/  LDL.LU R216, [R1+0x3a10] ;  /* 0x003a100001d87983 */ /* 0x000f280000300800 */
[----:B------:R-:W4:Y:S01]  /*6e4b0*/  LDL.LU R217, [R1+0x3a0c] ;  /* 0x003a0c0001d97983 */ /* 0x000f220000300800 */
[----:B------:R-:W-:Y:S01]  /*6e4c0*/  IMAD.MOV.U32 R30, RZ, RZ, R213 ;  /* 0x000000ffff1e7224 */ /* 0x000fe200078e00d5 */
[----:B------:R-:W-:Y:S02]  /*6e4d0*/  MOV R29, R212 ;  /* 0x000000d4001d7202 */ /* 0x000fe40000000f00 */
[----:B------:R-:W4:Y:S01]  /*6e4e0*/  LDL.LU R218, [R1+0x3a08] ;  /* 0x003a080001da7983 */ /* 0x000f220000300800 */
[----:B------:R-:W-:-:S03]  /*6e4f0*/  IMAD.MOV.U32 R28, RZ, RZ, R219 ;  /* 0x000000ffff1c7224 */ /* 0x000fc600078e00db */
[----:B------:R-:W4:Y:S01]  /*6e500*/  LDL.LU R219, [R1+0x3a04] ;  /* 0x003a040001db7983 */ /* 0x000f220000300800 */
[----:B------:R-:W-:-:S03]  /*6e510*/  MOV R31, R214 ;  /* 0x000000d6001f7202 */ /* 0x000fc60000000f00 */
[----:B------:R-:W2:Y:S04]  /*6e520*/  LDL.LU R212, [R1+0x3a00] ;  /* 0x003a000001d47983 */ /* 0x000ea80000300800 */
[----:B------:R-:W2:Y:S01]  /*6e530*/  LDL.LU R213, [R1+0x39fc] ;  /* 0x0039fc0001d57983 */ /* 0x000ea20000300800 */
[----:B------:R-:W-:Y:S01]  /*6e540*/  IMAD.MOV.U32 R34, RZ, RZ, R198 ;  /* 0x000000ffff227224 */ /* 0x000fe200078e00c6 */
[----:B------:R-:W-:Y:S02]  /*6e550*/  MOV R33, R197 ;  /* 0x000000c500217202 */ /* 0x000fe40000000f00 */
[----:B------:R-:W2:Y:S01]  /*6e560*/  LDL.LU R214, [R1+0x39f8] ;  /* 0x0039f80001d67983 */ /* 0x000ea20000300800 */
[----:B------:R-:W-:-:S03]  /*6e570*/  IMAD.MOV.U32 R32, RZ, RZ, R196 ;  /* 0x000000ffff207224 */ /* 0x000fc600078e00c4 */
[----:B------:R-:W3:Y:S01]  /*6e580*/  LDL.LU R196, [R1+0x39f4] ;  /* 0x0039f40001c47983 */ /* 0x000ee20000300800 */
[----:B------:R-:W-:-:S03]  /*6e590*/  MOV R35, R199 ;  /* 0x000000c700237202 */ /* 0x000fc60000000f00 */
[----:B------:R-:W3:Y:S04]  /*6e5a0*/  LDL.LU R197, [R1+0x39f0] ;  /* 0x0039f00001c57983 */ /* 0x000ee80000300800 */
[----:B------:R-:W3:Y:S01]  /*6e5b0*/  LDL.LU R198, [R1+0x39ec] ;  /* 0x0039ec0001c67983 */ /* 0x000ee20000300800 */
[----:B------:R-:W-:Y:S01]  /*6e5c0*/  IMAD.MOV.U32 R38, RZ, RZ, R238 ;  /* 0x000000ffff267224 */ /* 0x000fe200078e00ee */
[----:B------:R-:W-:Y:S02]  /*6e5d0*/  MOV R37, R237 ;  /* 0x000000ed00257202 */ /* 0x000fe40000000f00 */
[----:B------:R-:W3:Y:S01]  /*6e5e0*/  LDL.LU R199, [R1+0x39e8] ;  /* 0x0039e80001c77983 */ /* 0x000ee20000300800 */
[----:B------:R-:W-:-:S03]  /*6e5f0*/  IMAD.MOV.U32 R36, RZ, RZ, R236 ;  /* 0x000000ffff247224 */ /* 0x000fc600078e00ec */
[----:B------:R-:W4:Y:S01]  /*6e600*/  LDL.LU R236, [R1+0x39e4] ;  /* 0x0039e40001ec7983 */ /* 0x000f220000300800 */
[----:B------:R-:W-:-:S03]  /*6e610*/  MOV R39, R240 ;  /* 0x000000f000277202 */ /* 0x000fc60000000f00 */
[----:B------:R-:W4:Y:S04]  /*6e620*/  LDL.LU R237, [R1+0x39e0] ;  /* 0x0039e00001ed7983 */ /* 0x000f280000300800 */
[----:B------:R-:W4:Y:S01]  /*6e630*/  LDL.LU R238, [R1+0x39dc] ;  /* 0x0039dc0001ee7983 */ /* 0x000f220000300800 */
[----:B------:R-:W-:Y:S01]  /*6e640*/  IMAD.MOV.U32 R42, RZ, RZ, R243 ;  /* 0x000000ffff2a7224 */ /* 0x000fe200078e00f3 */
[----:B------:R-:W-:Y:S02]  /*6e650*/  MOV R41, R242 ;  /* 0x000000f200297202 */ /* 0x000fe40000000f00 */
[----:B------:R-:W2:Y:S01]  /*6e660*/  LDL.LU R240, [R1+0x39d8] ;  /* 0x0039d80001f07983 */ /* 0x000ea20000300800 */
[----:B------:R-:W-:-:S03]  /*6e670*/  IMAD.MOV.U32 R40, RZ, RZ, R241 ;  /* 0x000000ffff287224 */ /* 0x000fc600078e00f1 */
[----:B------:R-:W2:Y:S01]  /*6e680*/  LDL.LU R241, [R1+0x39d4] ;  /* 0x0039d40001f17983 */ /* 0x000ea20000300800 */
[----:B------:R-:W-:-:S03]  /*6e690*/  MOV R43, R244 ;  /* 0x000000f4002b7202 */ /* 0x000fc60000000f00 */
[----:B------:R-:W2:Y:S04]  /*6e6a0*/  LDL.LU R242, [R1+0x39d0] ;  /* 0x0039d00001f27983 */ /* 0x000ea80000300800 */
[----:B------:R-:W2:Y:S04]  /*6e6b0*/  LDL.LU R243, [R1+0x39cc] ;  /* 0x0039cc0001f37983 */ /* 0x000ea80000300800 */
        /* <DEDUP_REMOVED lines=18> */
[----:B------:R-:W4:Y:S01]  /*6e7e0*/  LDL.LU R211, [R1+0x39ac] ;  /* 0x0039ac0001d37983 */ /* 0x000f220000300800 */
[----:B------:R-:W-:-:S03]  /*6e7f0*/  MOV R51, R15 ;  /* 0x0000000f00337202 */ /* 0x000fc60000000f00 */
[----:B------:R-:W4:Y:S01]  /*6e800*/  LDL.LU R15, [R1+0x39a8] ;  /* 0x0039a800010f7983 */ /* 0x000f220000300800 */
[C---:B------:R-:W-:Y:S06]  /*6e810*/  HMMA.1688.F32.TF32 R156, R184.reuse, R12, R156 ;  /* 0x0000000cb89c723c */ /* 0x040fec000008109c */
[C---:B------:R-:W-:Y:S06]  /*6e820*/  HMMA.1688.F32.TF32 R160, R184.reuse, R16, R160 ;  /* 0x00000010b8a0723c */ /* 0x040fec00000810a0 */
[C---:B------:R-:W-:Y:S06]  /*6e830*/  HMMA.1688.F32.TF32 R164, R184.reuse, R24, R164 ;  /* 0x00000018b8a4723c */ /* 0x040fec00000810a4 */
[C---:B------:R-:W-:Y:S06]  /*6e840*/  HMMA.1688.F32.TF32 R168, R184.reuse, R20, R168 ;  /* 0x00000014b8a8723c */ /* 0x040fec00000810a8 */
[C---:B------:R-:W-:Y:S06]  /*6e850*/  HMMA.1688.F32.TF32 R172, R184.reuse, R8, R172 ;  /* 0x00000008b8ac723c */ /* 0x040fec00000810ac */
[----:B------:R-:W-:Y:S06]  /*6e860*/  HMMA.1688.F32.TF32 R176, R184, R4, R176 ;  /* 0x00000004b8b0723c */ /* 0x000fec00000810b0 */
[C---:B---3--:R-:W-:Y:S06]  /*6e870*/  HMMA.1688.F32.TF32 R196, R204.reuse, R24, R196 ;  /* 0x00000018ccc4723c */ /* 0x048fec00000810c4 */
[----:B--2---:R-:W-:Y:S06]  /*6e880*/  HMMA.1688.F32.TF32 R188, R204, R12, R240 ;  /* 0x0000000cccbc723c */ /* 0x004fec00000810f0 */
[----:B----4-:R-:W-:Y:S06]  /*6e890*/  HMMA.1688.F32.TF32 R184, R184, R232, R244 ;  /* 0x000000e8b8b8723c */ /* 0x010fec00000810f4 */
        /* <DEDUP_REMOVED lines=9> */
[----:B------:R-:W-:Y:S01]  /*6e930*/  LDS R220, [R0+UR12+0x34100] ;  /* 0x0341000c00dc7984 */ /* 0x000fe20008000800 */
[----:B------:R-:W-:Y:S03]  /*6e940*/  HMMA.1688.F32.TF32 R208, R204, R232, R208 ;  /* 0x000000e8ccd0723c */ /* 0x000fe600000810d0 */
[----:B------:R-:W-:Y:S04]  /*6e950*/  LDS R204, [R0+UR12+0x34000] ;  /* 0x0340000c00cc7984 */ /* 0x000fe80008000800 */
[----:B------:R-:W-:Y:S04]  /*6e960*/  LDS R206, [R0+UR12+0x36000] ;  /* 0x0360000c00ce7984 */ /* 0x000fe80008000800 */
[----:B------:R-:W-:Y:S04]  /*6e970*/  LDS R205, [R3+UR12+0x34000] ;  /* 0x0340000c03cd7984 */ /* 0x000fe80008000800 */
[----:B------:R-:W1:Y:S04]  /*6e980*/  LDS R207, [R3+UR12+0x36000] ;  /* 0x0360000c03cf7984 */ /* 0x000e680008000800 */
[----:B------:R-:W-:Y:S04]  /*6e990*/  LDS R222, [R0+UR12+0x36100] ;  /* 0x0361000c00de7984 */ /* 0x000fe80008000800 */
[----:B------:R-:W-:Y:S04]  /*6e9a0*/  LDS R221, [R3+UR12+0x34100] ;  /* 0x0341000c03dd7984 */ /* 0x000fe80008000800 */
[----:B------:R-:W2:Y:S04]  /*6e9b0*/  LDS R223, [R3+UR12+0x36100] ;  /* 0x0361000c03df7984 */ /* 0x000ea80008000800 */
[----:B------:R-:W-:Y:S04]  /*6e9c0*/  LDS R224, [R0+UR12+0x34180] ;  /* 0x0341800c00e07984 */ /* 0x000fe80008000800 */
[----:B------:R-:W-:Y:S04]  /*6e9d0*/  LDS R226, [R0+UR12+0x36180] ;  /* 0x0361800c00e27984 */ /* 0x000fe80008000800 */
[----:B------:R-:W-:Y:S04]  /*6e9e0*/  LDS R225, [R3+UR12+0x34180] ;  /* 0x0341800c03e17984 */ /* 0x000fe80008000800 */
[----:B------:R-:W3:Y:S01]  /*6e9f0*/  LDS R227, [R3+UR12+0x36180] ;  /* 0x0361800c03e37984 */ /* 0x000ee20008000800 */
[C---:B-1----:R-:W-:Y:S06]  /*6ea00*/  HMMA.1688.F32.TF32 R52, R204.reuse, R14, R52 ;  /* 0x0000000ecc34723c */ /* 0x042fec0000081034 */
[C---:B------:R-:W-:Y:S06]  /*6ea10*/  HMMA.1688.F32.TF32 R48, R204.reuse, R18, R48 ;  /* 0x00000012cc30723c */ /* 0x040fec0000081030 */
[C---:B------:R-:W-:Y:S06]  /*6ea20*/  HMMA.1688.F32.TF32 R44, R204.reuse, R26, R44 ;  /* 0x0000001acc2c723c */ /* 0x040fec000008102c */
[C---:B------:R-:W-:Y:S06]  /*6ea30*/  HMMA.1688.F32.TF32 R40, R204.reuse, R22, R40 ;  /* 0x00000016cc28723c */ /* 0x040fec0000081028 */
[C---:B------:R-:W-:Y:S06]  /*6ea40*/  HMMA.1688.F32.TF32 R36, R204.reuse, R10, R36 ;  /* 0x0000000acc24723c */ /* 0x040fec0000081024 */
[----:B------:R-:W-:Y:S01]  /*6ea50*/  HMMA.1688.F32.TF32 R32, R204, R6, R32 ;  /* 0x00000006cc20723c */ /* 0x000fe20000081020 */
[----:B------:R-:W-:Y:S01]  /*6ea60*/  IMAD.MOV.U32 R5, RZ, RZ, R54 ;  /* 0x000000ffff057224 */ /* 0x000fe200078e0036 */
[----:B------:R-:W-:Y:S01]  /*6ea70*/  MOV R4, R55 ;  /* 0x0000003700047202 */ /* 0x000fe20000000f00 */
[----:B------:R-:W-:-:S03]  /*6ea80*/  IMAD.MOV.U32 R9, RZ, RZ, R52 ;  /* 0x000000ffff097224 */ /* 0x000fc600078e0034 */
[----:B------:R-:W-:Y:S01]  /*6ea90*/  HMMA.1688.F32.TF32 R28, R204, R230, R28 ;  /* 0x000000e6cc1c723c */ /* 0x000fe2000008101c */
[----:B------:R-:W-:Y:S01]  /*6eaa0*/  MOV R8, R53 ;  /* 0x0000003500087202 */ /* 0x000fe20000000f00 */
[----:B------:R-:W4:Y:S01]  /*6eab0*/  LDL.LU.64 R54, [R1+0x39a0] ;  /* 0x0039a00001367983 */ /* 0x000f220000300a00 */
[----:B------:R-:W-:Y:S01]  /*6eac0*/  IMAD.MOV.U32 R13, RZ, RZ, R50 ;  /* 0x000000ffff0d7224 */ /* 0x000fe200078e0032 */
[----:B------:R-:W-:Y:S01]  /*6ead0*/  MOV R12, R51 ;  /* 0x00000033000c7202 */ /* 0x000fe20000000f00 */
[----:B------:R-:W-:Y:S01]  /*6eae0*/  IMAD.MOV.U32 R17, RZ, RZ, R48 ;  /* 0x000000ffff117224 */ /* 0x000fe200078e0030 */
[----:B------:R-:W4:Y:S01]  /*6eaf0*/  LDL.LU.64 R52, [R1+0x3998] ;  /* 0x0039980001347983 */ /* 0x000f220000300a00 */
[----:B------:R-:W-:-:S03]  /*6eb00*/  MOV R16, R49 ;  /* 0x0000003100107202 */ /* 0x000fc60000000f00 */
[----:B------:R-:W4:Y:S04]  /*6eb10*/  LDL.LU.64 R50, [R1+0x3990] ;  /* 0x0039900001327983 */ /* 0x000f280000300a00 */
[----:B------:R-:W4:Y:S04]  /*6eb20*/  LDL.LU.64 R48, [R1+0x3988] ;  /* 0x0039880001307983 */ /* 0x000f280000300a00 */
[----:B------:R-:W-:Y:S04]  /*6eb30*/  STL.64 [R1+0x950], R44 ;  /* 0x0009502c01007387 */ /* 0x000fe80000100a00 */
[----:B------:R1:W-:Y:S04]  /*6eb40*/  STL.64 [R1+0x958], R46 ;  /* 0x0009582e01007387 */ /* 0x0003e80000100a00 */
[----:B-1----:R-:W4:Y:S04]  /*6eb50*/  LDL.LU.64 R46, [R1+0x3980] ;  /* 0x00398000012e7983 */ /* 0x002f280000300a00 */
[----:B------:R-:W4:Y:S04]  /*6eb60*/  LDL.LU.64 R44, [R1+0x3978] ;  /* 0x00397800012c7983 */ /* 0x000f280000300a00 */
[----:B------:R-:W-:Y:S04]  /*6eb70*/  STL.64 [R1+0x940], R40 ;  /* 0x0009402801007387 */ /* 0x000fe80000100a00 */
[----:B------:R1:W-:Y:S04]  /*6eb80*/  STL.64 [R1+0x948], R42 ;  /* 0x0009482a01007387 */ /* 0x0003e80000100a00 */
[----:B-1----:R-:W4:Y:S04]  /*6eb90*/  LDL.LU.64 R42, [R1+0x3970] ;  /* 0x00397000012a7983 */ /* 0x002f280000300a00 */
[----:B------:R-:W4:Y:S04]  /*6eba0*/  LDL.LU.64 R40, [R1+0x3968] ;  /* 0x0039680001287983 */ /* 0x000f280000300a00 */
[----:B------:R-:W-:Y:S04]  /*6ebb0*/  STL.64 [R1+0x930], R36 ;  /* 0x0009302401007387 */ /* 0x000fe80000100a00 */
[----:B------:R1:W-:Y:S01]  /*6ebc0*/  STL.64 [R1+0x938], R38 ;  /* 0x0009382601007387 */ /* 0x0003e20000100a00 */
[----:B------:R-:W-:Y:S03]  /*6ebd0*/  HMMA.1688.F32.TF32 R204, R204, R234, R248 ;  /* 0x000000eacccc723c */ /* 0x000fe600000810f8 */
        /* <DEDUP_REMOVED lines=10> */
[----:B------:R-:W4:Y:S04]  /*6ec80*/  LDL.LU.64 R250, [R1+0x3930] ;  /* 0x0039300001fa7983 */ /* 0x000f280000300a00 */
[----:B------:R-:W4:Y:S01]  /*6ec90*/  LDL.LU.64 R248, [R1+0x3928] ;  /* 0x0039280001f87983 */ /* 0x000f220000300a00 */
        /* <DEDUP_REMOVED lines=8> */
[----:B------:R-:W-:Y:S05]  /*6ed20*/  STL.64 [R1+0x830], R204 ;  /* 0x000830cc01007387 */ /* 0x000fea0000100a00 */
[C---:B--2---:R-:W-:Y:S01]  /*6ed30*/  HMMA.1688.F32.TF32 R104, R220.reuse, R14, R104 ;  /* 0x0000000edc68723c */ /* 0x044fe20000081068 */
        /* <DEDUP_REMOVED lines=41> */
[C---:B----4-:R-:W-:Y:S06]  /*6efd0*/  HMMA.1688.F32.TF32 R80, R224.reuse, R18, R28 ;  /* 0x00000012e050723c */ /* 0x050fec000008101c */
[C---:B------:R-:W-:Y:S06]  /*6efe0*/  HMMA.1688.F32.TF32 R84, R224.reuse, R14, R248 ;  /* 0x0000000ee054723c */ /* 0x040fec00000810f8 */
[C---:B------:R-:W-:Y:S06]  /*6eff0*/  HMMA.1688.F32.TF32 R28, R224.reuse, R22, R36 ;  /* 0x00000016e01c723c */ /* 0x040fec0000081024 */
[C---:B------:R-:W-:Y:S01]  /*6f000*/  HMMA.1688.F32.TF32 R36, R224.reuse, R10, R40 ;  /* 0x0000000ae024723c */ /* 0x040fe20000081028 */
        /* <DEDUP_REMOVED lines=11> */
[----:B------:R-:W-:Y:S04]  /*6f0c0*/  STL.64 [R1+0x530], R28 ;  /* 0x0005301c01007387 */ /* 0x000fe80000100a00 */
[----:B------:R1:W-:Y:S01]  /*6f0d0*/  STL.64 [R1+0x538], R30 ;  /* 0x0005381e01007387 */ /* 0x0003e20000100a00 */
[----:B------:R-:W-:-:S03]  /*6f0e0*/  IMAD.MOV.U32 R80, RZ, RZ, R52 ;  /* 0x000000ffff507224 */ /* 0x000fc600078e0034 */
[----:B------:R-:W-:Y:S04]  /*6f0f0*/  STL.64 [R1+0x520], R36 ;  /* 0x0005202401007387 */ /* 0x000fe80000100a00 */
[----:B------:R-:W-:Y:S01]  /*6f100*/  STL.64 [R1+0x528], R38 ;  /* 0x0005282601007387 */ /* 0x000fe20000100a00 */
[----:B------:R-:W-:Y:S01]  /*6f110*/  MOV R81, R53 ;  /* 0x0000003500517202 */ /* 0x000fe20000000f00 */
[----:B------:R-:W-:Y:S01]  /*6f120*/  IMAD.MOV.U32 R82, RZ, RZ, R54 ;  /* 0x000000ffff527224 */ /* 0x000fe200078e0036 */
[----:B------:R-:W-:Y:S01]  /*6f130*/  MOV R83, R55 ;  /* 0x0000003700537202 */ /* 0x000fe20000000f00 */
[----:B-1----:R-:W-:Y:S01]  /*6f140*/  HMMA.1688.F32.TF32 R28, R224, R230, R48 ;  /* 0x000000e6e01c723c */ /* 0x002fe20000081030 */
[----:B------:R-:W-:Y:S04]  /*6f150*/  LDS R36, [R0+UR12+0x34280] ;  /* 0x0342800c00247984 */ /* 0x000fe80008000800 */
        /* <DEDUP_REMOVED lines=15> */
[----:B------:R-:W1:Y:S01]  /*6f250*/  LDS R39, [R3+UR12+0x36280] ;  /* 0x0362800c03277984 */ /* 0x000e620008000800 */
[----:B--2---:R-:W-:-:S03]  /*6f260*/  IMAD.MOV.U32 R91, RZ, RZ, R52 ;  /* 0x000000ffff5b7224 */ /* 0x004fc600078e0034 */
[----:B------:R-:W2:Y:S01]  /*6f270*/  LDL.LU R52, [R1+0x3914] ;  /* 0x0039140001347983 */ /* 0x000ea20000300800 */
[----:B---3--:R-:W-:-:S03]  /*6f280*/  MOV R95, R53 ;  /* 0x00000035005f7202 */ /* 0x008fc60000000f00 */
[----:B------:R-:W3:Y:S01]  /*6f290*/  LDL.LU R92, [R1+0x3f0] ;  /* 0x0003f000015c7983 */ /* 0x000ee20000300800 */
[----:B----4-:R-:W-:Y:S01]  /*6f2a0*/  IMAD.MOV.U32 R94, RZ, RZ, R54 ;  /* 0x000000ffff5e7224 */ /* 0x010fe200078e0036 */
[----:B------:R-:W-:Y:S02]  /*6f2b0*/  MOV R93, R55 ;  /* 0x00000037005d7202 */ /* 0x000fe40000000f00 */
[----:B------:R-:W4:Y:S04]  /*6f2c0*/  LDL.LU R55, [R1+0x3910] ;  /* 0x0039100001377983 */ /* 0x000f280000300800 */
[----:B------:R-:W3:Y:S04]  /*6f2d0*/  LDL.LU R54, [R1+0x390c] ;  /* 0x00390c0001367983 */ /* 0x000ee80000300800 */
[----:B------:R-:W4:Y:S04]  /*6f2e0*/  LDL.LU R53, [R1+0x3908] ;  /* 0x0039080001357983 */ /* 0x000f280000300800 */
[----:B------:R-:W3:Y:S04]  /*6f2f0*/  LDL.LU R200, [R1+0x470] ;  /* 0x0004700001c87983 */ /* 0x000ee80000300800 */
[----:B------:R-:W3:Y:S04]  /*6f300*/  LDL.LU R201, [R1+0x474] ;  /* 0x0004740001c97983 */ /* 0x000ee80000300800 */
[----:B------:R-:W3:Y:S01]  /*6f310*/  LDL.LU R202, [R1+0x478] ;  /* 0x0004780001ca7983 */ /* 0x000ee20000300800 */
[----:B--2---:R-:W-:-:S03]  /*6f320*/  IMAD.MOV.U32 R203, RZ, RZ, R52 ;  /* 0x000000ffffcb7224 */ /* 0x004fc600078e0034 */
[----:B------:R-:W2:Y:S04]  /*6f330*/  LDL.LU R52, [R1+0x3904] ;  /* 0x0039040001347983 */ /* 0x000ea80000300800 */
[----:B------:R-:W3:Y:S04]  /*6f340*/  LDL.LU R100, [R1+0x490] ;  /* 0x0004900001647983 */ /* 0x000ee80000300800 */
[----:B------:R-:W3:Y:S04]  /*6f350*/  LDL.LU R101, [R1+0x494] ;  /* 0x0004940001657983 */ /* 0x000ee80000300800 */
[----:B------:R-:W3:Y:S04]  /*6f360*/  LDL.LU R102, [R1+0x498] ;  /* 0x0004980001667983 */ /* 0x000ee80000300800 */
[----:B------:R-:W3:Y:S04]  /*6f370*/  LDL.LU R103, [R1+0x49c] ;  /* 0x00049c0001677983 */ /* 0x000ee80000300800 */
[----:B------:R-:W3:Y:S04]  /*6f380*/  LDL.LU R104, [R1+0x4a0] ;  /* 0x0004a00001687983 */ /* 0x000ee80000300800 */
[----:B------:R-:W3:Y:S04]  /*6f390*/  LDL.LU R105, [R1+0x4a4] ;  /* 0x0004a40001697983 */ /* 0x000ee80000300800 */
[----:B------:R-:W3:Y:S01]  /*6f3a0*/  LDL.LU R106, [R1+0x4a8] ;  /* 0x0004a800016a7983 */ /* 0x000ee20000300800 */
[----:B--2---:R-:W-:-:S03]  /*6f3b0*/  MOV R107, R52 ;  /* 0x00000034006b7202 */ /* 0x004fc60000000f00 */
        /* <DEDUP_REMOVED lines=9> */
[----:B----4-:R-:W-:-:S03]  /*6f450*/  MOV R96, R53 ;  /* 0x0000003500607202 */ /* 0x010fc60000000f00 */
[----:B------:R-:W4:Y:S01]  /*6f460*/  LDL.LU R112, [R1+0x4c0] ;  /* 0x0004c00001707983 */ /* 0x000f220000300800 */
[----:B---3--:R-:W-:-:S03]  /*6f470*/  IMAD.MOV.U32 R97, RZ, RZ, R54 ;  /* 0x000000ffff617224 */ /* 0x008fc600078e0036 */
[----:B------:R-:W4:Y:S01]  /*6f480*/  LDL.LU R113, [R1+0x4c4] ;  /* 0x0004c40001717983 */ /* 0x000f220000300800 */
[----:B------:R-:W-:-:S03]  /*6f490*/  MOV R98, R55 ;  /* 0x0000003700627202 */ /* 0x000fc60000000f00 */
[----:B------:R-:W4:Y:S01]  /*6f4a0*/  LDL.LU R114, [R1+0x4c8] ;  /* 0x0004c80001727983 */ /* 0x000f220000300800 */
[----:B--2---:R-:W-:-:S03]  /*6f4b0*/  IMAD.MOV.U32 R115, RZ, RZ, R52 ;  /* 0x000000ffff737224 */ /* 0x004fc600078e0034 */
        /* <DEDUP_REMOVED lines=12> */
[----:B------:R-:W-:Y:S01]  /*6f580*/  MOV R44, R31 ;  /* 0x0000001f002c7202 */ /* 0x000fe20000000f00 */
[C---:B-1----:R-:W-:Y:S06]  /*6f590*/  HMMA.1688.F32.TF32 R108, R32.reuse, R26, R108 ;  /* 0x0000001a206c723c */ /* 0x042fec000008106c */
[C---:B----4-:R-:W-:Y:S06]  /*6f5a0*/  HMMA.1688.F32.TF32 R112, R32.reuse, R18, R112 ;  /* 0x000000122070723c */ /* 0x050fec0000081070 */
[----:B------:R-:W-:Y:S06]  /*6f5b0*/  HMMA.1688.F32.TF32 R100, R32, R10, R100 ;  /* 0x0000000a2064723c */ /* 0x000fec0000081064 */
[----:B------:R-:W-:Y:S06]  /*6f5c0*/  HMMA.1688.F32.TF32 R88, R36, R14, R88 ;  /* 0x0000000e2458723c */ /* 0x000fec0000081058 */
[----:B--2---:R-:W-:Y:S06]  /*6f5d0*/  HMMA.1688.F32.TF32 R28, R224, R234, R52 ;  /* 0x000000eae01c723c */ /* 0x004fec0000081034 */
[----:B------:R-:W-:-:S15]  /*6f5e0*/  HMMA.1688.F32.TF32 R52, R32, R14, R116 ;  /* 0x0000000e2034723c */ /* 0x000fde0000081074 */
[----:B------:R-:W-:-:S08]  /*6f5f0*/  NOP ;  /* 0x0000000000007918 */ /* 0x000fd00000000000 */
[----:B------:R-:W-:Y:S04]  /*6f600*/  STL.64 [R1+0x900], R52 ;  /* 0x0009003401007387 */ /* 0x000fe80000100a00 */
[----:B------:R1:W-:Y:S02]  /*6f610*/  STL.64 [R1+0x908], R54 ;  /* 0x0009083601007387 */ /* 0x0003e40000100a00 */
[C---:B-1----:R-:W-:Y:S02]  /*6f620*/  HMMA.1688.F32.TF32 R52, R32.reuse, R22, R104 ;  /* 0x000000162034723c */ /* 0x042fe40000081068 */
[----:B------:R-:W-:Y:S04]  /*6f630*/  STL.64 [R1+0x4d0], R112 ;  /* 0x0004d07001007387 */ /* 0x000fe80000100a00 */
[----:B------:R-:W-:Y:S01]  /*6f640*/  STL.64 [R1+0x4d8], R114 ;  /* 0x0004d87201007387 */ /* 0x000fe20000100a00 */
[C---:B---3--:R-:W-:Y:S03]  /*6f650*/  HMMA.1688.F32.TF32 R96, R32.reuse, R6, R96 ;  /* 0x000000062060723c */ /* 0x048fe60000081060 */
[----:B------:R-:W-:Y:S04]  /*6f660*/  STL.64 [R1+0x4c0], R108 ;  /* 0x0004c06c01007387 */ /* 0x000fe80000100a00 */
[----:B------:R-:W-:Y:S09]  /*6f670*/  STL.64 [R1+0x4c8], R110 ;  /* 0x0004c86e01007387 */ /* 0x000ff20000100a00 */
        /* <DEDUP_REMOVED lines=14> */
[----:B------:R1:W-:Y:S04]  /*6f760*/  STL.64 [R1+0x7a0], R88 ;  /* 0x0007a05801007387 */ /* 0x0003e80000100a00 */
[----:B------:R2:W-:Y:S04]  /*6f770*/  STL.64 [R1+0x7a8], R90 ;  /* 0x0007a85a01007387 */ /* 0x0005e80000100a00 */
[----:B------:R-:W3:Y:S08]  /*6f780*/  LDL.LU R100, [R1+0x1b0] ;  /* 0x0001b00001647983 */ /* 0x000ef00000300800 */
[----:B------:R-:W-:Y:S04]  /*6f790*/  STL.64 [R1+0x790], R52 ;  /* 0x0007903401007387 */ /* 0x000fe80000100a00 */
[----:B------:R-:W-:Y:S04]  /*6f7a0*/  STL.64 [R1+0x798], R54 ;  /* 0x0007983601007387 */ /* 0x000fe80000100a00 */
        /* <DEDUP_REMOVED lines=53> */
[----:B-1----:R-:W-:-:S03]  /*6fb00*/  IMAD.MOV.U32 R88, RZ, RZ, R64 ;  /* 0x000000ffff587224 */ /* 0x002fc600078e0040 */
[----:B------:R-:W3:Y:S01]  /*6fb10*/  LDL.LU R96, [R1+0x1d0] ;  /* 0x0001d00001607983 */ /* 0x000ee20000300800 */
[----:B------:R-:W-:-:S03]  /*6fb20*/  MOV R89, R65 ;  /* 0x0000004100597202 */ /* 0x000fc60000000f00 */
[----:B------:R-:W3:Y:S01]  /*6fb30*/  LDL.LU R97, [R1+0x1d4] ;  /* 0x0001d40001617983 */ /* 0x000ee20000300800 */
[----:B--2---:R-:W-:-:S03]  /*6fb40*/  IMAD.MOV.U32 R90, RZ, RZ, R66 ;  /* 0x000000ffff5a7224 */ /* 0x004fc600078e0042 */
        /* <DEDUP_REMOVED lines=23> */
[----:B------:R-:W-:Y:S01]  /*6fcc0*/  IMAD.MOV.U32 R51, RZ, RZ, R28 ;  /* 0x000000ffff337224 */ /* 0x000fe200078e001c */
[----:B------:R-:W-:Y:S01]  /*6fcd0*/  MOV R50, R29 ;  /* 0x0000001d00327202 */ /* 0x000fe20000000f00 */
[----:B------:R-:W-:Y:S01]  /*6fce0*/  IMAD.MOV.U32 R49, RZ, RZ, R30 ;  /* 0x000000ffff317224 */ /* 0x000fe200078e001e */
[----:B------:R-:W-:Y:S01]  /*6fcf0*/  MOV R48, R31 ;  /* 0x0000001f00307202 */ /* 0x000fe20000000f00 */
[----:B------:R-:W-:Y:S04]  /*6fd00*/  LDS R28, [R0+UR12+0x34380] ;  /* 0x0343800c001c7984 */ /* 0x000fe80008000800 */
[----:B------:R-:W-:Y:S04]  /*6fd10*/  LDS R30, [R0+UR12+0x36380] ;  /* 0x0363800c001e7984 */ /* 0x000fe80008000800 */
[----:B------:R-:W-:Y:S04]  /*6fd20*/  LDS R29, [R3+UR12+0x34380] ;  /* 0x0343800c031d7984 */ /* 0x000fe80008000800 */
[----:B------:R-:W1:Y:S02]  /*6fd30*/  LDS R31, [R3+UR12+0x36380] ;  /* 0x0363800c031f7984 */ /* 0x000e640008000800 */
[----:B-1----:R-:W-:Y:S06]  /*6fd40*/  HMMA.1688.F32.TF32 R204, R28, R18, R76 ;  /* 0x000000121ccc723c */ /* 0x002fec000008104c */
[C---:B----4-:R-:W-:Y:S06]  /*6fd50*/  HMMA.1688.F32.TF32 R32, R36.reuse, R10, R128 ;  /* 0x0000000a2420723c */ /* 0x050fec0000081080 */
[C---:B---3--:R-:W-:Y:S06]  /*6fd60*/  HMMA.1688.F32.TF32 R132, R36.reuse, R22, R132 ;  /* 0x000000162484723c */ /* 0x048fec0000081084 */
[C---:B------:R-:W-:Y:S06]  /*6fd70*/  HMMA.1688.F32.TF32 R120, R36.reuse, R230, R120 ;  /* 0x000000e62478723c */ /* 0x040fec0000081078 */
[C---:B------:R-:W-:Y:S11]  /*6fd80*/  HMMA.1688.F32.TF32 R52, R36.reuse, R6, R124 ;  /* 0x000000062434723c */ /* 0x040ff6000008107c */
[----:B------:R-:W-:Y:S04]  /*6fd90*/  STL.64 [R1+0x770], R132 ;  /* 0x0007708401007387 */ /* 0x000fe80000100a00 */
[----:B------:R-:W-:Y:S04]  /*6fda0*/  STL.64 [R1+0x778], R134 ;  /* 0x0007788601007387 */ /* 0x000fe80000100a00 */
[----:B------:R-:W-:Y:S04]  /*6fdb0*/  STL.64 [R1+0x760], R32 ;  /* 0x0007602001007387 */ /* 0x000fe80000100a00 */
[----:B------:R1:W-:Y:S02]  /*6fdc0*/  STL.64 [R1+0x768], R34 ;  /* 0x0007682201007387 */ /* 0x0003e40000100a00 */
[----:B-1----:R-:W-:Y:S02]  /*6fdd0*/  HMMA.1688.F32.TF32 R32, R36, R234, R116 ;  /* 0x000000ea2420723c */ /* 0x002fe40000081074 */
[----:B------:R-:W-:Y:S04]  /*6fde0*/  STL.64 [R1+0x3f0], R52 ;  /* 0x0003f03401007387 */ /* 0x000fe80000100a00 */
[----:B------:R1:W-:Y:S01]  /*6fdf0*/  STL.64 [R1+0x3f8], R54 ;  /* 0x0003f83601007387 */ /* 0x0003e20000100a00 */
[C---:B------:R-:W-:Y:S03]  /*6fe00*/  HMMA.1688.F32.TF32 R36, R40.reuse, R18, R108 ;  /* 0x000000122824723c */ /* 0x040fe6000008106c */
[----:B------:R-:W-:Y:S04]  /*6fe10*/  STL.64 [R1+0x3e0], R120 ;  /* 0x0003e07801007387 */ /* 0x000fe80000100a00 */
[----:B------:R-:W-:Y:S01]  /*6fe20*/  STL.64 [R1+0x3e8], R122 ;  /* 0x0003e87a01007387 */ /* 0x000fe20000100a00 */
[C---:B-1----:R-:W-:Y:S08]  /*6fe30*/  HMMA.1688.F32.TF32 R52, R40.reuse, R14, R112 ;  /* 0x0000000e2834723c */ /* 0x042ff00000081070 */
[----:B------:R-:W-:Y:S04]  /*6fe40*/  STL.64 [R1+0x3d0], R32 ;  /* 0x0003d02001007387 */ /* 0x000fe80000100a00 */
[----:B------:R1:W-:Y:S02]  /*6fe50*/  STL.64 [R1+0x3d8], R34 ;  /* 0x0003d82201007387 */ /* 0x0003e40000100a00 */
[C---:B-1----:R-:W-:Y:S09]  /*6fe60*/  HMMA.1688.F32.TF32 R32, R40.reuse, R26, R104 ;  /* 0x0000001a2820723c */ /* 0x042ff20000081068 */
[----:B------:R-:W-:Y:S04]  /*6fe70*/  STL.64 [R1+0x3c0], R52 ;  /* 0x0003c03401007387 */ /* 0x000fe80000100a00 */
[----:B------:R1:W-:Y:S04]  /*6fe80*/  STL.64 [R1+0x3c8], R54 ;  /* 0x0003c83601007387 */ /* 0x0003e80000100a00 */
[----:B------:R-:W-:Y:S04]  /*6fe90*/  STL.64 [R1+0x3b0], R36 ;  /* 0x0003b02401007387 */ /* 0x000fe80000100a00 */
[----:B------:R-:W-:Y:S01]  /*6fea0*/  STL.64 [R1+0x3b8], R38 ;  /* 0x0003b82601007387 */ /* 0x000fe20000100a00 */
[C---:B-1----:R-:W-:Y:S03]  /*6feb0*/  HMMA.1688.F32.TF32 R52, R40.reuse, R22, R100 ;  /* 0x000000162834723c */ /* 0x042fe60000081064 */
[----:B------:R-:W-:Y:S04]  /*6fec0*/  STL.64 [R1+0x3a0], R32 ;  /* 0x0003a02001007387 */ /* 0x000fe80000100a00 */
[----:B------:R2:W-:Y:S02]  /*6fed0*/  STL.64 [R1+0x3a8], R34 ;  /* 0x0003a82201007387 */ /* 0x0005e40000100a00 */
[C---:B--2---:R-:W-:Y:S06]  /*6fee0*/  HMMA.1688.F32.TF32 R32, R40.reuse, R6, R60 ;  /* 0x000000062820723c */ /* 0x044fec000008103c */
[C---:B------:R-:W-:Y:S08]  /*6fef0*/  HMMA.1688.F32.TF32 R36, R40.reuse, R10, R56 ;  /* 0x0000000a2824723c */ /* 0x040ff00000081038 */
[----:B------:R-:W-:Y:S04]  /*6ff00*/  STL.64 [R1+0x390], R52 ;  /* 0x0003903401007387 */ /* 0x000fe80000100a00 */
[----:B------:R1:W-:Y:S02]  /*6ff10*/  STL.64 [R1+0x398], R54 ;  /* 0x0003983601007387 */ /* 0x0003e40000100a00 */
[C---:B-1----:R-:W-:Y:S09]  /*6ff20*/  HMMA.1688.F32.TF32 R52, R40.reuse, R230, R64 ;  /* 0x000000e62834723c */ /* 0x042ff20000081040 */
[----:B------:R-:W-:Y:S04]  /*6ff30*/  STL.64 [R1+0x380], R36 ;  /* 0x0003802401007387 */ /* 0x000fe80000100a00 */
[----:B------:R1:W-:Y:S04]  /*6ff40*/  STL.64 [R1+0x388], R38 ;  /* 0x0003882601007387 */ /* 0x0003e80000100a00 */
[----:B------:R-:W-:Y:S04]  /*6ff50*/  STL.64 [R1+0x200], R32 ;  /* 0x0002002001007387 */ /* 0x000fe80000100a00 */
[----:B------:R2:W-:Y:S01]  /*6ff60*/  STL.64 [R1+0x208], R34 ;  /* 0x0002082201007387 */ /* 0x0005e20000100a00 */
[----:B-1----:R-:W-:Y:S06]  /*6ff70*/  HMMA.1688.F32.TF32 R36, R40, R234, R68 ;  /* 0x000000ea2824723c */ /* 0x002fec0000081044 */
[----:B--2---:R-:W-:Y:S01]  /*6ff80*/  HMMA.1688.F32.TF32 R32, R28, R14, R72 ;  /* 0x0000000e1c20723c */ /* 0x004fe20000081048 */
[----:B------:R-:W-:Y:S04]  /*6ff90*/  STL.64 [R1+0x1f0], R52 ;  /* 0x0001f03401007387 */ /* 0x000fe80000100a00 */
[----:B------:R-:W-:-:S12]  /*6ffa0*/  STL.64 [R1+0x1f8], R54 ;  /* 0x0001f83601007387 */ /* 0x000fd80000100a00 */
[----:B------:R-:W-:Y:S04]  /*6ffb0*/  STL.64 [R1+0x1b0], R36 ;  /* 0x0001b02401007387 */ /* 0x000fe80000100a00 */
[----:B------:R-:W-:Y:S04]  /*6ffc0*/  STL.64 [R1+0x1b8], R38 ;  /* 0x0001b82601007387 */ /* 0x000fe80000100a00 */
[----:B------:R-:W-:Y:S04]  /*6ffd0*/  STL [R1+0x375c], R204 ;  /* 0x00375ccc01007387 */ /* 0x000fe80000100800 */
[----:B------:R-:W-:Y:S04]  /*6ffe0*/  STL.64 [R1+0x190], R32 ;  /* 0x0001902001007387 */ /* 0x000fe80000100a00 */
[----:B------:R1:W-:Y:S02]  /*6fff0*/  STL.64 [R1+0x198], R34 ;  /* 0x0001982201007387 */ /* 0x0003e40000100a00 */
[C---:B-1----:R-:W-:Y:S02]  /*70000*/  HMMA.1688.F32.TF32 R32, R28.reuse, R26, R96 ;  /* 0x0000001a1c20723c */ /* 0x042fe40000081060 */
[----:B------:R-:W-:Y:S04]  /*70010*/  STL [R1+0x3758], R205 ;  /* 0x003758cd01007387 */ /* 0x000fe80000100800 */
[----:B------:R-:W-:Y:S01]  /*70020*/  STL [R1+0x3754], R206 ;  /* 0x003754ce01007387 */ /* 0x000fe20000100800 */
[C---:B------:R-:W-:Y:S03]  /*70030*/  HMMA.1688.F32.TF32 R40, R28.reuse, R22, R200 ;  /* 0x000000161c28723c */ /* 0x040fe600000810c8 */
[----:B------:R-:W-:Y:S03]  /*70040*/  STL [R1+0x3750], R207 ;  /* 0x003750cf01007387 */ /* 0x000fe60000100800 */
[C---:B------:R-:W-:Y:S10]  /*70050*/  HMMA.1688.F32.TF32 R36, R28.reuse, R10, R92 ;  /* 0x0000000a1c24723c */ /* 0x040ff4000008105c */
[----:B------:R-:W-:Y:S04]  /*70060*/  STL.64 [R1+0x70], R32 ;  /* 0x0000702001007387 */ /* 0x000fe80000100a00 */
[----:B------:R1:W-:Y:S02]  /*70070*/  STL.64 [R1+0x78], R34 ;  /* 0x0000782201007387 */ /* 0x0003e40000100a00 */
[----:B-1----:R-:W-:Y:S02]  /*70080*/  HMMA.1688.F32.TF32 R32, R28, R6, R88 ;  /* 0x000000061c20723c */ /* 0x002fe40000081058 */
[----:B------:R-:W-:Y:S04]  /*70090*/  STL.64 [R1+0x80], R40 ;  /* 0x0000802801007387 */ /* 0x000fe80000100a00 */
[----:B------:R-:W-:Y:S04]  /*700a0*/  STL.64 [R1+0x88], R42 ;  /* 0x0000882a01007387 */ /* 0x000fe80000100a00 */
[----:B------:R-:W-:Y:S04]  /*700b0*/  STL.64 [R1+0x90], R36 ;  /* 0x0000902401007387 */ /* 0x000fe80000100a00 */
[----:B------:R1:W-:Y:S01]  /*700c0*/  STL.64 [R1+0x98], R38 ;  /* 0x0000982601007387 */ /* 0x0003e20000100a00 */
[----:B------:R-:W-:Y:S01]  /*700d0*/  IMAD.MOV.U32 R222, RZ, RZ, R2 ;  /* 0x000000ffffde7224 */ /* 0x000fe200078e0002 */
[----:B------:R-:W-:-:S02]  /*700e0*/  MOV R223, R252 ;  /* 0x000000fc00df7202 */ /* 0x000fc40000000f00 */
[----:B------:R-:W-:Y:S04]  /*700f0*/  LDS R40, [R0+UR12+0x34500] ;  /* 0x0345000c00287984 */ /* 0x000fe80008000800 */
[----:B------:R-:W-:Y:S02]  /*70100*/  LDS R42, [R0+UR12+0x36500] ;  /* 0x0365000c002a7984 */ /* 0x000fe40008000800 */
[----:B------:R-:W-:Y:S01]  /*70110*/  IMAD.MOV.U32 R204, RZ, RZ, R33 ;  /* 0x000000ffffcc7224 */ /* 0x000fe200078e0021 */
[----:B-1----:R-:W-:Y:S01]  /*70120*/  HMMA.1688.F32.TF32 R36, R28, R230, R84 ;  /* 0x000000e61c24723c */ /* 0x002fe20000081054 */
[----:B------:R-:W-:Y:S01]  /*70130*/  MOV R205, R34 ;  /* 0x0000002200cd7202 */ /* 0x000fe20000000f00 */
[----:B------:R1:W-:Y:S01]  /*70140*/  STL [R1+0xa0], R32 ;  /* 0x0000a02001007387 */ /* 0x0003e20000100800 */
[----:B------:R-:W-:-:S03]  /*70150*/  IMAD.MOV.U32 R206, RZ, RZ, R35 ;  /* 0x000000ffffce7224 */ /* 0x000fc600078e0023 */
[----:B------:R-:W-:Y:S04]  /*70160*/  LDS R41, [R3+UR12+0x34500] ;  /* 0x0345000c03297984 */ /* 0x000fe80008000800 */
[----:B------:R-:W-:Y:S01]  /*70170*/  LDS R43, [R3+UR12+0x36500] ;  /* 0x0365000c032b7984 */ /* 0x000fe20008000800 */
[----:B-1----:R-:W-:Y:S03]  /*70180*/  HMMA.1688.F32.TF32 R32, R28, R234, R80 ;  /* 0x000000ea1c20723c */ /* 0x002fe60000081050 */
[----:B------:R1:W-:Y:S04]  /*70190*/  STL [R1+0x3768], R206 ;  /* 0x003768ce01007387 */ /* 0x0003e80000100800 */
[----:B------:R2:W-:Y:S04]  /*701a0*/  STL [R1+0x3764], R205 ;  /* 0x003764cd01007387 */ /* 0x0005e80000100800 */
[----:B------:R3:W-:Y:S04]  /*701b0*/  STL [R1+0x3760], R204 ;  /* 0x003760cc01007387 */ /* 0x0007e80000100800 */
[----:B------:R-:W-:Y:S04]  /*701c0*/  STL.64 [R1+0xb0], R36 ;  /* 0x0000b02401007387 */ /* 0x000fe80000100a00 */
[----:B------:R-:W-:Y:S04]  /*701d0*/  STL.64 [R1+0xb8], R38 ;  /* 0x0000b82601007387 */ /* 0x000fe80000100a00 */
[----:B------:R-:W-:Y:S04]  /*701e0*/  LDS R36, [R0+UR12+0x34480] ;  /* 0x0344800c00247984 */ /* 0x000fe80008000800 */
[----:B------:R-:W-:Y:S04]  /*701f0*/  STL [R1+0xd0], R32 ;  /* 0x0000d02001007387 */ /* 0x000fe80000100800 */
        /* <DEDUP_REMOVED lines=14> */
[----:B-1----:R-:W-:Y:S01]  /*702e0*/  MOV R206, R33 ;  /* 0x0000002100ce7202 */ /* 0x002fe20000000f00 */
[----:B--2---:R-:W-:Y:S01]  /*702f0*/  IMAD.MOV.U32 R205, RZ, RZ, R34 ;  /* 0x000000ffffcd7224 */ /* 0x004fe200078e0022 */
[----:B---3--:R-:W-:Y:S01]  /*70300*/  MOV R204, R35 ;  /* 0x0000002300cc7202 */ /* 0x008fe20000000f00 */
        /* <DEDUP_REMOVED lines=11> */
[----:B----4-:R-:W-:Y:S01]  /*703c0*/  MOV R55, R2 ;  /* 0x0000000200377202 */ /* 0x010fe20000000f00 */
[----:B------:R-:W-:-:S02]  /*703d0*/  IMAD.MOV.U32 R54, RZ, RZ, R252 ;  /* 0x000000ffff367224 */ /* 0x000fc400078e00fc */
        /* <DEDUP_REMOVED lines=8> */
[----:B----4-:R-:W-:Y:S01]  /*70460*/  MOV R59, R252 ;  /* 0x000000fc003b7202 */ /* 0x010fe20000000f00 */
[----:B--2---:R-:W-:-:S02]  /*70470*/  IMAD.MOV.U32 R58, RZ, RZ, R2 ;  /* 0x000000ffff3a7224 */ /* 0x004fc400078e0002 */
[----:B------:R-:W2:Y:S04]  /*70480*/  LDL.LU R2, [R1+0x388c] ;  /* 0x00388c0001027983 */ /* 0x000ea80000300800 */
[----:B------:R-:W4:Y:S04]  /*70490*/  LDL.LU R252, [R1+0x3888] ;  /* 0x0038880001fc7983 */ /* 0x000f280000300800 */
[----:B------:R-:W3:Y:S04]  /*704a0*/  LDL.LU R60, [R1+0x290] ;  /* 0x00029000013c7983 */ /* 0x000ee80000300800 */
[----:B------:R-:W3:Y:S04]  /*704b0*/  LDL.LU R61, [R1+0x294] ;  /* 0x00029400013d7983 */ /* 0x000ee80000300800 */
[----:B------:R-:W3:Y:S04]  /*704c0*/  LDL.LU R62, [R1+0x298] ;  /* 0x00029800013e7983 */ /* 0x000ee80000300800 */
[----:B------:R-:W3:Y:S04]  /*704d0*/  LDL.LU R63, [R1+0x29c] ;  /* 0x00029c00013f7983 */ /* 0x000ee80000300800 */
[----:B------:R-:W3:Y:S04]  /*704e0*/  LDL.LU R64, [R1+0x2a0] ;  /* 0x0002a00001407983 */ /* 0x000ee80000300800 */
[----:B------:R-:W3:Y:S01]  /*704f0*/  LDL.LU R65, [R1+0x2a4] ;  /* 0x0002a40001417983 */ /* 0x000ee20000300800 */
[----:B--2---:R-:W-:Y:S01]  /*70500*/  MOV R67, R2 ;  /* 0x0000000200437202 */ /* 0x004fe20000000f00 */
[----:B----4-:R-:W-:-:S02]  /*70510*/  IMAD.MOV.U32 R66, RZ, RZ, R252 ;  /* 0x000000ffff427224 */ /* 0x010fc400078e00fc */
        /* <DEDUP_REMOVED lines=82> */
[C---:B--2---:R-:W-:Y:S06]  /*70a40*/  HMMA.1688.F32.TF32 R124, R32.reuse, R22, R124 ;  /* 0x00000016207c723c */ /* 0x044fec000008107c */
[C---:B---3--:R-:W-:Y:S06]  /*70a50*/  HMMA.1688.F32.TF32 R128, R32.reuse, R26, R128 ;  /* 0x0000001a2080723c */ /* 0x048fec0000081080 */
[C---:B------:R-:W-:Y:S06]  /*70a60*/  HMMA.1688.F32.TF32 R136, R32.reuse, R14, R136 ;  /* 0x0000000e2088723c */ /* 0x040fec0000081088 */
[----:B------:R-:W-:-:S15]  /*70a70*/  HMMA.1688.F32.TF32 R132, R32, R18, R132 ;  /* 0x000000122084723c */ /* 0x000fde0000081084 */
[----:B------:R-:W-:-:S02]  /*70a80*/  NOP ;  /* 0x0000000000007918 */ /* 0x000fc40000000000 */
[----:B------:R-:W-:Y:S01]  /*70a90*/  STL [R1+0x8f4], R137 ;  /* 0x0008f48901007387 */ /* 0x000fe20000100800 */
[----:B------:R-:W-:-:S03]  /*70aa0*/  IMAD.MOV.U32 R207, RZ, RZ, R136 ;  /* 0x000000ffffcf7224 */ /* 0x000fc600078e0088 */
[----:B------:R1:W-:Y:S01]  /*70ab0*/  STL.64 [R1+0x8f8], R138 ;  /* 0x0008f88a01007387 */ /* 0x0003e20000100a00 */
[C---:B------:R-:W-:Y:S03]  /*70ac0*/  HMMA.1688.F32.TF32 R116, R32.reuse, R6, R116 ;  /* 0x000000062074723c */ /* 0x040fe60000081074 */
[----:B-1----:R-:W2:Y:S04]  /*70ad0*/  LDL.LU.64 R138, [R1+0x3870] ;  /* 0x00387000018a7983 */ /* 0x002ea80000300a00 */
[----:B------:R-:W2:Y:S01]  /*70ae0*/  LDL.LU.64 R136, [R1+0x3868] ;  /* 0x0038680001887983 */ /* 0x000ea20000300a00 */
[----:B------:R-:W-:Y:S03]  /*70af0*/  HMMA.1688.F32.TF32 R32, R32, R234, R108 ;  /* 0x000000ea2020723c */ /* 0x000fe6000008106c */
        /* <DEDUP_REMOVED lines=29> */
[----:B------:R-:W4:Y:S01]  /*70cd0*/  LDL.LU R33, [R1+0x2e4] ;  /* 0x0002e40001217983 */ /* 0x000f220000300800 */
[C---:B------:R-:W-:Y:S06]  /*70ce0*/  HMMA.1688.F32.TF32 R104, R36.reuse, R14, R104 ;  /* 0x0000000e2468723c */ /* 0x040fec0000081068 */
[C---:B------:R-:W-:Y:S06]  /*70cf0*/  HMMA.1688.F32.TF32 R100, R36.reuse, R18, R100 ;  /* 0x000000122464723c */ /* 0x040fec0000081064 */
[C---:B------:R-:W-:Y:S06]  /*70d00*/  HMMA.1688.F32.TF32 R96, R36.reuse, R26, R96 ;  /* 0x0000001a2460723c */ /* 0x040fec0000081060 */
[----:B------:R-:W-:Y:S01]  /*70d10*/  HMMA.1688.F32.TF32 R200, R36, R22, R200 ;  /* 0x0000001624c8723c */ /* 0x000fe200000810c8 */
[----:B------:R-:W-:-:S02]  /*70d20*/  MOV R34, R252 ;  /* 0x000000fc00227202 */ /* 0x000fc40000000f00 */
[----:B------:R-:W2:Y:S03]  /*70d30*/  LDL.LU R252, [R1+0x37f0] ;  /* 0x0037f00001fc7983 */ /* 0x000ea60000300800 */
[C---:B------:R-:W-:Y:S01]  /*70d40*/  HMMA.1688.F32.TF32 R92, R36.reuse, R10, R92 ;  /* 0x0000000a245c723c */ /* 0x040fe2000008105c */
[----:B------:R-:W-:Y:S05]  /*70d50*/  STL.64 [R1+0x740], R104 ;  /* 0x0007406801007387 */ /* 0x000fea0000100a00 */
[C---:B------:R-:W-:Y:S01]  /*70d60*/  HMMA.1688.F32.TF32 R88, R36.reuse, R6, R88 ;  /* 0x000000062458723c */ /* 0x040fe20000081058 */
[----:B------:R1:W-:Y:S05]  /*70d70*/  STL.64 [R1+0x748], R106 ;  /* 0x0007486a01007387 */ /* 0x0003ea0000100a00 */
[C---:B------:R-:W-:Y:S01]  /*70d80*/  HMMA.1688.F32.TF32 R84, R36.reuse, R230, R84 ;  /* 0x000000e62454723c */ /* 0x040fe20000081054 */
        /* <DEDUP_REMOVED lines=15> */
[----:B------:R1:W-:Y:S01]  /*70e80*/  STL.64 [R1+0x708], R94 ;  /* 0x0007085e01007387 */ /* 0x0003e20000100a00 */
[----:B------:R-:W-:Y:S03]  /*70e90*/  HMMA.1688.F32.TF32 R36, R36, R234, R80 ;  /* 0x000000ea2424723c */ /* 0x000fe60000081050 */
        /* <DEDUP_REMOVED lines=10> */
[----:B------:R-:W2:Y:S04]  /*70f40*/  LDL.LU.64 R82, [R1+0x3778] ;  /* 0x0037780001527983 */ /* 0x000ea80000300a00 */
[----:B------:R-:W2:Y:S01]  /*70f50*/  LDL.LU.64 R80, [R1+0x3770] ;  /* 0x0037700001507983 */ /* 0x000ea20000300a00 */
[----:B------:R-:W-:-:S03]  /*70f60*/  IMAD.MOV.U32 R35, RZ, RZ, R2 ;  /* 0x000000ffff237224 */ /* 0x000fc600078e0002 */
[----:B------:R-:W-:Y:S04]  /*70f70*/  STL.64 [R1+0x270], R36 ;  /* 0x0002702401007387 */ /* 0x000fe80000100a00 */
[----:B------:R4:W-:Y:S01]  /*70f80*/  STL.64 [R1+0x278], R38 ;  /* 0x0002782601007387 */ /* 0x0009e20000100a00 */
[C---:B------:R-:W-:Y:S06]  /*70f90*/  HMMA.1688.F32.TF32 R68, R40.reuse, R22, R68 ;  /* 0x000000162844723c */ /* 0x040fec0000081044 */
        /* <DEDUP_REMOVED lines=9> */
[----:B----4-:R-:W-:-:S15]  /*71030*/  HMMA.1688.F32.TF32 R32, R40, R10, R64 ;  /* 0x0000000a2820723c */ /* 0x010fde0000081040 */
[----:B------:R-:W-:-:S02]  /*71040*/  NOP ;  /* 0x0000000000007918 */ /* 0x000fc40000000000 */
[----:B------:R-:W-:Y:S04]  /*71050*/  STL.64 [R1+0x240], R36 ;  /* 0x0002402401007387 */ /* 0x000fe80000100a00 */
        /* <DEDUP_REMOVED lines=8> */
[----:B-1----:R-:W-:Y:S03]  /*710e0*/  HMMA.1688.F32.TF32 R32, R40, R234, R224 ;  /* 0x000000ea2820723c */ /* 0x002fe600000810e0 */
[----:B------:R-:W-:Y:S04]  /*710f0*/  LDS R69, [R3+UR12+0x38080] ;  /* 0x0380800c03457984 */ /* 0x000fe80008000800 */
[----:B------:R-:W-:Y:S04]  /*71100*/  LDS R71, [R3+UR12+0x3a080] ;  /* 0x03a0800c03477984 */ /* 0x000fe80008000800 */
[----:B------:R-:W-:Y:S01]  /*71110*/  STL.64 [R1+0x1e0], R36 ;  /* 0x0001e02401007387 */ /* 0x000fe20000100a00 */
[C---:B------:R-:W-:Y:S03]  /*71120*/  HMMA.1688.F32.TF32 R40, R28.reuse, R18, R248 ;  /* 0x000000121c28723c */ /* 0x040fe600000810f8 */
        /* <DEDUP_REMOVED lines=14> */
[C---:B---3--:R-:W-:Y:S06]  /*71210*/  HMMA.1688.F32.TF32 R32, R28.reuse, R6, R84 ;  /* 0x000000061c20723c */ /* 0x048fec0000081054 */
[C---:B--2---:R-:W-:Y:S08]  /*71220*/  HMMA.1688.F32.TF32 R40, R28.reuse, R10, R80 ;  /* 0x0000000a1c28723c */ /* 0x044ff00000081050 */
[----:B------:R-:W-:Y:S04]  /*71230*/  STL.64 [R1+0x120], R36 ;  /* 0x0001202401007387 */ /* 0x000fe80000100a00 */
[----:B------:R1:W-:Y:S11]  /*71240*/  STL.64 [R1+0x128], R38 ;  /* 0x0001282601007387 */ /* 0x0003f60000100a00 */
        /* <DEDUP_REMOVED lines=14> */
[C---:B--2---:R-:W-:Y:S07]  /*71330*/  HMMA.1688.F32.TF32 R56, R32.reuse, R14, R200 ;  /* 0x0000000e2038723c */ /* 0x044fee00000810c8 */
[----:B------:R-:W-:Y:S04]  /*71340*/  STL.64 [R1+0xf0], R36 ;  /* 0x0000f02401007387 */ /* 0x000fe80000100a00 */
[----:B------:R-:W-:Y:S01]  /*71350*/  STL.64 [R1+0xf8], R38 ;  /* 0x0000f82601007387 */ /* 0x000fe20000100a00 */
[C---:B------:R-:W-:Y:S03]  /*71360*/  HMMA.1688.F32.TF32 R60, R32.reuse, R18, R96 ;  /* 0x00000012203c723c */ /* 0x040fe60000081060 */
[----:B------:R-:W-:Y:S03]  /*71370*/  STL.64 [R1+0xe0], R28 ;  /* 0x0000e01c01007387 */ /* 0x000fe60000100a00 */
[C---:B------:R-:W-:Y:S01]  /*71380*/  HMMA.1688.F32.TF32 R52, R32.reuse, R26, R100 ;  /* 0x0000001a2034723c */ /* 0x040fe20000081064 */
[----:B------:R-:W-:Y:S04]  /*71390*/  STL.64 [R1+0xe8], R30 ;  /* 0x0000e81e01007387 */ /* 0x000fe80000100a00 */
[----:B------:R-:W-:Y:S04]  /*713a0*/  LDS R36, [R0+UR12+0x34680] ;  /* 0x0346800c00247984 */ /* 0x000fe80008000800 */
[----:B------:R-:W-:Y:S04]  /*713b0*/  LDS R38, [R0+UR12+0x36680] ;  /* 0x0366800c00267984 */ /* 0x000fe80008000800 */
[----:B------:R-:W-:Y:S04]  /*713c0*/  STL.64 [R1+0x880], R56 ;  /* 0x0008803801007387 */ /* 0x000fe80000100a00 */
[----:B------:R1:W-:Y:S04]  /*713d0*/  STL.64 [R1+0x888], R58 ;  /* 0x0008883a01007387 */ /* 0x0003e80000100a00 */
[----:B------:R-:W-:Y:S04]  /*713e0*/  LDS R37, [R3+UR12+0x34680] ;  /* 0x0346800c03257984 */ /* 0x000fe80008000800 */
[----:B------:R-:W2:Y:S01]  /*713f0*/  LDS R39, [R3+UR12+0x36680] ;  /* 0x0366800c03277984 */ /* 0x000ea20008000800 */
[C---:B-1----:R-:W-:Y:S03]  /*71400*/  HMMA.1688.F32.TF32 R56, R32.reuse, R22, R104 ;  /* 0x000000162038723c */ /* 0x042fe60000081068 */
[----:B------:R-:W-:Y:S04]  /*71410*/  STL.64 [R1+0x870], R60 ;  /* 0x0008703c01007387 */ /* 0x000fe80000100a00 */
[----:B------:R1:W-:Y:S04]  /*71420*/  STL.64 [R1+0x878], R62 ;  /* 0x0008783e01007387 */ /* 0x0003e80000100a00 */
[----:B------:R-:W-:Y:S04]  /*71430*/  STL.64 [R1+0x860], R52 ;  /* 0x0008603401007387 */ /* 0x000fe80000100a00 */
[----:B------:R3:W-:Y:S01]  /*71440*/  STL.64 [R1+0x868], R54 ;  /* 0x0008683601007387 */ /* 0x0007e20000100a00 */
[C---:B-1----:R-:W-:Y:S03]  /*71450*/  HMMA.1688.F32.TF32 R60, R32.reuse, R10, R108 ;  /* 0x0000000a203c723c */ /* 0x042fe6000008106c */
[----:B------:R-:W-:Y:S04]  /*71460*/  LDS R28, [R0+UR12+0x34780] ;  /* 0x0347800c001c7984 */ /* 0x000fe80008000800 */
[----:B------:R-:W-:Y:S01]  /*71470*/  LDS R30, [R0+UR12+0x36780] ;  /* 0x0367800c001e7984 */ /* 0x000fe20008000800 */
[C---:B---3--:R-:W-:Y:S03]  /*71480*/  HMMA.1688.F32.TF32 R52, R32.reuse, R6, R112 ;  /* 0x000000062034723c */ /* 0x048fe60000081070 */
[----:B------:R-:W-:Y:S04]  /*71490*/  STL.64 [R1+0x1c0], R56 ;  /* 0x0001c03801007387 */ /* 0x000fe80000100a00 */
[----:B------:R1:W-:Y:S04]  /*714a0*/  STL.64 [R1+0x1c8], R58 ;  /* 0x0001c83a01007387 */ /* 0x0003e80000100a00 */
[----:B------:R-:W-:Y:S04]  /*714b0*/  LDS R29, [R3+UR12+0x34780] ;  /* 0x0347800c031d7984 */ /* 0x000fe80008000800 */
[----:B------:R-:W3:Y:S01]  /*714c0*/  LDS R31, [R3+UR12+0x36780] ;  /* 0x0367800c031f7984 */ /* 0x000ee20008000800 */
[C---:B-1----:R-:W-:Y:S01]  /*714d0*/  HMMA.1688.F32.TF32 R56, R32.reuse, R230, R116 ;  /* 0x000000e62038723c */ /* 0x042fe20000081074 */
[----:B------:R-:W-:Y:S01]  /*714e0*/  MOV R203, R48 ;  /* 0x0000003000cb7202 */ /* 0x000fe20000000f00 */
[----:B------:R-:W-:Y:S01]  /*714f0*/  IMAD.MOV.U32 R202, RZ, RZ, R49 ;  /* 0x000000ffffca7224 */ /* 0x000fe200078e0031 */
[----:B------:R-:W-:Y:S01]  /*71500*/  MOV R201, R50 ;  /* 0x0000003200c97202 */ /* 0x000fe20000000f00 */
[----:B------:R-:W-:Y:S01]  /*71510*/  IMAD.MOV.U32 R200, RZ, RZ, R51 ;  /* 0x000000ffffc87224 */ /* 0x000fe200078e0033 */
[----:B------:R-:W-:Y:S01]  /*71520*/  LDS R100, [R0+UR12+0x38100] ;  /* 0x0381000c00647984 */ /* 0x000fe20008000800 */
[----:B------:R-:W-:Y:S03]  /*71530*/  HMMA.1688.F32.TF32 R32, R32, R234, R120 ;  /* 0x000000ea2020723c */ /* 0x000fe60000081078 */
[----:B------:R-:W-:Y:S04]  /*71540*/  STL.64 [R1+0x850], R60 ;  /* 0x0008503c01007387 */ /* 0x000fe80000100a00 */
[----:B------:R-:W-:Y:S04]  /*71550*/  STL.64 [R1+0x858], R62 ;  /* 0x0008583e01007387 */ /* 0x000fe80000100a00 */
[----:B------:R-:W-:Y:S04]  /*71560*/  STL.64 [R1+0x1a0], R52 ;  /* 0x0001a03401007387 */ /* 0x000fe80000100a00 */
[----:B------:R2:W-:Y:S04]  /*71570*/  STL.64 [R1+0x1a8], R54 ;  /* 0x0001a83601007387 */ /* 0x0005e80000100a00 */
[----:B------:R-:W-:Y:S04]  /*71580*/  STL.64 [R1+0x840], R56 ;  /* 0x0008403801007387 */ /* 0x000fe80000100a00 */
[----:B------:R1:W-:Y:S01]  /*71590*/  STL.64 [R1+0x848], R58 ;  /* 0x0008483a01007387 */ /* 0x0003e20000100a00 */
[C---:B--2---:R-:W-:Y:S03]  /*715a0*/  HMMA.1688.F32.TF32 R52, R36.reuse, R14, R124 ;  /* 0x0000000e2434723c */ /* 0x044fe6000008107c */
[----:B------:R-:W-:Y:S04]  /*715b0*/  STL.64 [R1+0x6d0], R32 ;  /* 0x0006d02001007387 */ /* 0x000fe80000100a00 */
[----:B------:R2:W-:Y:S01]  /*715c0*/  STL.64 [R1+0x6d8], R34 ;  /* 0x0006d82201007387 */ /* 0x0005e20000100a00 */
[C---:B-1----:R-:W-:Y:S03]  /*715d0*/  HMMA.1688.F32.TF32 R56, R36.reuse, R18, R128 ;  /* 0x000000122438723c */ /* 0x042fe60000081080 */
[----:B------:R-:W-:Y:S04]  /*715e0*/  LDS R102, [R0+UR12+0x3a100] ;  /* 0x03a1000c00667984 */ /* 0x000fe80008000800 */
[----:B------:R-:W-:Y:S01]  /*715f0*/  LDS R101, [R3+UR12+0x38100] ;  /* 0x0381000c03657984 */ /* 0x000fe20008000800 */
[C---:B--2---:R-:W-:Y:S03]  /*71600*/  HMMA.1688.F32.TF32 R32, R36.reuse, R26, R132 ;  /* 0x0000001a2420723c */ /* 0x044fe60000081084 */
        /* <DEDUP_REMOVED lines=9> */
[C---:B---3--:R-:W-:Y:S06]  /*716a0*/  HMMA.1688.F32.TF32 R224, R28.reuse, R6, R240 ;  /* 0x000000061ce0723c */ /* 0x048fec00000810f0 */
[C---:B------:R-:W-:Y:S06]  /*716b0*/  HMMA.1688.F32.TF32 R248, R28.reuse, R26, R196 ;  /* 0x0000001a1cf8723c */ /* 0x040fec00000810c4 */
[C---:B------:R-:W-:Y:S06]  /*716c0*/  HMMA.1688.F32.TF32 R216, R28.reuse, R22, R212 ;  /* 0x000000161cd8723c */ /* 0x040fec00000810d4 */
[----:B------:R-:W-:Y:S01]  /*716d0*/  HMMA.1688.F32.TF32 R220, R28, R10, R236 ;  /* 0x0000000a1cdc723c */ /* 0x000fe200000810ec */
[----:B------:R-:W-:Y:S01]  /*716e0*/  MOV R131, R44 ;  /* 0x0000002c00837202 */ /* 0x000fe20000000f00 */
[----:B------:R-:W-:Y:S01]  /*716f0*/  IMAD.MOV.U32 R130, RZ, RZ, R45 ;  /* 0x000000ffff827224 */ /* 0x000fe200078e002d */
[----:B------:R-:W-:Y:S01]  /*71700*/  MOV R129, R46 ;  /* 0x0000002e00817202 */ /* 0x000fe20000000f00 */
[----:B------:R-:W-:Y:S01]  /*71710*/  IMAD.MOV.U32 R128, RZ, RZ, R47 ;  /* 0x000000ffff807224 */ /* 0x000fe200078e002f */
[----:B------:R-:W-:Y:S01]  /*71720*/  LDS R132, [R0+UR12+0x38180] ;  /* 0x0381800c00847984 */ /* 0x000fe20008000800 */
[C---:B-1----:R-:W-:Y:S03]  /*71730*/  HMMA.1688.F32.TF32 R32, R36.reuse, R6, R144 ;  /* 0x000000062420723c */ /* 0x042fe60000081090 */
[----:B------:R-:W-:Y:S04]  /*71740*/  STL.64 [R1+0x6b0], R52 ;  /* 0x0006b03401007387 */ /* 0x000fe80000100a00 */
[----:B------:R1:W-:Y:S04]  /*71750*/  STL.64 [R1+0x6b8], R54 ;  /* 0x0006b83601007387 */ /* 0x0003e80000100a00 */
[----:B------:R-:W-:Y:S04]  /*71760*/  STL.64 [R1+0x6a0], R56 ;  /* 0x0006a03801007387 */ /* 0x000fe80000100a00 */
[----:B------:R-:W-:Y:S01]  /*71770*/  STL.64 [R1+0x6a8], R58 ;  /* 0x0006a83a01007387 */ /* 0x000fe20000100a00 */
[C---:B-1----:R-:W-:Y:S03]  /*71780*/  HMMA.1688.F32.TF32 R52, R36.reuse, R230, R148 ;  /* 0x000000e62434723c */ /* 0x042fe60000081094 */
[----:B------:R-:W-:Y:S04]  /*71790*/  LDS R134, [R0+UR12+0x3a180] ;  /* 0x03a1800c00867984 */ /* 0x000fe80008000800 */
[----:B------:R-:W-:Y:S01]  /*717a0*/  STL.64 [R1+0x690], R32 ;  /* 0x0006902001007387 */ /* 0x000fe20000100a00 */
[----:B------:R-:W-:Y:S03]  /*717b0*/  HMMA.1688.F32.TF32 R36, R36, R234, R152 ;  /* 0x000000ea2424723c */ /* 0x000fe60000081098 */
        /* <DEDUP_REMOVED lines=9> */
[----:B-1----:R-:W-:Y:S01]  /*71850*/  HMMA.1688.F32.TF32 R52, R40, R18, R160 ;  /* 0x000000122834723c */ /* 0x002fe200000810a0 */
[----:B------:R-:W-:-:S02]  /*71860*/  IMAD.MOV.U32 R58, RZ, RZ, R5 ;  /* 0x000000ffff3a7224 */ /* 0x000fc400078e0005 */
[----:B------:R-:W-:Y:S04]  /*71870*/  STL.64 [R1+0x5e0], R32 ;  /* 0x0005e02001007387 */ /* 0x000fe80000100a00 */
[----:B------:R1:W-:Y:S01]  /*71880*/  STL.64 [R1+0x5e8], R34 ;  /* 0x0005e82201007387 */ /* 0x0003e20000100a00 */
[C---:B--2---:R-:W-:Y:S01]  /*71890*/  HMMA.1688.F32.TF32 R36, R40.reuse, R26, R164 ;  /* 0x0000001a2824723c */ /* 0x044fe200000810a4 */
[----:B------:R-:W-:Y:S01]  /*718a0*/  MOV R59, R4 ;  /* 0x00000004003b7202 */ /* 0x000fe20000000f00 */
[----:B------:R-:W-:Y:S01]  /*718b0*/  IMAD.MOV.U32 R56, RZ, RZ, R9 ;  /* 0x000000ffff387224 */ /* 0x000fe200078e0009 */
[----:B------:R-:W-:Y:S01]  /*718c0*/  MOV R57, R8 ;  /* 0x0000000800397202 */ /* 0x000fe20000000f00 */
[----:B------:R-:W-:Y:S04]  /*718d0*/  LDSM.16.M88.4 R24, [R252+UR13+0x85180] ;  /* 0x0851800dfc18783b */ /* 0x000fe80008000200 */
[----:B------:R-:W-:Y:S01]  /*718e0*/  LDS R146, [R0+UR12+0x3a300] ;  /* 0x03a3000c00927984 */ /* 0x000fe20008000800 */
[C---:B-1----:R-:W-:Y:S03]  /*718f0*/  HMMA.1688.F32.TF32 R32, R40.reuse, R22, R168 ;  /* 0x000000162820723c */ /* 0x042fe600000810a8 */
[----:B------:R-:W-:Y:S04]  /*71900*/  LDSM.16.M88.4 R20, [R252+UR13+0x84180] ;  /* 0x0841800dfc14783b */ /* 0x000fe80008000200 */
        /* <DEDUP_REMOVED lines=8> */
[----:B------:R-:W-:Y:S04]  /*71990*/  LDSM.16.M88.4 R4, [R252+UR13+0x80180] ;  /* 0x0801800dfc04783b */ /* 0x000fe80008000200 */
[----:B------:R-:W-:Y:S01]  /*719a0*/  LDSM.16.M88.4 R8, [R252+UR13+0x81180] ;  /* 0x0811800dfc08783b */ /* 0x000fe20008000200 */
[C---:B-1----:R-:W-:Y:S03]  /*719b0*/  HMMA.1688.F32.TF32 R32, R40.reuse, R230, R180 ;  /* 0x000000e62820723c */ /* 0x042fe600000810b4 */
[----:B------:R-:W-:Y:S04]  /*719c0*/  LDS R145, [R3+UR12+0x38300] ;  /* 0x0383000c03917984 */ /* 0x000fe80008000800 */
[----:B------:R-:W-:Y:S01]  /*719d0*/  LDS R147, [R3+UR12+0x3a300] ;  /* 0x03a3000c03937984 */ /* 0x000fe20008000800 */
[----:B------:R-:W-:Y:S03]  /*719e0*/  HMMA.1688.F32.TF32 R40, R40, R234, R184 ;  /* 0x000000ea2828723c */ /* 0x000fe600000810b8 */
[----:B------:R-:W-:Y:S04]  /*719f0*/  STL.64 [R1+0x5a0], R52 ;  /* 0x0005a03401007387 */ /* 0x000fe80000100a00 */
[----:B------:R-:W-:Y:S04]  /*71a00*/  STL.64 [R1+0x5a8], R54 ;  /* 0x0005a83601007387 */ /* 0x000fe80000100a00 */
[----:B------:R-:W-:Y:S04]  /*71a10*/  LDS R160, [R0+UR12+0x38380] ;  /* 0x0383800c00a07984 */ /* 0x000fe80008000800 */
[----:B------:R-:W-:Y:S04]  /*71a20*/  LDS R162, [R0+UR12+0x3a380] ;  /* 0x03a3800c00a27984 */ /* 0x000fe80008000800 */
[----:B------:R-:W-:Y:S04]  /*71a30*/  STL.64 [R1+0x580], R32 ;  /* 0x0005802001007387 */ /* 0x000fe80000100a00 */
[----:B------:R-:W-:Y:S04]  /*71a40*/  STL.64 [R1+0x590], R36 ;  /* 0x0005902401007387 */ /* 0x000fe80000100a00 */
[----:B------:R1:W-:Y:S04]  /*71a50*/  STL.64 [R1+0x598], R38 ;  /* 0x0005982601007387 */ /* 0x0003e80000100a00 */
[----:B------:R-:W-:Y:S04]  /*71a60*/  LDS R161, [R3+UR12+0x38380] ;  /* 0x0383800c03a17984 */ /* 0x000fe80008000800 */
[----:B------:R-:W-:Y:S01]  /*71a70*/  LDS R163, [R3+UR12+0x3a380] ;  /* 0x03a3800c03a37984 */ /* 0x000fe20008000800 */
[----:B-1----:R-:W-:Y:S03]  /*71a80*/  HMMA.1688.F32.TF32 R36, R28, R14, R188 ;  /* 0x0000000e1c24723c */ /* 0x002fe600000810bc */
[----:B------:R1:W-:Y:S04]  /*71a90*/  STL [R1+0x588], R34 ;  /* 0x0005882201007387 */ /* 0x0003e80000100800 */
[----:B------:R-:W-:Y:S04]  /*71aa0*/  STL.64 [R1+0x500], R40 ;  /* 0x0005002801007387 */ /* 0x000fe80000100a00 */
[----:B------:R-:W-:Y:S04]  /*71ab0*/  STL.64 [R1+0x508], R42 ;  /* 0x0005082a01007387 */ /* 0x000fe80000100a00 */
[----:B------:R-:W-:Y:S04]  /*71ac0*/  LDS R196, [R0+UR12+0x38500] ;  /* 0x0385000c00c47984 */ /* 0x000fe80008000800 */
[----:B------:R-:W-:Y:S04]  /*71ad0*/  LDS R198, [R0+UR12+0x3a500] ;  /* 0x03a5000c00c67984 */ /* 0x000fe80008000800 */
[----:B------:R-:W-:Y:S04]  /*71ae0*/  LDS R197, [R3+UR12+0x38500] ;  /* 0x0385000c03c57984 */ /* 0x000fe80008000800 */
[----:B------:R-:W-:Y:S04]  /*71af0*/  STL.64 [R1+0x4f0], R36 ;  /* 0x0004f02401007387 */ /* 0x000fe80000100a00 */
[----:B------:R-:W-:Y:S04]  /*71b00*/  STL.64 [R1+0x4f8], R38 ;  /* 0x0004f82601007387 */ /* 0x000fe80000100a00 */
[----:B------:R-:W-:Y:S04]  /*71b10*/  LDS R36, [R0+UR12+0x38000] ;  /* 0x0380000c00247984 */ /* 0x000fe80008000800 */
[----:B------:R-:W-:Y:S04]  /*71b20*/  LDS R38, [R0+UR12+0x3a000] ;  /* 0x03a0000c00267984 */ /* 0x000fe80008000800 */
[----:B------:R-:W-:Y:S04]  /*71b30*/  LDS R37, [R3+UR12+0x38000] ;  /* 0x0380000c03257984 */ /* 0x000fe80008000800 */
[----:B------:R-:W2:Y:S01]  /*71b40*/  LDS R39, [R3+UR12+0x3a000] ;  /* 0x03a0000c03277984 */ /* 0x000ea20008000800 */
[----:B------:R-:W-:-:S02]  /*71b50*/  MOV R2, R35 ;  /* 0x0000002300027202 */ /* 0x000fc40000000f00 */
[C---:B-1----:R-:W-:Y:S01]  /*71b60*/  HMMA.1688.F32.TF32 R32, R28.reuse, R18, R192 ;  /* 0x000000121c20723c */ /* 0x042fe200000810c0 */
[----:B------:R-:W-:Y:S05]  /*71b70*/  LDS R199, [R3+UR12+0x3a500] ;  /* 0x03a5000c03c77984 */ /* 0x000fea0008000800 */
[C---:B------:R-:W-:Y:S06]  /*71b80*/  HMMA.1688.F32.TF32 R228, R28.reuse, R230, R244 ;  /* 0x000000e61ce4723c */ /* 0x040fec00000810f4 */
[----:B------:R-:W-:Y:S01]  /*71b90*/  HMMA.1688.F32.TF32 R232, R28, R234, R208 ;  /* 0x000000ea1ce8723c */ /* 0x000fe200000810d0 */
[----:B------:R-:W-:Y:S01]  /*71ba0*/  IMAD.MOV.U32 R52, RZ, RZ, R17 ;  /* 0x000000ffff347224 */ /* 0x000fe200078e0011 */
[----:B------:R-:W-:Y:S01]  /*71bb0*/  MOV R53, R16 ;  /* 0x0000001000357202 */ /* 0x000fe20000000f00 */
[----:B------:R-:W-:Y:S01]  /*71bc0*/  IMAD.MOV.U32 R54, RZ, RZ, R13 ;  /* 0x000000ffff367224 */ /* 0x000fe200078e000d */
[----:B------:R-:W-:Y:S01]  /*71bd0*/  MOV R55, R12 ;  /* 0x0000000c00377202 */ /* 0x000fe20000000f00 */
[----:B------:R-:W-:Y:S04]  /*71be0*/  LDSM.16.M88.4 R16, [R252+UR13+0x83180] ;  /* 0x0831800dfc10783b */ /* 0x000fe80008000200 */
[----:B------:R-:W1:Y:S04]  /*71bf0*/  LDSM.16.M88.4 R12, [R252+UR13+0x82180] ;  /* 0x0821800dfc0c783b */ /* 0x000e680008000200 */
[----:B------:R-:W-:Y:S04]  /*71c00*/  STL.64 [R1+0x470], R32 ;  /* 0x0004702001007387 */ /* 0x000fe80000100a00 */
[----:B------:R-:W-:Y:S04]  /*71c10*/  STL.64 [R1+0x478], R34 ;  /* 0x0004782201007387 */ /* 0x000fe80000100a00 */
[----:B------:R-:W-:Y:S04]  /*71c20*/  STL [R1+0x36dc], R248 ;  /* 0x0036dcf801007387 */ /* 0x000fe80000100800 */
[----:B------:R-:W-:Y:S01]  /*71c30*/  STL [R1+0x36d8], R249 ;  /* 0x0036d8f901007387 */ /* 0x000fe20000100800 */
[C---:B--2---:R-:W-:Y:S03]  /*71c40*/  HMMA.1688.F32.TF32 R40, R36.reuse, R4, R56 ;  /* 0x000000042428723c */ /* 0x044fe60000081038 */
        /* <DEDUP_REMOVED lines=22> */
[----:B------:R-:W1:Y:S04]  /*71db0*/  LDL.LU R80, [R1+0x950] ;  /* 0x0009500001507983 */ /* 0x000e680000300800 */
[----:B------:R-:W-:Y:S04]  /*71dc0*/  STL.64 [R1+0x60], R40 ;  /* 0x0000602801007387 */ /* 0x000fe80000100a00 */
[----:B------:R2:W-:Y:S04]  /*71dd0*/  STL.64 [R1+0x68], R42 ;  /* 0x0000682a01007387 */ /* 0x0005e80000100a00 */
[----:B------:R-:W1:Y:S04]  /*71de0*/  LDL.LU R81, [R1+0x954] ;  /* 0x0009540001517983 */ /* 0x000e680000300800 */
[----:B------:R-:W1:Y:S04]  /*71df0*/  LDL.LU R82, [R1+0x958] ;  /* 0x0009580001527983 */ /* 0x000e680000300800 */
[----:B------:R-:W1:Y:S04]  /*71e00*/  LDL.LU R83, [R1+0x95c] ;  /* 0x00095c0001537983 */ /* 0x000e680000300800 */
        /* <DEDUP_REMOVED lines=12> */
[C---:B--2---:R-:W-:Y:S03]  /*71ed0*/  HMMA.1688.F32.TF32 R40, R36.reuse, R8, R52 ;  /* 0x000000082428723c */ /* 0x044fe60000081034 */
        /* <DEDUP_REMOVED lines=16> */
[----:B------:R-:W2:Y:S04]  /*71fe0*/  LDSM.16.M88.4 R28, [R252+UR13+0x86180] ;  /* 0x0861800dfc1c783b */ /* 0x000ea80008000200 */
[----:B------:R-:W2:Y:S04]  /*71ff0*/  LDSM.16.M88.4 R32, [R252+UR13+0x87180] ;  /* 0x0871800dfc20783b */ /* 0x000ea80008000200 */
[----:B------:R-:W-:Y:S04]  /*72000*/  STL.64 [R1+0x3728], R218 ;  /* 0x003728da01007387 */ /* 0x000fe80000100a00 */
[----:B------:R-:W-:Y:S01]  /*72010*/  STL.64 [R1+0x3720], R216 ;  /* 0x003720d801007387 */ /* 0x000fe20000100a00 */
[----:B-1----:R-:W-:-:S15]  /*72020*/  HMMA.1688.F32.TF32 R40, R36, R12, R80 ;  /* 0x0000000c2428723c */ /* 0x002fde0000081050 */
[----:B------:R-:W-:-:S09]  /*72030*/  NOP ;  /* 0x0000000000007918 */ /* 0x000fd20000000000 */
[----:B------:R-:W-:Y:S01]  /*72040*/  IMAD.MOV.U32 R248, RZ, RZ, R40 ;  /* 0x000000fffff87224 */ /* 0x000fe200078e0028 */
[----:B------:R-:W-:Y:S01]  /*72050*/  MOV R249, R41 ;  /* 0x0000002900f97202 */ /* 0x000fe20000000f00 */
[----:B------:R-:W-:Y:S01]  /*72060*/  IMAD.MOV.U32 R250, RZ, RZ, R42 ;  /* 0x000000fffffa7224 */ /* 0x000fe200078e002a */
[----:B------:R-:W-:Y:S02]  /*72070*/  MOV R251, R43 ;  /* 0x0000002b00fb7202 */ /* 0x000fe40000000f00 */
[----:B---3--:R-:W-:-:S15]  /*72080*/  HMMA.1688.F32.TF32 R40, R36, R16, R76 ;  /* 0x000000102428723c */ /* 0x008fde000008104c */
[----:B------:R-:W-:-:S09]  /*72090*/  NOP ;  /* 0x0000000000007918 */ /* 0x000fd20000000000 */
[----:B------:R-:W-:Y:S01]  /*720a0*/  IMAD.MOV.U32 R227, RZ, RZ, R40 ;  /* 0x000000ffffe37224 */ /* 0x000fe200078e0028 */
[----:B------:R-:W-:Y:S01]  /*720b0*/  MOV R220, R41 ;  /* 0x0000002900dc7202 */ /* 0x000fe20000000f00 */
[----:B------:R-:W-:Y:S01]  /*720c0*/  IMAD.MOV.U32 R221, RZ, RZ, R42 ;  /* 0x000000ffffdd7224 */ /* 0x000fe200078e002a */
[----:B------:R-:W-:Y:S02]  /*720d0*/  MOV R222, R43 ;  /* 0x0000002b00de7202 */ /* 0x000fe40000000f00 */
[----:B----4-:R-:W-:-:S15]  /*720e0*/  HMMA.1688.F32.TF32 R40, R36, R20, R72 ;  /* 0x000000142428723c */ /* 0x010fde0000081048 */
[----:B------:R-:W-:-:S09]  /*720f0*/  NOP ;  /* 0x0000000000007918 */ /* 0x000fd20000000000 */
[----:B------:R-:W-:Y:S01]  /*72100*/  IMAD.MOV.U32 R230, RZ, RZ, R40 ;  /* 0x000000ffffe67224 */ /* 0x000fe200078e0028 */
[----:B------:R-:W-:Y:S01]  /*72110*/  MOV R224, R41 ;  /* 0x0000002900e07202 */ /* 0x000fe20000000f00 */
[----:B------:R-:W-:Y:S01]  /*72120*/  IMAD.MOV.U32 R225, RZ, RZ, R42 ;  /* 0x000000ffffe17224 */ /* 0x000fe200078e002a */
[----:B------:R-:W-:Y:S02]  /*72130*/  MOV R226, R43 ;  /* 0x0000002b00e27202 */ /* 0x000fe40000000f00 */
[----:B------:R-:W-:Y:S01]  /*72140*/  HMMA.1688.F32.TF32 R40, R36, R24, R64 ;  /* 0x000000182428723c */ /* 0x000fe20000081040 */
[----:B------:R-:W-:-:S15]  /*72150*/  STL.64 [R1+0x3738], R250 ;  /* 0x003738fa01007387 */ /* 0x000fde0000100a00 */
[----:B------:R-:W-:-:S08]  /*72160*/  NOP ;  /* 0x0000000000007918 */ /* 0x000fd00000000000 */
[----:B------:R-:W-:Y:S01]  /*72170*/  IMAD.MOV.U32 R234, RZ, RZ, R40 ;  /* 0x000000ffffea7224 */ /* 0x000fe200078e0028 */
[----:B------:R-:W-:Y:S01]  /*72180*/  MOV R235, R41 ;  /* 0x0000002900eb7202 */ /* 0x000fe20000000f00 */
[----:B------:R-:W-:Y:S01]  /*72190*/  IMAD.MOV.U32 R228, RZ, RZ, R42 ;  /* 0x000000ffffe47224 */ /* 0x000fe200078e002a */
[----:B------:R-:W-:Y:S02]  /*721a0*/  MOV R229, R43 ;  /* 0x0000002b00e57202 */ /* 0x000fe40000000f00 */
[C---:B--2---:R-:W-:Y:S06]  /*721b0*/  HMMA.1688.F32.TF32 R40, R36.reuse, R28, R60 ;  /* 0x0000001c2428723c */ /* 0x044fec000008103c */
[----:B------:R-:W-:Y:S01]  /*721c0*/  HMMA.1688.F32.TF32 R36, R36, R32, R56 ;  /* 0x000000202424723c */ /* 0x000fe20000081038 */
[----:B------:R-:W-:Y:S04]  /*721d0*/  STL.64 [R1+0x3730], R248 ;  /* 0x003730f801007387 */ /* 0x000fe80000100a00 */
[----:B------:R-:W-:Y:S04]  /*721e0*/  STL.64 [R1+0x3748], R226 ;  /* 0x003748e201007387 */ /* 0x000fe80000100a00 */
[----:B------:R-:W-:-:S14]  /*721f0*/  STL.64 [R1+0x3740], R224 ;  /* 0x003740e001007387 */ /* 0x000fdc0000100a00 */
        /* <DEDUP_REMOVED lines=55> */
[----:B------:R-:W-:Y:S01]  /*72570*/  MOV R231, R41 ;  /* 0x0000002900e77202 */ /* 0x000fe20000000f00 */
[----:B------:R-:W-:Y:S02]  /*72580*/  IMAD.MOV.U32 R6, RZ, RZ, R42 ;  /* 0x000000ffff067224 */ /* 0x000fe400078e002a */
[----:B------:R-:W2:Y:S01]  /*72590*/  LDL.LU R44, [R1+0x810] ;  /* 0x00081000012c7983 */ /* 0x000ea20000300800 */
[----:B------:R-:W-:-:S03]  /*725a0*/  MOV R7, R43 ;  /* 0x0000002b00077202 */ /* 0x000fc60000000f00 */
[----:B------:R-:W2:Y:S01]  /*725b0*/  LDL.LU R45, [R1+0x814] ;  /* 0x00081400012d7983 */ /* 0x000ea20000300800 */
[----:B------:R-:W-:Y:S03]  /*725c0*/  HMMA.1688.F32.TF32 R40, R68, R4, R52 ;  /* 0x000000044428723c */ /* 0x000fe60000081034 */
        /* <DEDUP_REMOVED lines=30> */
[----:B------:R-:W-:Y:S04]  /*727b0*/  STL.64 [R1+0x3678], R42 ;  /* 0x0036782a01007387 */ /* 0x000fe80000100a00 */
[----:B------:R-:W-:Y:S01]  /*727c0*/  STL.64 [R1+0x3670], R40 ;  /* 0x0036702801007387 */ /* 0x000fe20000100a00 */
[C---:B---3--:R-:W-:Y:S06]  /*727d0*/  HMMA.1688.F32.TF32 R116, R132.reuse, R16, R116 ;  /* 0x000000108474723c */ /* 0x048fec0000081074 */
[C---:B----4-:R-:W-:Y:S06]  /*727e0*/  HMMA.1688.F32.TF32 R112, R132.reuse, R12, R112 ;  /* 0x0000000c8470723c */ /* 0x050fec0000081070 */
[C---:B--2---:R-:W-:Y:S06]  /*727f0*/  HMMA.1688.F32.TF32 R120, R132.reuse, R20, R120 ;  /* 0x000000148478723c */ /* 0x044fec0000081078 */
[C---:B------:R-:W-:Y:S06]  /*72800*/  HMMA.1688.F32.TF32 R128, R132.reuse, R28, R128 ;  /* 0x0000001c8480723c */ /* 0x040fec0000081080 */
[----:B------:R-:W-:Y:S06]  /*72810*/  HMMA.1688.F32.TF32 R104, R132, R4, R104 ;  /* 0x000000048468723c */ /* 0x000fec0000081068 */
[C---:B------:R-:W-:Y:S06]  /*72820*/  HMMA.1688.F32.TF32 R48, R68.reuse, R12, R48 ;  /* 0x0000000c4430723c */ /* 0x040fec0000081030 */
[C---:B------:R-:W-:Y:S06]  /*72830*/  HMMA.1688.F32.TF32 R44, R68.reuse, R8, R44 ;  /* 0x00000008442c723c */ /* 0x040fec000008102c */
[C---:B------:R-:W-:Y:S06]  /*72840*/  HMMA.1688.F32.TF32 R52, R68.reuse, R16, R52 ;  /* 0x000000104434723c */ /* 0x040fec0000081034 */
[----:B------:R-:W-:Y:S11]  /*72850*/  HMMA.1688.F32.TF32 R56, R68, R20, R56 ;  /* 0x000000144438723c */ /* 0x000ff60000081038 */
        /* <DEDUP_REMOVED lines=8> */
[C---:B------:R-:W-:Y:S06]  /*728e0*/  HMMA.1688.F32.TF32 R108, R132.reuse, R8, R108 ;  /* 0x00000008846c723c */ /* 0x040fec000008106c */
[C---:B------:R-:W-:Y:S06]  /*728f0*/  HMMA.1688.F32.TF32 R124, R132.reuse, R24, R124 ;  /* 0x00000018847c723c */ /* 0x040fec000008107c */
        /* <DEDUP_REMOVED lines=56> */
[----:B------:R-:W3:Y:S04]  /*72c80*/  LDS R139, [R3+UR12+0x3a200] ;  /* 0x03a2000c038b7984 */ /* 0x000ee80008000800 */
[----:B------:R-:W-:Y:S04]  /*72c90*/  STL [R1+0x35e4], R132 ;  /* 0x0035e48401007387 */ /* 0x000fe80000100800 */
[----:B------:R-:W-:Y:S04]  /*72ca0*/  STL [R1+0x35e0], R133 ;  /* 0x0035e08501007387 */ /* 0x000fe80000100800 */
[----:B------:R-:W-:Y:S04]  /*72cb0*/  STL [R1+0x35dc], R134 ;  /* 0x0035dc8601007387 */ /* 0x000fe80000100800 */
[----:B------:R-:W-:Y:S01]  /*72cc0*/  STL [R1+0x35d8], R135 ;  /* 0x0035d88701007387 */ /* 0x000fe20000100800 */
[C---:B------:R-:W-:Y:S06]  /*72cd0*/  HMMA.1688.F32.TF32 R60, R68.reuse, R24, R60 ;  /* 0x00000018443c723c */ /* 0x040fec000008103c */
[C---:B------:R-:W-:Y:S06]  /*72ce0*/  HMMA.1688.F32.TF32 R64, R68.reuse, R28, R64 ;  /* 0x0000001c4440723c */ /* 0x040fec0000081040 */
[----:B------:R-:W-:Y:S01]  /*72cf0*/  HMMA.1688.F32.TF32 R68, R68, R32, R140 ;  /* 0x000000204444723c */ /* 0x000fe2000008108c */
[----:B------:R-:W-:Y:S04]  /*72d00*/  LDS R140, [R0+UR12+0x38280] ;  /* 0x0382800c008c7984 */ /* 0x000fe80008000800 */
[----:B------:R-:W-:Y:S04]  /*72d10*/  LDS R142, [R0+UR12+0x3a280] ;  /* 0x03a2800c008e7984 */ /* 0x000fe80008000800 */
[----:B------:R-:W-:Y:S04]  /*72d20*/  LDS R141, [R3+UR12+0x38280] ;  /* 0x0382800c038d7984 */ /* 0x000fe80008000800 */
[----:B------:R-:W1:Y:S01]  /*72d30*/  LDS R143, [R3+UR12+0x3a280] ;  /* 0x03a2800c038f7984 */ /* 0x000e620008000800 */
[C---:B---3--:R-:W-:Y:S03]  /*72d40*/  HMMA.1688.F32.TF32 R36, R136.reuse, R4, R152 ;  /* 0x000000048824723c */ /* 0x048fe60000081098 */
[----:B------:R-:W3:Y:S03]  /*72d50*/  LDL.LU R152, [R1+0x770] ;  /* 0x0007700001987983 */ /* 0x000ee60000300800 */
[----:B----4-:R-:W-:-:S15]  /*72d60*/  HMMA.1688.F32.TF32 R40, R136, R8, R188 ;  /* 0x000000088828723c */ /* 0x010fde00000810bc */
[----:B------:R-:W-:-:S02]  /*72d70*/  NOP ;  /* 0x0000000000007918 */ /* 0x000fc40000000000 */
[----:B------:R-:W-:Y:S04]  /*72d80*/  STL.64 [R1+0x4e0], R36 ;  /* 0x0004e02401007387 */ /* 0x000fe80000100a00 */
[----:B------:R2:W-:Y:S04]  /*72d90*/  STL.64 [R1+0x4e8], R38 ;  /* 0x0004e82601007387 */ /* 0x0005e80000100a00 */
[----:B------:R-:W3:Y:S04]  /*72da0*/  LDL.LU R153, [R1+0x774] ;  /* 0x0007740001997983 */ /* 0x000ee80000300800 */
[----:B------:R-:W3:Y:S01]  /*72db0*/  LDL.LU R154, [R1+0x778] ;  /* 0x00077800019a7983 */ /* 0x000ee20000300800 */
[C---:B--2---:R-:W-:Y:S03]  /*72dc0*/  HMMA.1688.F32.TF32 R36, R136.reuse, R12, R184 ;  /* 0x0000000c8824723c */ /* 0x044fe600000810b8 */
[----:B------:R-:W3:Y:S04]  /*72dd0*/  LDL.LU R155, [R1+0x77c] ;  /* 0x00077c00019b7983 */ /* 0x000ee80000300800 */
[----:B------:R-:W-:Y:S01]  /*72de0*/  STL.64 [R1+0x4d0], R40 ;  /* 0x0004d02801007387 */ /* 0x000fe20000100a00 */
[----:B------:R-:W-:Y:S03]  /*72df0*/  HMMA.1688.F32.TF32 R44, R136, R16, R180 ;  /* 0x00000010882c723c */ /* 0x000fe600000810b4 */
[----:B------:R2:W-:-:S12]  /*72e00*/  STL.64 [R1+0x4d8], R42 ;  /* 0x0004d82a01007387 */ /* 0x0005d80000100a00 */
[----:B------:R-:W-:Y:S01]  /*72e10*/  STL.64 [R1+0x4c0], R36 ;  /* 0x0004c02401007387 */ /* 0x000fe20000100a00 */
[C---:B--2---:R-:W-:Y:S03]  /*72e20*/  HMMA.1688.F32.TF32 R40, R136.reuse, R20, R176 ;  /* 0x000000148828723c */ /* 0x044fe600000810b0 */
[----:B------:R2:W-:Y:S03]  /*72e30*/  STL.64 [R1+0x4c8], R38 ;  /* 0x0004c82601007387 */ /* 0x0005e60000100a00 */
[----:B--2---:R-:W-:Y:S01]  /*72e40*/  HMMA.1688.F32.TF32 R36, R136, R24, R172 ;  /* 0x000000188824723c */ /* 0x004fe200000810ac */
[----:B------:R-:W-:Y:S04]  /*72e50*/  STL.64 [R1+0x4b0], R44 ;  /* 0x0004b02c01007387 */ /* 0x000fe80000100a00 */
[----:B------:R-:W-:-:S15]  /*72e60*/  STL.64 [R1+0x4b8], R46 ;  /* 0x0004b82e01007387 */ /* 0x000fde0000100a00 */
[----:B------:R-:W-:-:S03]  /*72e70*/  NOP ;  /* 0x0000000000007918 */ /* 0x000fc60000000000 */
[----:B------:R-:W-:Y:S01]  /*72e80*/  STL.64 [R1+0x490], R36 ;  /* 0x0004902401007387 */ /* 0x000fe20000100a00 */
[----:B------:R-:W-:-:S03]  /*72e90*/  IMAD.MOV.U32 R132, RZ, RZ, R39 ;  /* 0x000000ffff847224 */ /* 0x000fc600078e0027 */
[----:B------:R-:W-:Y:S04]  /*72ea0*/  STL.64 [R1+0x4a0], R40 ;  /* 0x0004a02801007387 */ /* 0x000fe80000100a00 */
[----:B------:R2:W-:Y:S04]  /*72eb0*/  STL.64 [R1+0x4a8], R42 ;  /* 0x0004a82a01007387 */ /* 0x0005e80000100a00 */
[----:B------:R4:W-:Y:S01]  /*72ec0*/  STL [R1+0x498], R38 ;  /* 0x0004982601007387 */ /* 0x0009e20000100800 */
[C---:B--2---:R-:W-:Y:S06]  /*72ed0*/  HMMA.1688.F32.TF32 R40, R136.reuse, R28, R168 ;  /* 0x0000001c8828723c */ /* 0x044fec00000810a8 */
[----:B----4-:R-:W-:Y:S01]  /*72ee0*/  HMMA.1688.F32.TF32 R36, R136, R32, R164 ;  /* 0x000000208824723c */ /* 0x010fe200000810a4 */
[----:B------:R2:W-:-:S15]  /*72ef0*/  STL [R1+0x35e8], R132 ;  /* 0x0035e88401007387 */ /* 0x0005de0000100800 */
[----:B------:R-:W-:-:S07]  /*72f00*/  NOP ;  /* 0x0000000000007918 */ /* 0x000fce0000000000 */
[----:B------:R-:W-:Y:S01]  /*72f10*/  STL.64 [R1+0x460], R36 ;  /* 0x0004602401007387 */ /* 0x000fe20000100a00 */
[----:B--2---:R-:W-:-:S03]  /*72f20*/  MOV R132, R39 ;  /* 0x0000002700847202 */ /* 0x004fc60000000f00 */
[----:B------:R-:W-:Y:S04]  /*72f30*/  STL.64 [R1+0x480], R40 ;  /* 0x0004802801007387 */ /* 0x000fe80000100a00 */
[----:B------:R-:W-:Y:S04]  /*72f40*/  STL.64 [R1+0x488], R42 ;  /* 0x0004882a01007387 */ /* 0x000fe80000100a00 */
[----:B------:R1:W-:Y:S02]  /*72f50*/  STL [R1+0x468], R38 ;  /* 0x0004682601007387 */ /* 0x0003e40000100800 */
[----:B-1----:R-:W-:Y:S02]  /*72f60*/  HMMA.1688.F32.TF32 R36, R140, R4, R148 ;  /* 0x000000048c24723c */ /* 0x002fe40000081094 */
[----:B------:R-:W-:Y:S04]  /*72f70*/  STL [R1+0x35ec], R132 ;  /* 0x0035ec8401007387 */ /* 0x000fe80000100800 */
[----:B------:R-:W2:-:S15]  /*72f80*/  LDL.LU R148, [R1+0x760] ;  /* 0x0007600001947983 */ /* 0x000e9e0000300800 */
[----:B------:R-:W-:-:S02]  /*72f90*/  NOP ;  /* 0x0000000000007918 */ /* 0x000fc40000000000 */
[----:B------:R-:W-:Y:S04]  /*72fa0*/  STL.64 [R1+0x450], R36 ;  /* 0x0004502401007387 */ /* 0x000fe80000100a00 */
[----:B------:R1:W-:Y:S04]  /*72fb0*/  STL.64 [R1+0x458], R38 ;  /* 0x0004582601007387 */ /* 0x0003e80000100a00 */
[----:B------:R-:W2:Y:S04]  /*72fc0*/  LDL.LU R149, [R1+0x764] ;  /* 0x0007640001957983 */ /* 0x000ea80000300800 */
[----:B------:R-:W2:Y:S01]  /*72fd0*/  LDL.LU R150, [R1+0x768] ;  /* 0x0007680001967983 */ /* 0x000ea20000300800 */
[----:B-1----:R-:W-:Y:S03]  /*72fe0*/  HMMA.1688.F32.TF32 R36, R140, R8, R156 ;  /* 0x000000088c24723c */ /* 0x002fe6000008109c */
[----:B------:R-:W2:-:S15]  /*72ff0*/  LDL.LU R151, [R1+0x76c] ;  /* 0x00076c0001977983 */ /* 0x000e9e0000300800 */
[----:B------:R-:W-:-:S05]  /*73000*/  NOP ;  /* 0x0000000000007918 */ /* 0x000fca0000000000 */
[----:B------:R1:W-:Y:S01]  /*73010*/  STL [R1+0x44c], R39 ;  /* 0x00044c2701007387 */ /* 0x0003e20000100800 */
[----:B------:R-:W-:Y:S01]  /*73020*/  IMAD.MOV.U32 R133, RZ, RZ, R36 ;  /* 0x000000ffff857224 */ /* 0x000fe200078e0024 */
[----:B------:R-:W-:Y:S01]  /*73030*/  MOV R134, R37 ;  /* 0x0000002500867202 */ /* 0x000fe20000000f00 */
[----:B------:R-:W-:Y:S02]  /*73040*/  IMAD.MOV.U32 R135, RZ, RZ, R38 ;  /* 0x000000ffff877224 */ /* 0x000fe400078e0026 */
[----:B-1----:R-:W-:Y:S03]  /*73050*/  HMMA.1688.F32.TF32 R36, R140, R12, R200 ;  /* 0x0000000c8c24723c */ /* 0x002fe600000810c8 */
[----:B------:R-:W-:Y:S04]  /*73060*/  STL [R1+0x35f8], R135 ;  /* 0x0035f88701007387 */ /* 0x000fe80000100800 */
[----:B------:R-:W-:Y:S04]  /*73070*/  STL [R1+0x35f4], R134 ;  /* 0x0035f48601007387 */ /* 0x000fe80000100800 */
[----:B------:R-:W-:-:S12]  /*73080*/  STL [R1+0x35f0], R133 ;  /* 0x0035f08501007387 */ /* 0x000fd80000100800 */
[----:B------:R-:W-:Y:S04]  /*73090*/  STL.64 [R1+0x430], R36 ;  /* 0x0004302401007387 */ /* 0x000fe80000100a00 */
[----:B------:R3:W-:Y:S04]  /*730a0*/  STL [R1+0x438], R38 ;  /* 0x0004382601007387 */ /* 0x0007e80000100800 */
[----:B------:R-:W4:Y:S04]  /*730b0*/  LDL.LU R200, [R1+0x3f0] ;  /* 0x0003f00001c87983 */ /* 0x000f280000300800 */
[----:B------:R-:W4:Y:S04]  /*730c0*/  LDL.LU R201, [R1+0x3f4] ;  /* 0x0003f40001c97983 */ /* 0x000f280000300800 */
[----:B------:R-:W4:Y:S04]  /*730d0*/  LDL.LU R202, [R1+0x3f8] ;  /* 0x0003f80001ca7983 */ /* 0x000f280000300800 */
[----:B------:R-:W4:Y:S01]  /*730e0*/  LDL.LU R203, [R1+0x3fc] ;  /* 0x0003fc0001cb7983 */ /* 0x000f220000300800 */
[----:B------:R-:W-:-:S05]  /*730f0*/  MOV R132, R39 ;  /* 0x0000002700847202 */ /* 0x000fca0000000f00 */
[----:B------:R-:W-:Y:S01]  /*73100*/  STL [R1+0x35fc], R132 ;  /* 0x0035fc8401007387 */ /* 0x000fe20000100800 */
[----:B---3--:R-:W-:-:S15]  /*73110*/  HMMA.1688.F32.TF32 R36, R140, R16, R152 ;  /* 0x000000108c24723c */ /* 0x008fde0000081098 */
[----:B------:R-:W-:-:S08]  /*73120*/  NOP ;  /* 0x0000000000007918 */ /* 0x000fd00000000000 */
[----:B------:R2:W-:Y:S04]  /*73130*/  STL [R1+0x420], R36 ;  /* 0x0004202401007387 */ /* 0x0005e80000100800 */
[----:B------:R-:W3:Y:S04]  /*73140*/  LDL.LU R172, [R1+0x3e0] ;  /* 0x0003e00001ac7983 */ /* 0x000ee80000300800 */
[----:B------:R-:W3:Y:S04]  /*73150*/  LDL.LU R173, [R1+0x3e4] ;  /* 0x0003e40001ad7983 */ /* 0x000ee80000300800 */
[----:B------:R-:W3:Y:S04]  /*73160*/  LDL.LU R174, [R1+0x3e8] ;  /* 0x0003e80001ae7983 */ /* 0x000ee80000300800 */
[----:B------:R-:W3:Y:S01]  /*73170*/  LDL.LU R175, [R1+0x3ec] ;  /* 0x0003ec0001af7983 */ /* 0x000ee20000300800 */
[----:B------:R-:W-:-:S03]  /*73180*/  IMAD.MOV.U32 R135, RZ, RZ, R37 ;  /* 0x000000ffff877224 */ /* 0x000fc600078e0025 */
[----:B------:R-:W3:Y:S01]  /*73190*/  LDL.LU R164, [R1+0x3c0] ;  /* 0x0003c00001a47983 */ /* 0x000ee20000300800 */
[----:B------:R-:W-:Y:S01]  /*731a0*/  MOV R134, R38 ;  /* 0x0000002600867202 */ /* 0x000fe20000000f00 */
[----:B------:R-:W-:Y:S02]  /*731b0*/  IMAD.MOV.U32 R133, RZ, RZ, R39 ;  /* 0x000000ffff857224 */ /* 0x000fe400078e0027 */
[----:B------:R-:W3:Y:S04]  /*731c0*/  LDL.LU R165, [R1+0x3c4] ;  /* 0x0003c40001a57983 */ /* 0x000ee80000300800 */
[----:B------:R-:W3:Y:S04]  /*731d0*/  LDL.LU R166, [R1+0x3c8] ;  /* 0x0003c80001a67983 */ /* 0x000ee80000300800 */
[----:B------:R-:W3:Y:S04]  /*731e0*/  LDL.LU R167, [R1+0x3cc] ;  /* 0x0003cc0001a77983 */ /* 0x000ee80000300800 */
[----:B------:R-:W3:Y:S04]  /*731f0*/  LDL.LU R168, [R1+0x3d0] ;  /* 0x0003d00001a87983 */ /* 0x000ee80000300800 */
[----:B------:R-:W3:Y:S04]  /*73200*/  LDL.LU R169, [R1+0x3d4] ;  /* 0x0003d40001a97983 */ /* 0x000ee80000300800 */
[----:B------:R-:W3:Y:S04]  /*73210*/  LDL.LU R170, [R1+0x3d8] ;  /* 0x0003d80001aa7983 */ /* 0x000ee80000300800 */
[----:B------:R-:W3:Y:S04]  /*73220*/  LDL.LU R171, [R1+0x3dc] ;  /* 0x0003dc0001ab7983 */ /* 0x000ee80000300800 */
[----:B------:R-:W-:Y:S04]  /*73230*/  STL [R1+0x3608], R133 ;  /* 0x0036088501007387 */ /* 0x000fe80000100800 */
[----:B------:R-:W-:Y:S04]  /*73240*/  STL [R1+0x3604], R134 ;  /* 0x0036048601007387 */ /* 0x000fe80000100800 */
[----:B------:R-:W-:Y:S01]  /*73250*/  STL [R1+0x3600], R135 ;  /* 0x0036008701007387 */ /* 0x000fe20000100800 */
[----:B--2---:R-:W-:-:S15]  /*73260*/  HMMA.1688.F32.TF32 R36, R140, R20, R148 ;  /* 0x000000148c24723c */ /* 0x004fde0000081094 */
[----:B------:R-:W-:-:S08]  /*73270*/  NOP ;  /* 0x0000000000007918 */ /* 0x000fd00000000000 */
[----:B------:R-:W-:Y:S01]  /*73280*/  STL.64 [R1+0x410], R36 ;  /* 0x0004102401007387 */ /* 0x000fe20000100a00 */
[----:B------:R-:W-:-:S03]  /*73290*/  MOV R132, R39 ;  /* 0x0000002700847202 */ /* 0x000fc60000000f00 */
[----:B------:R4:W-:Y:S04]  /*732a0*/  STL [R1+0x418], R38 ;  /* 0x0004182601007387 */ /* 0x0009e80000100800 */
        /* <DEDUP_REMOVED lines=8> */
[----:B----4-:R-:W-:Y:S03]  /*73330*/  HMMA.1688.F32.TF32 R36, R140, R24, R200 ;  /* 0x000000188c24723c */ /* 0x010fe600000810c8 */
[----:B------:R-:W-:Y:S04]  /*73340*/  STL [R1+0x360c], R132 ;  /* 0x00360c8401007387 */ /* 0x000fe80000100800 */
[----:B------:R-:W4:-:S15]  /*73350*/  LDL.LU R148, [R1+0x390] ;  /* 0x0003900001947983 */ /* 0x000f1e0000300800 */
[----:B------:R-:W-:-:S01]  /*73360*/  NOP ;  /* 0x0000000000007918 */ /* 0x000fc20000000000 */
        /* <DEDUP_REMOVED lines=10> */
[----:B------:R-:W-:-:S15]  /*73410*/  HMMA.1688.F32.TF32 R40, R140, R32, R168 ;  /* 0x000000208c28723c */ /* 0x000fde00000810a8 */
[----:B------:R-:W-:-:S03]  /*73420*/  NOP ;  /* 0x0000000000007918 */ /* 0x000fc60000000000 */
[----:B------:R-:W-:Y:S01]  /*73430*/  IMAD.MOV.U32 R132, RZ, RZ, R36 ;  /* 0x000000ffff847224 */ /* 0x000fe200078e0024 */
[----:B------:R-:W-:Y:S01]  /*73440*/  MOV R133, R37 ;  /* 0x0000002500857202 */ /* 0x000fe20000000f00 */
[----:B------:R-:W-:Y:S01]  /*73450*/  IMAD.MOV.U32 R134, RZ, RZ, R38 ;  /* 0x000000ffff867224 */ /* 0x000fe200078e0026 */
[----:B------:R-:W-:Y:S02]  /*73460*/  MOV R135, R39 ;  /* 0x0000002700877202 */ /* 0x000fe40000000f00 */
[----:B------:R-:W-:Y:S03]  /*73470*/  HMMA.1688.F32.TF32 R36, R144, R4, R164 ;  /* 0x000000049024723c */ /* 0x000fe600000810a4 */
[----:B------:R1:W-:Y:S04]  /*73480*/  STL [R1+0x361c], R135 ;  /* 0x00361c8701007387 */ /* 0x0003e80000100800 */
[----:B------:R3:W-:Y:S04]  /*73490*/  STL [R1+0x3618], R134 ;  /* 0x0036188601007387 */ /* 0x0007e80000100800 */
[----:B------:R3:W-:Y:S04]  /*734a0*/  STL [R1+0x3614], R132 ;  /* 0x0036148401007387 */ /* 0x0007e80000100800 */
[----:B------:R3:W-:Y:S04]  /*734b0*/  STL [R1+0x3610], R133 ;  /* 0x0036108501007387 */ /* 0x0007e80000100800 */
[----:B------:R-:W-:Y:S04]  /*734c0*/  STL.64 [R1+0x370], R40 ;  /* 0x0003702801007387 */ /* 0x000fe80000100a00 */
[----:B------:R2:W-:Y:S01]  /*734d0*/  STL.64 [R1+0x378], R42 ;  /* 0x0003782a01007387 */ /* 0x0005e20000100a00 */
[----:B-1----:R-:W-:Y:S01]  /*734e0*/  IMAD.MOV.U32 R135, RZ, RZ, R36 ;  /* 0x000000ffff877224 */ /* 0x002fe200078e0024 */
[----:B---3--:R-:W-:Y:S01]  /*734f0*/  MOV R134, R37 ;  /* 0x0000002500867202 */ /* 0x008fe20000000f00 */
[----:B------:R-:W-:Y:S01]  /*73500*/  IMAD.MOV.U32 R132, RZ, RZ, R38 ;  /* 0x000000ffff847224 */ /* 0x000fe200078e0026 */
[----:B------:R-:W-:-:S05]  /*73510*/  MOV R133, R39 ;  /* 0x0000002700857202 */ /* 0x000fca0000000f00 */
[----:B------:R-:W-:Y:S04]  /*73520*/  STL [R1+0x362c], R133 ;  /* 0x00362c8501007387 */ /* 0x000fe80000100800 */
[----:B------:R-:W-:Y:S04]  /*73530*/  STL [R1+0x3628], R132 ;  /* 0x0036288401007387 */ /* 0x000fe80000100800 */
[----:B------:R-:W-:Y:S04]  /*73540*/  STL [R1+0x3624], R135 ;  /* 0x0036248701007387 */ /* 0x000fe80000100800 */
[----:B------:R1:W-:Y:S01]  /*73550*/  STL [R1+0x3620], R134 ;  /* 0x0036208601007387 */ /* 0x0003e20000100800 */
[----:B------:R-:W-:Y:S01]  /*73560*/  IMAD.MOV.U32 R165, RZ, RZ, R206 ;  /* 0x000000ffffa57224 */ /* 0x000fe200078e00ce */
[----:B------:R-:W-:Y:S01]  /*73570*/  MOV R166, R205 ;  /* 0x000000cd00a67202 */ /* 0x000fe20000000f00 */
[----:B------:R-:W-:Y:S01]  /*73580*/  IMAD.MOV.U32 R167, RZ, RZ, R204 ;  /* 0x000000ffffa77224 */ /* 0x000fe200078e00cc */
[C---:B--2---:R-:W-:Y:S06]  /*73590*/  HMMA.1688.F32.TF32 R40, R144.reuse, R8, R156 ;  /* 0x000000089028723c */ /* 0x044fec000008109c */
[----:B------:R-:W-:-:S15]  /*735a0*/  HMMA.1688.F32.TF32 R36, R144, R12, R152 ;  /* 0x0000000c9024723c */ /* 0x000fde0000081098 */
[----:B------:R-:W-:-:S02]  /*735b0*/  NOP ;  /* 0x0000000000007918 */ /* 0x000fc40000000000 */
[----:B------:R-:W-:Y:S04]  /*735c0*/  STL.64 [R1+0x350], R40 ;  /* 0x0003502801007387 */ /* 0x000fe80000100a00 */
[----:B------:R4:W-:Y:S03]  /*735d0*/  STL.64 [R1+0x358], R42 ;  /* 0x0003582a01007387 */ /* 0x0009e60000100a00 */
[----:B-1----:R-:W-:Y:S01]  /*735e0*/  MOV R134, R39 ;  /* 0x0000002700867202 */ /* 0x002fe20000000f00 */
[----:B------:R-:W-:Y:S01]  /*735f0*/  IMAD.MOV.U32 R135, RZ, RZ, R38 ;  /* 0x000000ffff877224 */ /* 0x000fe200078e0026 */
[----:B------:R-:W-:Y:S01]  /*73600*/  MOV R132, R37 ;  /* 0x0000002500847202 */ /* 0x000fe20000000f00 */
[----:B------:R-:W-:-:S02]  /*73610*/  IMAD.MOV.U32 R133, RZ, RZ, R36 ;  /* 0x000000ffff857224 */ /* 0x000fc400078e0024 */
[----:B------:R1:W-:Y:S04]  /*73620*/  STL [R1+0x363c], R134 ;  /* 0x00363c8601007387 */ /* 0x0003e80000100800 */
[----:B------:R2:W-:Y:S01]  /*73630*/  STL [R1+0x3638], R135 ;  /* 0x0036388701007387 */ /* 0x0005e20000100800 */
[----:B----4-:R-:W-:Y:S03]  /*73640*/  HMMA.1688.F32.TF32 R40, R144, R16, R148 ;  /* 0x000000109028723c */ /* 0x010fe60000081094 */
[----:B------:R3:W-:Y:S04]  /*73650*/  STL [R1+0x3634], R133 ;  /* 0x0036348501007387 */ /* 0x0007e80000100800 */
[----:B------:R4:W-:-:S15]  /*73660*/  STL [R1+0x3630], R132 ;  /* 0x0036308401007387 */ /* 0x0009de0000100800 */
        /* <DEDUP_REMOVED lines=28> */
[----:B-1----:R-:W-:Y:S01]  /*73830*/  IMAD.MOV.U32 R134, RZ, RZ, R36 ;  /* 0x000000ffff867224 */ /* 0x002fe200078e0024 */
[----:B--2---:R-:W-:Y:S01]  /*73840*/  MOV R135, R37 ;  /* 0x0000002500877202 */ /* 0x004fe20000000f00 */
[----:B---3--:R-:W-:Y:S01]  /*73850*/  IMAD.MOV.U32 R133, RZ, RZ, R38 ;  /* 0x000000ffff857224 */ /* 0x008fe200078e0026 */
[----:B----4-:R-:W-:Y:S01]  /*73860*/  MOV R132, R39 ;  /* 0x0000002700847202 */ /* 0x010fe20000000f00 */
        /* <DEDUP_REMOVED lines=13> */
[----:B------:R-:W-:Y:S01]  /*73940*/  MOV R155, R206 ;  /* 0x000000ce009b7202 */ /* 0x000fe20000000f00 */
[----:B------:R-:W-:Y:S01]  /*73950*/  IMAD.MOV.U32 R154, RZ, RZ, R205 ;  /* 0x000000ffff9a7224 */ /* 0x000fe200078e00cd */
[----:B------:R-:W-:-:S02]  /*73960*/  MOV R153, R204 ;  /* 0x000000cc00997202 */ /* 0x000fc40000000f00 */
[----:B------:R-:W4:Y:S04]  /*73970*/  LDL.LU R204, [R1+0x375c] ;  /* 0x00375c0001cc7983 */ /* 0x000f280000300800 */
[----:B------:R-:W4:Y:S04]  /*73980*/  LDL.LU R205, [R1+0x3758] ;  /* 0x0037580001cd7983 */ /* 0x000f280000300800 */
[----:B------:R-:W4:Y:S01]  /*73990*/  LDL.LU R206, [R1+0x3754] ;  /* 0x0037540001ce7983 */ /* 0x000f220000300800 */
[C---:B------:R-:W-:Y:S06]  /*739a0*/  HMMA.1688.F32.TF32 R36, R144.reuse, R28, R180 ;  /* 0x0000001c9024723c */ /* 0x040fec00000810b4 */
[----:B------:R-:W-:Y:S01]  /*739b0*/  HMMA.1688.F32.TF32 R40, R144, R24, R184 ;  /* 0x000000189028723c */ /* 0x000fe200000810b8 */
[----:B------:R1:W-:Y:S04]  /*739c0*/  STL [R1+0x364c], R132 ;  /* 0x00364c8401007387 */ /* 0x0003e80000100800 */
[----:B------:R1:W-:Y:S04]  /*739d0*/  STL [R1+0x3648], R133 ;  /* 0x0036488501007387 */ /* 0x0003e80000100800 */
[----:B------:R1:W-:Y:S04]  /*739e0*/  STL [R1+0x3644], R134 ;  /* 0x0036448601007387 */ /* 0x0003e80000100800 */
[----:B------:R1:W-:Y:S05]  /*739f0*/  STL [R1+0x3640], R135 ;  /* 0x0036408701007387 */ /* 0x0003ea0000100800 */
[----:B-1----:R-:W-:Y:S01]  /*73a00*/  IMAD.MOV.U32 R132, RZ, RZ, R36 ;  /* 0x000000ffff847224 */ /* 0x002fe200078e0024 */
[----:B------:R-:W-:Y:S01]  /*73a10*/  MOV R133, R37 ;  /* 0x0000002500857202 */ /* 0x000fe20000000f00 */
[----:B------:R-:W-:Y:S01]  /*73a20*/  IMAD.MOV.U32 R134, RZ, RZ, R38 ;  /* 0x000000ffff867224 */ /* 0x000fe200078e0026 */
[----:B------:R-:W-:-:S02]  /*73a30*/  MOV R135, R39 ;  /* 0x0000002700877202 */ /* 0x000fc40000000f00 */
[----:B------:R-:W-:Y:S04]  /*73a40*/  STL.64 [R1+0x310], R40 ;  /* 0x0003102801007387 */ /* 0x000fe80000100a00 */
[----:B------:R-:W-:Y:S04]  /*73a50*/  STL.64 [R1+0x318], R42 ;  /* 0x0003182a01007387 */ /* 0x000fe80000100a00 */
[----:B------:R-:W-:Y:S04]  /*73a60*/  STL [R1+0x365c], R135 ;  /* 0x00365c8701007387 */ /* 0x000fe80000100800 */
[----:B------:R-:W-:Y:S04]  /*73a70*/  STL [R1+0x3658], R134 ;  /* 0x0036588601007387 */ /* 0x000fe80000100800 */
[----:B------:R-:W-:Y:S04]  /*73a80*/  STL [R1+0x3654], R132 ;  /* 0x0036548401007387 */ /* 0x000fe80000100800 */
[----:B------:R-:W-:Y:S01]  /*73a90*/  STL [R1+0x3650], R133 ;  /* 0x0036508501007387 */ /* 0x000fe20000100800 */
[----:B------:R-:W-:Y:S07]  /*73aa0*/  HMMA.1688.F32.TF32 R36, R144, R32, R200 ;  /* 0x000000209024723c */ /* 0x000fee00000810c8 */
[----:B------:R-:W-:-:S02]  /*73ab0*/  IMAD.MOV.U32 R200, RZ, RZ, R207 ;  /* 0x000000ffffc87224 */ /* 0x000fc400078e00cf */
[----:B------:R-:W4:-:S14]  /*73ac0*/  LDL.LU R207, [R1+0x3750] ;  /* 0x0037500001cf7983 */ /* 0x000f1c0000300800 */
[----:B------:R-:W-:Y:S04]  /*73ad0*/  STL.64 [R1+0x200], R36 ;  /* 0x0002002401007387 */ /* 0x000fe80000100a00 */
[----:B------:R2:W-:Y:S04]  /*73ae0*/  STL.64 [R1+0x208], R38 ;  /* 0x0002082601007387 */ /* 0x0005e80000100a00 */
[----:B------:R-:W4:Y:S04]  /*73af0*/  LDL.LU R201, [R1+0x8f4] ;  /* 0x0008f40001c97983 */ /* 0x000f280000300800 */
[----:B------:R-:W4:Y:S04]  /*73b00*/  LDL.LU R202, [R1+0x8f8] ;  /* 0x0008f80001ca7983 */ /* 0x000f280000300800 */
[----:B------:R-:W4:Y:S01]  /*73b10*/  LDL.LU R203, [R1+0x8fc] ;  /* 0x0008fc0001cb7983 */ /* 0x000f220000300800 */
[C---:B--2---:R-:W-:Y:S06]  /*73b20*/  HMMA.1688.F32.TF32 R36, R160.reuse, R4, R176 ;  /* 0x00000004a024723c */ /* 0x044fec00000810b0 */
[C---:B---3--:R-:W-:Y:S01]  /*73b30*/  HMMA.1688.F32.TF32 R144, R160.reuse, R16, R168 ;  /* 0x00000010a090723c */ /* 0x048fe200000810a8 */
[----:B------:R-:W-:Y:S04]  /*73b40*/  LDS R168, [R0+UR12+0x38480] ;  /* 0x0384800c00a87984 */ /* 0x000fe80008000800 */
[----:B------:R-:W-:Y:S01]  /*73b50*/  LDS R170, [R0+UR12+0x3a480] ;  /* 0x03a4800c00aa7984 */ /* 0x000fe20008000800 */
[C---:B----4-:R-:W-:Y:S03]  /*73b60*/  HMMA.1688.F32.TF32 R140, R160.reuse, R12, R172 ;  /* 0x0000000ca08c723c */ /* 0x050fe600000810ac */
[----:B------:R-:W-:Y:S03]  /*73b70*/  LDS R169, [R3+UR12+0x38480] ;  /* 0x0384800c03a97984 */ /* 0x000fe60008000800 */
[C---:B------:R-:W-:Y:S01]  /*73b80*/  HMMA.1688.F32.TF32 R148, R160.reuse, R20, R148 ;  /* 0x00000014a094723c */ /* 0x040fe20000081094 */
[----:B------:R-:W-:Y:S05]  /*73b90*/  LDS R171, [R3+UR12+0x3a480] ;  /* 0x03a4800c03ab7984 */ /* 0x000fea0008000800 */
[C---:B------:R-:W-:Y:S06]  /*73ba0*/  HMMA.1688.F32.TF32 R152, R160.reuse, R24, R152 ;  /* 0x00000018a098723c */ /* 0x040fec0000081098 */
[----:B------:R-:W-:Y:S01]  /*73bb0*/  HMMA.1688.F32.TF32 R156, R160, R28, R156 ;  /* 0x0000001ca09c723c */ /* 0x000fe2000008109c */
[----:B------:R-:W-:Y:S01]  /*73bc0*/  MOV R135, R36 ;  /* 0x0000002400877202 */ /* 0x000fe20000000f00 */
[----:B------:R-:W-:Y:S01]  /*73bd0*/  IMAD.MOV.U32 R134, RZ, RZ, R37 ;  /* 0x000000ffff867224 */ /* 0x000fe200078e0025 */
[----:B------:R-:W-:Y:S01]  /*73be0*/  MOV R132, R38 ;  /* 0x0000002600847202 */ /* 0x000fe20000000f00 */
[----:B------:R-:W-:-:S02]  /*73bf0*/  IMAD.MOV.U32 R133, RZ, RZ, R39 ;  /* 0x000000ffff857224 */ /* 0x000fc400078e0027 */
        /* <DEDUP_REMOVED lines=8> */
[----:B------:R-:W-:Y:S04]  /*73c80*/  STL.64 [R1+0x35d0], R138 ;  /* 0x0035d08a01007387 */ /* 0x000fe80000100a00 */
[----:B------:R-:W-:Y:S04]  /*73c90*/  STL.64 [R1+0x35c8], R136 ;  /* 0x0035c88801007387 */ /* 0x000fe80000100a00 */
[----:B------:R-:W2:Y:S04]  /*73ca0*/  LDL.LU R188, [R1+0x6e0] ;  /* 0x0006e00001bc7983 */ /* 0x000ea80000300800 */
[----:B------:R-:W-:Y:S04]  /*73cb0*/  LDS R205, [R3+UR12+0x38580] ;  /* 0x0385800c03cd7984 */ /* 0x000fe80008000800 */
[----:B------:R-:W3:Y:S01]  /*73cc0*/  LDS R207, [R3+UR12+0x3a580] ;  /* 0x03a5800c03cf7984 */ /* 0x000ee20008000800 */
[----:B-1----:R-:W-:-:S15]  /*73cd0*/  HMMA.1688.F32.TF32 R36, R164, R4, R200 ;  /* 0x00000004a424723c */ /* 0x002fde00000810c8 */
[----:B------:R-:W-:-:S08]  /*73ce0*/  NOP ;  /* 0x0000000000007918 */ /* 0x000fd00000000000 */
        /* <DEDUP_REMOVED lines=62> */
[----:B------:R-:W4:-:S15]  /*740d0*/  LDL.LU R180, [R1+0x260] ;  /* 0x0002600001b47983 */ /* 0x000f1e0000300800 */
[----:B------:R-:W-:-:S05]  /*740e0*/  NOP ;  /* 0x0000000000007918 */ /* 0x000fca0000000000 */
[----:B------:R-:W-:Y:S04]  /*740f0*/  STL.64 [R1+0x3d0], R36 ;  /* 0x0003d02401007387 */ /* 0x000fe80000100a00 */
[----:B------:R2:W-:Y:S04]  /*74100*/  STL.64 [R1+0x3d8], R38 ;  /* 0x0003d82601007387 */ /* 0x0005e80000100a00 */
[----:B------:R-:W4:Y:S04]  /*74110*/  LDL.LU R181, [R1+0x264] ;  /* 0x0002640001b57983 */ /* 0x000f280000300800 */
[----:B------:R-:W4:Y:S01]  /*74120*/  LDL.LU R182, [R1+0x268] ;  /* 0x0002680001b67983 */ /* 0x000f220000300800 */
[----:B--2---:R-:W-:Y:S03]  /*74130*/  HMMA.1688.F32.TF32 R36, R164, R12, R172 ;  /* 0x0000000ca424723c */ /* 0x004fe600000810ac */
[----:B------:R-:W2:Y:S04]  /*74140*/  LDL.LU R183, [R1+0x26c] ;  /* 0x00026c0001b77983 */ /* 0x000ea80000300800 */
[----:B------:R-:W2:-:S15]  /*74150*/  LDL.LU R172, [R1+0x250] ;  /* 0x0002500001ac7983 */ /* 0x000e9e0000300800 */
[----:B------:R-:W-:-:S01]  /*74160*/  NOP ;  /* 0x0000000000007918 */ /* 0x000fc20000000000 */
[----:B------:R-:W-:Y:S04]  /*74170*/  STL.64 [R1+0x3c0], R36 ;  /* 0x0003c02401007387 */ /* 0x000fe80000100a00 */
[----:B------:R3:W-:Y:S04]  /*74180*/  STL.64 [R1+0x3c8], R38 ;  /* 0x0003c82601007387 */ /* 0x0007e80000100a00 */
[----:B------:R-:W2:Y:S04]  /*74190*/  LDL.LU R173, [R1+0x254] ;  /* 0x0002540001ad7983 */ /* 0x000ea80000300800 */
[----:B------:R-:W2:Y:S01]  /*741a0*/  LDL.LU R174, [R1+0x258] ;  /* 0x0002580001ae7983 */ /* 0x000ea20000300800 */
[----:B---3--:R-:W-:Y:S03]  /*741b0*/  HMMA.1688.F32.TF32 R36, R164, R16, R176 ;  /* 0x00000010a424723c */ /* 0x008fe600000810b0 */
[----:B------:R-:W3:Y:S04]  /*741c0*/  LDL.LU R175, [R1+0x25c] ;  /* 0x00025c0001af7983 */ /* 0x000ee80000300800 */
[----:B------:R-:W3:-:S15]  /*741d0*/  LDL.LU R176, [R1+0x240] ;  /* 0x0002400001b07983 */ /* 0x000ede0000300800 */
[----:B------:R-:W-:-:S01]  /*741e0*/  NOP ;  /* 0x0000000000007918 */ /* 0x000fc20000000000 */
[----:B------:R-:W-:Y:S04]  /*741f0*/  STL.64 [R1+0x3b0], R36 ;  /* 0x0003b02401007387 */ /* 0x000fe80000100a00 */
[----:B------:R4:W-:Y:S04]  /*74200*/  STL.64 [R1+0x3b8], R38 ;  /* 0x0003b82601007387 */ /* 0x0009e80000100a00 */
[----:B------:R-:W3:Y:S04]  /*74210*/  LDL.LU R177, [R1+0x244] ;  /* 0x0002440001b17983 */ /* 0x000ee80000300800 */
[----:B------:R-:W3:Y:S04]  /*74220*/  LDL.LU R178, [R1+0x248] ;  /* 0x0002480001b27983 */ /* 0x000ee80000300800 */
[----:B------:R-:W3:Y:S01]  /*74230*/  LDL.LU R179, [R1+0x24c] ;  /* 0x00024c0001b37983 */ /* 0x000ee20000300800 */
[----:B----4-:R-:W-:Y:S03]  /*74240*/  HMMA.1688.F32.TF32 R36, R164, R20, R200 ;  /* 0x00000014a424723c */ /* 0x010fe600000810c8 */
[----:B------:R-:W4:-:S15]  /*74250*/  LDL.LU R200, [R1+0x230] ;  /* 0x0002300001c87983 */ /* 0x000f1e0000300800 */
[----:B------:R-:W-:-:S05]  /*74260*/  NOP ;  /* 0x0000000000007918 */ /* 0x000fca0000000000 */
[----:B------:R-:W-:Y:S04]  /*74270*/  STL.64 [R1+0x3a0], R36 ;  /* 0x0003a02401007387 */ /* 0x000fe80000100a00 */
[----:B------:R1:W-:Y:S04]  /*74280*/  STL.64 [R1+0x3a8], R38 ;  /* 0x0003a82601007387 */ /* 0x0003e80000100a00 */
[----:B------:R-:W4:Y:S04]  /*74290*/  LDL.LU R201, [R1+0x234] ;  /* 0x0002340001c97983 */ /* 0x000f280000300800 */
[----:B------:R-:W4:Y:S04]  /*742a0*/  LDL.LU R202, [R1+0x238] ;  /* 0x0002380001ca7983 */ /* 0x000f280000300800 */
[----:B------:R-:W4:Y:S01]  /*742b0*/  LDL.LU R203, [R1+0x23c] ;  /* 0x00023c0001cb7983 */ /* 0x000f220000300800 */
[C---:B-1----:R-:W-:Y:S06]  /*742c0*/  HMMA.1688.F32.TF32 R36, R164.reuse, R24, R224 ;  /* 0x00000018a424723c */ /* 0x042fec00000810e0 */
[C---:B------:R-:W-:Y:S06]  /*742d0*/  HMMA.1688.F32.TF32 R44, R164.reuse, R28, R248 ;  /* 0x0000001ca42c723c */ /* 0x040fec00000810f8 */
[----:B------:R-:W-:Y:S11]  /*742e0*/  HMMA.1688.F32.TF32 R40, R164, R32, R216 ;  /* 0x00000020a428723c */ /* 0x000ff600000810d8 */
        /* <DEDUP_REMOVED lines=14> */
[----:B------:R-:W-:Y:S01]  /*743d0*/  STL.64 [R1+0x2c0], R40 ;  /* 0x0002c02801007387 */ /* 0x000fe20000100a00 */
[C---:B------:R-:W-:Y:S03]  /*743e0*/  HMMA.1688.F32.TF32 R164, R168.reuse, R32, R184 ;  /* 0x00000020a8a4723c */ /* 0x040fe600000810b8 */
[----:B------:R1:W-:Y:S03]  /*743f0*/  STL.64 [R1+0x2c8], R42 ;  /* 0x0002c82a01007387 */ /* 0x0003e60000100a00 */
[C---:B-1----:R-:W-:Y:S01]  /*74400*/  HMMA.1688.F32.TF32 R44, R168.reuse, R20, R212 ;  /* 0x00000014a82c723c */ /* 0x042fe200000810d4 */
[----:B------:R-:W-:Y:S05]  /*74410*/  STL.64 [R1+0x2b0], R36 ;  /* 0x0002b02401007387 */ /* 0x000fea0000100a00 */
[C---:B------:R-:W-:Y:S01]  /*74420*/  HMMA.1688.F32.TF32 R40, R168.reuse, R24, R192 ;  /* 0x00000018a828723c */ /* 0x040fe200000810c0 */
[----:B------:R1:W-:Y:S05]  /*74430*/  STL.64 [R1+0x2b8], R38 ;  /* 0x0002b82601007387 */ /* 0x0003ea0000100a00 */
[----:B-1----:R-:W-:Y:S11]  /*74440*/  HMMA.1688.F32.TF32 R36, R168, R28, R188 ;  /* 0x0000001ca824723c */ /* 0x002ff600000810bc */
        /* <DEDUP_REMOVED lines=9> */
[----:B------:R-:W-:Y:S01]  /*744e0*/  STL [R1+0x3568], R167 ;  /* 0x003568a701007387 */ /* 0x000fe20000100800 */
[C---:B--2---:R-:W-:Y:S06]  /*744f0*/  HMMA.1688.F32.TF32 R168, R196.reuse, R4, R180 ;  /* 0x00000004c4a8723c */ /* 0x044fec00000810b4 */
[----:B---3--:R-:W-:-:S15]  /*74500*/  HMMA.1688.F32.TF32 R172, R196, R8, R172 ;  /* 0x00000008c4ac723c */ /* 0x008fde00000810ac */
[----:B------:R-:W-:-:S02]  /*74510*/  NOP ;  /* 0x0000000000007918 */ /* 0x000fc40000000000 */
[----:B------:R-:W-:Y:S04]  /*74520*/  STL [R1+0x3584], R168 ;  /* 0x003584a801007387 */ /* 0x000fe80000100800 */
[----:B------:R-:W-:Y:S04]  /*74530*/  STL [R1+0x3580], R169 ;  /* 0x003580a901007387 */ /* 0x000fe80000100800 */
[----:B------:R-:W-:Y:S04]  /*74540*/  STL [R1+0x357c], R170 ;  /* 0x00357caa01007387 */ /* 0x000fe80000100800 */
[----:B------:R-:W-:Y:S01]  /*74550*/  STL [R1+0x3578], R171 ;  /* 0x003578ab01007387 */ /* 0x000fe20000100800 */
[C---:B------:R-:W-:Y:S03]  /*74560*/  HMMA.1688.F32.TF32 R176, R196.reuse, R12, R176 ;  /* 0x0000000cc4b0723c */ /* 0x040fe600000810b0 */
[----:B------:R2:W-:Y:S04]  /*74570*/  STL [R1+0x3594], R172 ;  /* 0x003594ac01007387 */ /* 0x0005e80000100800 */
[----:B------:R3:W-:Y:S04]  /*74580*/  STL [R1+0x3590], R173 ;  /* 0x003590ad01007387 */ /* 0x0007e80000100800 */
[----:B------:R3:W-:Y:S04]  /*74590*/  STL [R1+0x358c], R174 ;  /* 0x00358cae01007387 */ /* 0x0007e80000100800 */
[----:B------:R3:W-:Y:S08]  /*745a0*/  STL [R1+0x3588], R175 ;  /* 0x003588af01007387 */ /* 0x0007f00000100800 */
[----:B------:R3:W-:Y:S04]  /*745b0*/  STL [R1+0x35a4], R176 ;  /* 0x0035a4b001007387 */ /* 0x0007e80000100800 */
[----:B------:R3:W-:Y:S04]  /*745c0*/  STL [R1+0x35a0], R177 ;  /* 0x0035a0b101007387 */ /* 0x0007e80000100800 */
[----:B------:R3:W-:Y:S04]  /*745d0*/  STL [R1+0x359c], R178 ;  /* 0x00359cb201007387 */ /* 0x0007e80000100800 */
[----:B------:R3:W-:Y:S04]  /*745e0*/  STL [R1+0x3598], R179 ;  /* 0x003598b301007387 */ /* 0x0007e80000100800 */
[----:B------:R-:W1:Y:S01]  /*745f0*/  LDL.LU R216, [R1+0x140] ;  /* 0x0001400001d87983 */ /* 0x000e620000300800 */
[----:B----4-:R-:W-:Y:S03]  /*74600*/  HMMA.1688.F32.TF32 R180, R196, R16, R200 ;  /* 0x00000010c4b4723c */ /* 0x010fe600000810c8 */
        /* <DEDUP_REMOVED lines=47> */
[C---:B-1----:R-:W-:Y:S06]  /*74900*/  HMMA.1688.F32.TF32 R40, R204.reuse, R8, R216 ;  /* 0x00000008cc28723c */ /* 0x042fec00000810d8 */
[----:B--2---:R-:W-:Y:S01]  /*74910*/  HMMA.1688.F32.TF32 R36, R204, R12, R208 ;  /* 0x0000000ccc24723c */ /* 0x004fe200000810d0 */
[----:B------:R-:W-:Y:S04]  /*74920*/  LDS R208, [R0+UR12+0x38680] ;  /* 0x0386800c00d07984 */ /* 0x000fe80008000800 */
[----:B------:R-:W-:Y:S01]  /*74930*/  LDS R210, [R0+UR12+0x3a680] ;  /* 0x03a6800c00d27984 */ /* 0x000fe20008000800 */
[C---:B------:R-:W-:Y:S03]  /*74940*/  HMMA.1688.F32.TF32 R184, R196.reuse, R20, R184 ;  /* 0x00000014c4b8723c */ /* 0x040fe600000810b8 */
[----:B------:R-:W-:Y:S03]  /*74950*/  LDS R209, [R3+UR12+0x38680] ;  /* 0x0386800c03d17984 */ /* 0x000fe60008000800 */
[----:B---3--:R-:W-:Y:S01]  /*74960*/  HMMA.1688.F32.TF32 R188, R196, R24, R188 ;  /* 0x00000018c4bc723c */ /* 0x008fe200000810bc */
[----:B------:R-:W1:Y:S11]  /*74970*/  LDS R211, [R3+UR12+0x3a680] ;  /* 0x03a6800c03d37984 */ /* 0x000e760008000800 */
[----:B------:R-:W-:Y:S01]  /*74980*/  MOV R172, R36 ;  /* 0x0000002400ac7202 */ /* 0x000fe20000000f00 */
[----:B------:R-:W-:Y:S01]  /*74990*/  IMAD.MOV.U32 R173, RZ, RZ, R37 ;  /* 0x000000ffffad7224 */ /* 0x000fe200078e0025 */
[----:B------:R-:W-:Y:S01]  /*749a0*/  MOV R174, R38 ;  /* 0x0000002600ae7202 */ /* 0x000fe20000000f00 */
[----:B------:R-:W-:-:S02]  /*749b0*/  IMAD.MOV.U32 R175, RZ, RZ, R39 ;  /* 0x000000ffffaf7224 */ /* 0x000fc400078e0027 */
        /* <DEDUP_REMOVED lines=12> */
[----:B------:R-:W-:Y:S01]  /*74a80*/  HMMA.1688.F32.TF32 R36, R204, R24, R236 ;  /* 0x00000018cc24723c */ /* 0x000fe200000810ec */
[----:B------:R2:W-:Y:S04]  /*74a90*/  STL [R1+0x35c4], R184 ;  /* 0x0035c4b801007387 */ /* 0x0005e80000100800 */
[----:B------:R3:W-:Y:S04]  /*74aa0*/  STL [R1+0x35c0], R185 ;  /* 0x0035c0b901007387 */ /* 0x0007e80000100800 */
[----:B------:R4:W-:Y:S01]  /*74ab0*/  STL [R1+0x35bc], R186 ;  /* 0x0035bcba01007387 */ /* 0x0009e20000100800 */
[----:B------:R-:W-:Y:S03]  /*74ac0*/  HMMA.1688.F32.TF32 R192, R196, R28, R192 ;  /* 0x0000001cc4c0723c */ /* 0x000fe600000810c0 */
[----:B------:R-:W-:Y:S03]  /*74ad0*/  LDS R236, [R0+UR12+0x38780] ;  /* 0x0387800c00ec7984 */ /* 0x000fe60008000800 */
[C---:B------:R-:W-:Y:S01]  /*74ae0*/  HMMA.1688.F32.TF32 R200, R204.reuse, R4, R200 ;  /* 0x00000004ccc8723c */ /* 0x040fe200000810c8 */
        /* <DEDUP_REMOVED lines=8> */
[----:B------:R1:W-:Y:S04]  /*74b70*/  STL [R1+0x35b8], R187 ;  /* 0x0035b8bb01007387 */ /* 0x0003e80000100800 */
[----:B------:R1:W-:Y:S04]  /*74b80*/  STL.64 [R1+0x260], R40 ;  /* 0x0002602801007387 */ /* 0x0003e80000100a00 */
[----:B------:R1:W-:Y:S04]  /*74b90*/  STL.64 [R1+0x268], R42 ;  /* 0x0002682a01007387 */ /* 0x0003e80000100a00 */
[----:B------:R-:W4:Y:S04]  /*74ba0*/  LDL.LU R240, [R1+0x6b0] ;  /* 0x0006b00001f07983 */ /* 0x000f280000300800 */
[----:B------:R-:W4:Y:S04]  /*74bb0*/  LDL.LU R241, [R1+0x6b4] ;  /* 0x0006b40001f17983 */ /* 0x000f280000300800 */
[----:B------:R-:W4:Y:S04]  /*74bc0*/  LDL.LU R242, [R1+0x6b8] ;  /* 0x0006b80001f27983 */ /* 0x000f280000300800 */
[----:B------:R-:W4:Y:S01]  /*74bd0*/  LDL.LU R243, [R1+0x6bc] ;  /* 0x0006bc0001f37983 */ /* 0x000f220000300800 */
[----:B--2---:R-:W-:-:S03]  /*74be0*/  MOV R184, R36 ;  /* 0x0000002400b87202 */ /* 0x004fc60000000f00 */
[----:B------:R-:W2:Y:S01]  /*74bf0*/  LDL.LU R244, [R1+0x6c0] ;  /* 0x0006c00001f47983 */ /* 0x000ea20000300800 */
[----:B---3--:R-:W-:-:S03]  /*74c00*/  IMAD.MOV.U32 R185, RZ, RZ, R37 ;  /* 0x000000ffffb97224 */ /* 0x008fc600078e0025 */
[----:B------:R-:W2:Y:S01]  /*74c10*/  LDL.LU R245, [R1+0x6c4] ;  /* 0x0006c40001f57983 */ /* 0x000ea20000300800 */
[----:B----4-:R-:W-:-:S03]  /*74c20*/  MOV R186, R38 ;  /* 0x0000002600ba7202 */ /* 0x010fc60000000f00 */
[----:B------:R-:W2:Y:S01]  /*74c30*/  LDL.LU R246, [R1+0x6c8] ;  /* 0x0006c80001f67983 */ /* 0x000ea20000300800 */
[----:B-1----:R-:W-:-:S03]  /*74c40*/  IMAD.MOV.U32 R187, RZ, RZ, R39 ;  /* 0x000000ffffbb7224 */ /* 0x002fc600078e0027 */
        /* <DEDUP_REMOVED lines=46> */
[----:B--2---:R-:W-:Y:S03]  /*74f30*/  HMMA.1688.F32.TF32 R204, R204, R32, R212 ;  /* 0x00000020cccc723c */ /* 0x004fe600000810d4 */
[----:B------:R-:W-:Y:S04]  /*74f40*/  LDS R212, [R0+UR12+0x38700] ;  /* 0x0387000c00d47984 */ /* 0x000fe80008000800 */
[----:B------:R-:W-:Y:S01]  /*74f50*/  LDS R214, [R0+UR12+0x3a700] ;  /* 0x03a7000c00d67984 */ /* 0x000fe20008000800 */
[-C--:B---3--:R-:W-:Y:S03]  /*74f60*/  HMMA.1688.F32.TF32 R36, R208, R4.reuse, R36 ;  /* 0x00000004d024723c */ /* 0x088fe60000081024 */
[----:B------:R-:W-:Y:S04]  /*74f70*/  LDS R213, [R3+UR12+0x38700] ;  /* 0x0387000c03d57984 */ /* 0x000fe80008000800 */
[----:B------:R-:W-:Y:S09]  /*74f80*/  LDS R215, [R3+UR12+0x3a700] ;  /* 0x03a7000c03d77984 */ /* 0x000ff20008000800 */
[----:B------:R-:W-:Y:S01]  /*74f90*/  MOV R164, R204 ;  /* 0x000000cc00a47202 */ /* 0x000fe20000000f00 */
[----:B------:R-:W-:Y:S01]  /*74fa0*/  IMAD.MOV.U32 R165, RZ, RZ, R205 ;  /* 0x000000ffffa57224 */ /* 0x000fe200078e00cd */
[----:B------:R-:W-:Y:S01]  /*74fb0*/  MOV R166, R206 ;  /* 0x000000ce00a67202 */ /* 0x000fe20000000f00 */
[----:B------:R-:W-:Y:S01]  /*74fc0*/  IMAD.MOV.U32 R167, RZ, RZ, R207 ;  /* 0x000000ffffa77224 */ /* 0x000fe200078e00cf */
[----:B------:R-:W-:Y:S04]  /*74fd0*/  LDS R204, [R0+UR12+0x38600] ;  /* 0x0386000c00cc7984 */ /* 0x000fe80008000800 */
[----:B------:R-:W-:Y:S04]  /*74fe0*/  LDS R206, [R0+UR12+0x3a600] ;  /* 0x03a6000c00ce7984 */ /* 0x000fe80008000800 */
[----:B------:R-:W-:Y:S04]  /*74ff0*/  LDS R205, [R3+UR12+0x38600] ;  /* 0x0386000c03cd7984 */ /* 0x000fe80008000800 */
[----:B------:R-:W4:Y:S02]  /*75000*/  LDS R207, [R3+UR12+0x3a600] ;  /* 0x03a6000c03cf7984 */ /* 0x000f240008000800 */
[C---:B----4-:R-:W-:Y:S06]  /*75010*/  HMMA.1688.F32.TF32 R224, R204.reuse, R4, R224 ;  /* 0x00000004cce0723c */ /* 0x050fec00000810e0 */
[C---:B------:R-:W-:Y:S06]  /*75020*/  HMMA.1688.F32.TF32 R136, R204.reuse, R12, R136 ;  /* 0x0000000ccc88723c */ /* 0x040fec0000081088 */
[C---:B------:R-:W-:Y:S11]  /*75030*/  HMMA.1688.F32.TF32 R248, R204.reuse, R8, R248 ;  /* 0x00000008ccf8723c */ /* 0x040ff600000810f8 */
[----:B------:R-:W-:Y:S04]  /*75040*/  STL.64 [R1+0x270], R224 ;  /* 0x000270e001007387 */ /* 0x000fe80000100a00 */
[----:B------:R1:W-:Y:S04]  /*75050*/  STL.64 [R1+0x278], R226 ;  /* 0x000278e201007387 */ /* 0x0003e80000100a00 */
[----:B-1----:R-:W2:Y:S04]  /*75060*/  LDL.LU.64 R226, [R1+0x3748] ;  /* 0x0037480001e27983 */ /* 0x002ea80000300a00 */
[----:B------:R-:W3:Y:S04]  /*75070*/  LDL.LU.64 R224, [R1+0x3740] ;  /* 0x0037400001e07983 */ /* 0x000ee80000300a00 */
[----:B------:R-:W-:Y:S04]  /*75080*/  STL.64 [R1+0x1e0], R248 ;  /* 0x0001e0f801007387 */ /* 0x000fe80000100a00 */
[----:B------:R1:W-:Y:S04]  /*75090*/  STL.64 [R1+0x1e8], R250 ;  /* 0x0001e8fa01007387 */ /* 0x0003e80000100a00 */
[----:B-1----:R-:W4:Y:S04]  /*750a0*/  LDL.LU.64 R250, [R1+0x3738] ;  /* 0x0037380001fa7983 */ /* 0x002f280000300a00 */
[----:B------:R-:W3:Y:S04]  /*750b0*/  LDL.LU.64 R248, [R1+0x3730] ;  /* 0x0037300001f87983 */ /* 0x000ee80000300a00 */
[----:B------:R-:W-:Y:S04]  /*750c0*/  STL.64 [R1+0x1d0], R136 ;  /* 0x0001d08801007387 */ /* 0x000fe80000100a00 */
[----:B------:R1:W-:Y:S02]  /*750d0*/  STL.64 [R1+0x1d8], R138 ;  /* 0x0001d88a01007387 */ /* 0x0003e40000100a00 */
[C---:B-1----:R-:W-:Y:S06]  /*750e0*/  HMMA.1688.F32.TF32 R136, R204.reuse, R16, R56 ;  /* 0x00000010cc88723c */ /* 0x042fec0000081038 */
[C---:B------:R-:W-:Y:S06]  /*750f0*/  HMMA.1688.F32.TF32 R56, R204.reuse, R20, R52 ;  /* 0x00000014cc38723c */ /* 0x040fec0000081034 */
[C---:B------:R-:W-:Y:S06]  /*75100*/  HMMA.1688.F32.TF32 R52, R204.reuse, R24, R48 ;  /* 0x00000018cc34723c */ /* 0x040fec0000081030 */
[C---:B------:R-:W-:Y:S06]  /*75110*/  HMMA.1688.F32.TF32 R48, R204.reuse, R28, R44 ;  /* 0x0000001ccc30723c */ /* 0x040fec000008102c */
[----:B------:R-:W-:Y:S01]  /*75120*/  HMMA.1688.F32.TF32 R44, R204, R32, R40 ;  /* 0x00000020cc2c723c */ /* 0x000fe20000081028 */
[----:B------:R-:W-:Y:S04]  /*75130*/  STL.64 [R1+0x1c0], R136 ;  /* 0x0001c08801007387 */ /* 0x000fe80000100a00 */
[----:B------:R-:W-:Y:S04]  /*75140*/  STL.64 [R1+0x1c8], R138 ;  /* 0x0001c88a01007387 */ /* 0x000fe80000100a00 */
[----:B------:R-:W-:Y:S04]  /*75150*/  STL.64 [R1+0x1b0], R56 ;  /* 0x0001b03801007387 */ /* 0x000fe80000100a00 */
[----:B------:R-:W-:Y:S01]  /*75160*/  STL.64 [R1+0x1b8], R58 ;  /* 0x0001b83a01007387 */ /* 0x000fe20000100a00 */
[C---:B------:R-:W-:Y:S03]  /*75170*/  HMMA.1688.F32.TF32 R40, R208.reuse, R8, R216 ;  /* 0x00000008d028723c */ /* 0x040fe600000810d8 */
        /* <DEDUP_REMOVED lines=8> */
[C---:B-1----:R-:W-:Y:S06]  /*75200*/  HMMA.1688.F32.TF32 R44, R208.reuse, R12, R244 ;  /* 0x0000000cd02c723c */ /* 0x042fec00000810f4 */
[C---:B------:R-:W-:Y:S01]  /*75210*/  HMMA.1688.F32.TF32 R36, R208.reuse, R16, R240 ;  /* 0x00000010d024723c */ /* 0x040fe200000810f0 */
[----:B------:R1:W-:Y:S04]  /*75220*/  STL.64 [R1+0x150], R40 ;  /* 0x0001502801007387 */ /* 0x0003e80000100a00 */
[----:B------:R1:W-:Y:S04]  /*75230*/  STL.64 [R1+0x158], R42 ;  /* 0x0001582a01007387 */ /* 0x0003e80000100a00 */
[----:B-1----:R-:W2:Y:S08]  /*75240*/  LDL.LU R40, [R1+0x5a0] ;  /* 0x0005a00001287983 */ /* 0x002eb00000300800 */
[----:B------:R-:W-:Y:S04]  /*75250*/  STL.64 [R1+0x140], R44 ;  /* 0x0001402c01007387 */ /* 0x000fe80000100a00 */
[----:B------:R-:W-:Y:S04]  /*75260*/  STL.64 [R1+0x148], R46 ;  /* 0x0001482e01007387 */ /* 0x000fe80000100a00 */
        /* <DEDUP_REMOVED lines=13> */
[----:B-1----:R-:W2:Y:S04]  /*75340*/  LDL.LU R36, [R1+0x680] ;  /* 0x0006800001247983 */ /* 0x002ea80000300800 */
        /* <DEDUP_REMOVED lines=31> */
[C---:B----4-:R-:W-:Y:S06]  /*75540*/  HMMA.1688.F32.TF32 R204, R208.reuse, R24, R204 ;  /* 0x00000018d0cc723c */ /* 0x050fec00000810cc */
[C---:B---3--:R-:W-:Y:S06]  /*75550*/  HMMA.1688.F32.TF32 R216, R208.reuse, R20, R216 ;  /* 0x00000014d0d8723c */ /* 0x048fec00000810d8 */
[----:B--2---:R-:W-:-:S15]  /*75560*/  HMMA.1688.F32.TF32 R36, R208, R28, R36 ;  /* 0x0000001cd024723c */ /* 0x004fde0000081024 */
[----:B------:R-:W-:-:S02]  /*75570*/  NOP ;  /* 0x0000000000007918 */ /* 0x000fc40000000000 */
[----:B------:R-:W-:Y:S04]  /*75580*/  STL.64 [R1+0x120], R216 ;  /* 0x000120d801007387 */ /* 0x000fe80000100a00 */
[----:B------:R1:W-:Y:S04]  /*75590*/  STL.64 [R1+0x128], R218 ;  /* 0x000128da01007387 */ /* 0x0003e80000100a00 */
[----:B-1----:R-:W2:Y:S04]  /*755a0*/  LDL.LU.64 R218, [R1+0x3728] ;  /* 0x0037280001da7983 */ /* 0x002ea80000300a00 */
[----:B------:R-:W3:Y:S04]  /*755b0*/  LDL.LU.64 R216, [R1+0x3720] ;  /* 0x0037200001d87983 */ /* 0x000ee80000300a00 */
[----:B------:R-:W-:Y:S01]  /*755c0*/  STL.64 [R1+0x110], R204 ;  /* 0x000110cc01007387 */ /* 0x000fe20000100a00 */
[----:B------:R-:W-:-:S03]  /*755d0*/  IMAD.MOV.U32 R252, RZ, RZ, R38 ;  /* 0x000000fffffc7224 */ /* 0x000fc600078e0026 */
[----:B------:R-:W-:Y:S01]  /*755e0*/  STL.64 [R1+0x118], R206 ;  /* 0x000118ce01007387 */ /* 0x000fe20000100a00 */
[----:B------:R-:W-:-:S03]  /*755f0*/  MOV R2, R39 ;  /* 0x0000002700027202 */ /* 0x000fc60000000f00 */
[----:B------:R1:W-:Y:S04]  /*75600*/  STL.64 [R1+0x100], R36 ;  /* 0x0001002401007387 */ /* 0x0003e80000100a00 */
[----:B-1----:R-:W4:Y:S04]  /*75610*/  LDL.LU R36, [R1+0x500] ;  /* 0x0005000001247983 */ /* 0x002f280000300800 */
[----:B------:R-:W4:Y:S04]  /*75620*/  LDL.LU R37, [R1+0x504] ;  /* 0x0005040001257983 */ /* 0x000f280000300800 */
[----:B------:R-:W4:Y:S04]  /*75630*/  LDL.LU R38, [R1+0x508] ;  /* 0x0005080001267983 */ /* 0x000f280000300800 */
[----:B------:R-:W4:Y:S01]  /*75640*/  LDL.LU R39, [R1+0x50c] ;  /* 0x00050c0001277983 */ /* 0x000f220000300800 */
[----:B------:R-:W-:Y:S06]  /*75650*/  HMMA.1688.F32.TF32 R56, R212, R4, R56 ;  /* 0x00000004d438723c */ /* 0x000fec0000081038 */
[----:B------:R-:W-:Y:S06]  /*75660*/  HMMA.1688.F32.TF32 R136, R208, R32, R136 ;  /* 0x00000020d088723c */ /* 0x000fec0000081088 */
[C---:B------:R-:W-:Y:S06]  /*75670*/  HMMA.1688.F32.TF32 R48, R212.reuse, R12, R48 ;  /* 0x0000000cd430723c */ /* 0x040fec0000081030 */
[C---:B------:R-:W-:Y:S06]  /*75680*/  HMMA.1688.F32.TF32 R52, R212.reuse, R8, R52 ;  /* 0x00000008d434723c */ /* 0x040fec0000081034 */
[C---:B------:R-:W-:Y:S06]  /*75690*/  HMMA.1688.F32.TF32 R44, R212.reuse, R16, R44 ;  /* 0x00000010d42c723c */ /* 0x040fec000008102c */
[----:B------:R-:W-:Y:S01]  /*756a0*/  HMMA.1688.F32.TF32 R40, R212, R20, R40 ;  /* 0x00000014d428723c */ /* 0x000fe20000081028 */
[----:B------:R1:W-:Y:S04]  /*756b0*/  STL [R1+0x354c], R2 ;  /* 0x00354c0201007387 */ /* 0x0003e80000100800 */
[----:B------:R1:W-:Y:S04]  /*756c0*/  STL [R1+0x3548], R252 ;  /* 0x003548fc01007387 */ /* 0x0003e80000100800 */
[----:B------:R-:W-:Y:S01]  /*756d0*/  STL.64 [R1+0xf0], R136 ;  /* 0x0000f08801007387 */ /* 0x000fe20000100a00 */
[----:B-1----:R-:W-:Y:S01]  /*756e0*/  IMAD.MOV.U32 R2, RZ, RZ, R58 ;  /* 0x000000ffff027224 */ /* 0x002fe200078e003a */
[----:B------:R-:W-:-:S02]  /*756f0*/  MOV R252, R59 ;  /* 0x0000003b00fc7202 */ /* 0x000fc40000000f00 */
[----:B------:R-:W-:Y:S04]  /*75700*/  STL.64 [R1+0xf8], R138 ;  /* 0x0000f88a01007387 */ /* 0x000fe80000100a00 */
[----:B------:R-:W-:Y:S04]  /*75710*/  STL.64 [R1+0xe0], R56 ;  /* 0x0000e03801007387 */ /* 0x000fe80000100a00 */
        /* <DEDUP_REMOVED lines=10> */
[----:B-1----:R-:W-:-:S03]  /*757c0*/  IMAD.MOV.U32 R2, RZ, RZ, R42 ;  /* 0x000000ffff027224 */ /* 0x002fc600078e002a */
[----:B------:R1:W-:Y:S01]  /*757d0*/  STL.64 [R1+0xb8], R46 ;  /* 0x0000b82e01007387 */ /* 0x0003e20000100a00 */
[----:B------:R-:W-:-:S03]  /*757e0*/  MOV R252, R43 ;  /* 0x0000002b00fc7202 */ /* 0x000fc60000000f00 */
[----:B------:R1:W-:Y:S02]  /*757f0*/  STL.64 [R1+0xa0], R40 ;  /* 0x0000a02801007387 */ /* 0x0003e40000100a00 */
[C---:B-1----:R-:W-:Y:S06]  /*75800*/  HMMA.1688.F32.TF32 R44, R212.reuse, R24, R244 ;  /* 0x00000018d42c723c */ /* 0x042fec00000810f4 */
[----:B------:R-:W-:Y:S01]  /*75810*/  HMMA.1688.F32.TF32 R40, R212, R28, R240 ;  /* 0x0000001cd428723c */ /* 0x000fe200000810f0 */
[----:B------:R1:W-:Y:S04]  /*75820*/  STL [R1+0x3564], R252 ;  /* 0x003564fc01007387 */ /* 0x0003e80000100800 */
[----:B------:R1:W-:-:S12]  /*75830*/  STL [R1+0x3560], R2 ;  /* 0x0035600201007387 */ /* 0x0003d80000100800 */
[----:B------:R1:W-:Y:S04]  /*75840*/  STL.64 [R1+0x90], R44 ;  /* 0x0000902c01007387 */ /* 0x0003e80000100a00 */
[----:B------:R1:W-:Y:S03]  /*75850*/  STL.64 [R1+0x98], R46 ;  /* 0x0000982e01007387 */ /* 0x0003e60000100a00 */
[----:B-1----:R-:W-:Y:S01]  /*75860*/  IMAD.MOV.U32 R252, RZ, RZ, R42 ;  /* 0x000000fffffc7224 */ /* 0x002fe200078e002a */
[----:B------:R4:W-:Y:S01]  /*75870*/  STL.64 [R1+0x80], R40 ;  /* 0x0000802801007387 */ /* 0x0009e20000100a00 */
        /* <DEDUP_REMOVED lines=21> */
[----:B--2---:R-:W-:Y:S01]  /*759d0*/  IMAD.MOV.U32 R54, RZ, RZ, R218 ;  /* 0x000000ffff367224 */ /* 0x004fe200078e00da */
[----:B------:R-:W-:Y:S01]  /*759e0*/  MOV R55, R219 ;  /* 0x000000db00377202 */ /* 0x000fe20000000f00 */
[----:B---3--:R-:W-:Y:S01]  /*759f0*/  IMAD.MOV.U32 R52, RZ, RZ, R216 ;  /* 0x000000ffff347224 */ /* 0x008fe200078e00d8 */
[----:B----4-:R-:W-:Y:S07]  /*75a00*/  HMMA.1688.F32.TF32 R40, R212, R32, R36 ;  /* 0x00000020d428723c */ /* 0x010fee0000081024 */
[----:B------:R-:W-:-:S02]  /*75a10*/  IMAD.MOV.U32 R36, RZ, RZ, R234 ;  /* 0x000000ffff247224 */ /* 0x000fc400078e00ea */
[----:B------:R-:W2:Y:S01]  /*75a20*/  LDL.LU R234, [R1+0x371c] ;  /* 0x00371c0001ea7983 */ /* 0x000ea20000300800 */
[----:B------:R-:W-:Y:S01]  /*75a30*/  MOV R37, R235 ;  /* 0x000000eb00257202 */ /* 0x000fe20000000f00 */
[----:B------:R-:W-:Y:S01]  /*75a40*/  IMAD.MOV.U32 R38, RZ, RZ, R228 ;  /* 0x000000ffff267224 */ /* 0x000fe200078e00e4 */
[----:B------:R-:W-:-:S11]  /*75a50*/  MOV R39, R229 ;  /* 0x000000e500277202 */ /* 0x000fd60000000f00 */
[----:B------:R1:W-:Y:S04]  /*75a60*/  STL.64 [R1+0x70], R40 ;  /* 0x0000702801007387 */ /* 0x0003e80000100a00 */
[----:B------:R3:W-:Y:S04]  /*75a70*/  STL.64 [R1+0x78], R42 ;  /* 0x0000782a01007387 */ /* 0x0007e80000100a00 */
[----:B------:R-:W2:Y:S04]  /*75a80*/  LDL.LU R235, [R1+0x3718] ;  /* 0x0037180001eb7983 */ /* 0x000ea80000300800 */
[----:B------:R-:W4:Y:S01]  /*75a90*/  LDL.LU R228, [R1+0x3714] ;  /* 0x0037140001e47983 */ /* 0x000f220000300800 */
[----:B-1----:R-:W-:Y:S01]  /*75aa0*/  IMAD.MOV.U32 R40, RZ, RZ, R230 ;  /* 0x000000ffff287224 */ /* 0x002fe200078e00e6 */
[----:B------:R-:W-:-:S02]  /*75ab0*/  MOV R41, R224 ;  /* 0x000000e000297202 */ /* 0x000fc40000000f00 */
[----:B------:R-:W4:Y:S01]  /*75ac0*/  LDL.LU R229, [R1+0x3710] ;  /* 0x0037100001e57983 */ /* 0x000f220000300800 */
[----:B---3--:R-:W-:Y:S01]  /*75ad0*/  IMAD.MOV.U32 R42, RZ, RZ, R225 ;  /* 0x000000ffff2a7224 */ /* 0x008fe200078e00e1 */
[----:B------:R-:W-:Y:S02]  /*75ae0*/  MOV R43, R226 ;  /* 0x000000e2002b7202 */ /* 0x000fe40000000f00 */
[----:B------:R-:W4:Y:S04]  /*75af0*/  LDL.LU R230, [R1+0x370c] ;  /* 0x00370c0001e67983 */ /* 0x000f280000300800 */
[----:B------:R-:W3:Y:S04]  /*75b00*/  LDL.LU R224, [R1+0x3708] ;  /* 0x0037080001e07983 */ /* 0x000ee80000300800 */
[----:B------:R-:W3:Y:S04]  /*75b10*/  LDL.LU R225, [R1+0x3704] ;  /* 0x0037040001e17983 */ /* 0x000ee80000300800 */
[----:B------:R-:W3:Y:S04]  /*75b20*/  LDL.LU R226, [R1+0x3700] ;  /* 0x0037000001e27983 */ /* 0x000ee80000300800 */
[----:B------:R-:W3:Y:S01]  /*75b30*/  LDL.LU R227, [R1+0x36fc] ;  /* 0x0036fc0001e37983 */ /* 0x000ee20000300800 */
        /* <DEDUP_REMOVED lines=20> */
[C---:B------:R-:W-:Y:S03]  /*75c80*/  HMMA.1688.F32.TF32 R204, R236.reuse, R4, R244 ;  /* 0x00000004eccc723c */ /* 0x040fe600000810f4 */
[----:B------:R-:W-:Y:S04]  /*75c90*/  LDS R244, [R0+UR12+0x3c100] ;  /* 0x03c1000c00f47984 */ /* 0x000fe80008000800 */
[----:B------:R-:W-:Y:S04]  /*75ca0*/  LDS R246, [R0+UR12+0x3e100] ;  /* 0x03e1000c00f67984 */ /* 0x000fe80008000800 */
[----:B------:R-:W-:Y:S04]  /*75cb0*/  LDS R245, [R3+UR12+0x3c100] ;  /* 0x03c1000c03f57984 */ /* 0x000fe80008000800 */
[----:B------:R-:W-:Y:S01]  /*75cc0*/  LDS R247, [R3+UR12+0x3e100] ;  /* 0x03e1000c03f77984 */ /* 0x000fe20008000800 */
[C---:B------:R-:W-:Y:S03]  /*75cd0*/  HMMA.1688.F32.TF32 R208, R236.reuse, R8, R240 ;  /* 0x00000008ecd0723c */ /* 0x040fe600000810f0 */
[----:B------:R-:W-:Y:S04]  /*75ce0*/  LDS R240, [R0+UR12+0x3c080] ;  /* 0x03c0800c00f07984 */ /* 0x000fe80008000800 */
[----:B------:R-:W-:Y:S04]  /*75cf0*/  LDS R242, [R0+UR12+0x3e080] ;  /* 0x03e0800c00f27984 */ /* 0x000fe80008000800 */
[----:B------:R-:W-:Y:S04]  /*75d00*/  LDS R241, [R3+UR12+0x3c080] ;  /* 0x03c0800c03f17984 */ /* 0x000fe80008000800 */
[----:B------:R-:W-:Y:S01]  /*75d10*/  LDS R243, [R3+UR12+0x3e080] ;  /* 0x03e0800c03f37984 */ /* 0x000fe20008000800 */
[C---:B--2---:R-:W-:Y:S06]  /*75d20*/  HMMA.1688.F32.TF32 R232, R236.reuse, R32, R232 ;  /* 0x00000020ece8723c */ /* 0x044fec00000810e8 */
[C---:B---3--:R-:W-:Y:S06]  /*75d30*/  HMMA.1688.F32.TF32 R224, R236.reuse, R24, R224 ;  /* 0x00000018ece0723c */ /* 0x048fec00000810e0 */
[C---:B----4-:R-:W-:Y:S06]  /*75d40*/  HMMA.1688.F32.TF32 R216, R236.reuse, R16, R216 ;  /* 0x00000010ecd8723c */ /* 0x050fec00000810d8 */
[C---:B------:R-:W-:Y:S01]  /*75d50*/  HMMA.1688.F32.TF32 R212, R236.reuse, R12, R248 ;  /* 0x0000000cecd4723c */ /* 0x040fe200000810f8 */
[----:B------:R-:W-:Y:S04]  /*75d60*/  LDS R248, [R0+UR12+0x3c180] ;  /* 0x03c1800c00f87984 */ /* 0x000fe80008000800 */
        /* <DEDUP_REMOVED lines=8> */
[----:B------:R-:W2:Y:S01]  /*75df0*/  LDS R251, [R3+UR12+0x3e180] ;  /* 0x03e1800c03fb7984 */ /* 0x000ea20008000800 */
[C---:B-1----:R-:W-:Y:S06]  /*75e00*/  HMMA.1688.F32.TF32 R56, R236.reuse, R6, R56 ;  /* 0x00000006ec38723c */ /* 0x042fec0000081038 */
[C---:B------:R-:W-:Y:S06]  /*75e10*/  HMMA.1688.F32.TF32 R52, R236.reuse, R10, R52 ;  /* 0x0000000aec34723c */ /* 0x040fec0000081034 */
[C---:B------:R-:W-:Y:S06]  /*75e20*/  HMMA.1688.F32.TF32 R48, R236.reuse, R14, R48 ;  /* 0x0000000eec30723c */ /* 0x040fec0000081030 */
[C---:B------:R-:W-:Y:S06]  /*75e30*/  HMMA.1688.F32.TF32 R44, R236.reuse, R18, R44 ;  /* 0x00000012ec2c723c */ /* 0x040fec000008102c */
[C---:B------:R-:W-:Y:S01]  /*75e40*/  HMMA.1688.F32.TF32 R40, R236.reuse, R22, R40 ;  /* 0x00000016ec28723c */ /* 0x040fe20000081028 */
[----:B------:R-:W-:Y:S05]  /*75e50*/  STL.64 [R1+0x6e0], R56 ;  /* 0x0006e03801007387 */ /* 0x000fea0000100a00 */
[C---:B------:R-:W-:Y:S01]  /*75e60*/  HMMA.1688.F32.TF32 R36, R236.reuse, R26, R36 ;  /* 0x0000001aec24723c */ /* 0x040fe20000081024 */
        /* <DEDUP_REMOVED lines=23> */
[----:B------:R-:W-:-:S15]  /*75fe0*/  HMMA.1688.F32.TF32 R136, R236, R30, R136 ;  /* 0x0000001eec88723c */ /* 0x000fde0000081088 */
[----:B------:R-:W-:-:S08]  /*75ff0*/  NOP ;  /* 0x0000000000007918 */ /* 0x000fd00000000000 */
[----:B------:R-:W-:Y:S04]  /*76000*/  STL.64 [R1+0x970], R136 ;  /* 0x0009708801007387 */ /* 0x000fe80000100a00 */
[----:B------:R2:W-:Y:S01]  /*76010*/  STL.64 [R1+0x978], R138 ;  /* 0x0009788a01007387 */ /* 0x0005e20000100a00 */
[----:B----4-:R-:W-:Y:S06]  /*76020*/  HMMA.1688.F32.TF32 R40, R240, R6, R40 ;  /* 0x00000006f028723c */ /* 0x010fec0000081028 */
[----:B--2---:R-:W-:Y:S06]  /*76030*/  HMMA.1688.F32.TF32 R136, R236, R34, R36 ;  /* 0x00000022ec88723c */ /* 0x004fec0000081024 */
[C---:B---3--:R-:W-:Y:S06]  /*76040*/  HMMA.1688.F32.TF32 R36, R240.reuse, R10, R44 ;  /* 0x0000000af024723c */ /* 0x048fec000008102c */
[C---:B------:R-:W-:Y:S11]  /*76050*/  HMMA.1688.F32.TF32 R44, R240.reuse, R14, R48 ;  /* 0x0000000ef02c723c */ /* 0x040ff60000081030 */
        /* <DEDUP_REMOVED lines=15> */
[C---:B-1----:R-:W-:Y:S01]  /*76150*/  HMMA.1688.F32.TF32 R40, R240.reuse, R30, R64 ;  /* 0x0000001ef028723c */ /* 0x042fe20000081040 */
[----:B------:R-:W-:Y:S01]  /*76160*/  IMAD.MOV.U32 R52, RZ, RZ, R135 ;  /* 0x000000ffff347224 */ /* 0x000fe200078e0087 */
[----:B------:R-:W-:Y:S01]  /*76170*/  MOV R53, R134 ;  /* 0x0000008600357202 */ /* 0x000fe20000000f00 */
[----:B------:R-:W-:Y:S01]  /*76180*/  IMAD.MOV.U32 R54, RZ, RZ, R132 ;  /* 0x000000ffff367224 */ /* 0x000fe200078e0084 */
[----:B------:R-:W-:Y:S01]  /*76190*/  MOV R55, R133 ;  /* 0x0000008500377202 */ /* 0x000fe20000000f00 */
[----:B------:R-:W-:Y:S01]  /*761a0*/  LDS R64, [R0+UR12+0x3c380] ;  /* 0x03c3800c00407984 */ /* 0x000fe20008000800 */
[----:B--2---:R-:W-:Y:S05]  /*761b0*/  HMMA.1688.F32.TF32 R36, R240, R34, R68 ;  /* 0x00000022f024723c */ /* 0x004fea0000081044 */
[----:B------:R-:W-:Y:S04]  /*761c0*/  STL.64 [R1+0x860], R44 ;  /* 0x0008602c01007387 */ /* 0x000fe80000100a00 */
        /* <DEDUP_REMOVED lines=40> */
[----:B------:R-:W-:Y:S01]  /*76450*/  STL.64 [R1], R40 ;  /* 0x0000002801007387 */ /* 0x000fe20000100a00 */
[C---:B-1----:R-:W-:Y:S03]  /*76460*/  HMMA.1688.F32.TF32 R44, R248.reuse, R22, R120 ;  /* 0x00000016f82c723c */ /* 0x042fe60000081078 */
[----:B------:R1:W-:Y:S04]  /*76470*/  STL.64 [R1+0x8], R42 ;  /* 0x0000082a01007387 */ /* 0x0003e80000100a00 */
[----:B------:R-:W-:Y:S04]  /*76480*/  STL.64 [R1+0x540], R36 ;  /* 0x0005402401007387 */ /* 0x000fe80000100a00 */
[----:B------:R2:W-:Y:S01]  /*76490*/  STL.64 [R1+0x548], R38 ;  /* 0x0005482601007387 */ /* 0x0005e20000100a00 */
[C---:B-1----:R-:W-:Y:S06]  /*764a0*/  HMMA.1688.F32.TF32 R40, R248.reuse, R26, R124 ;  /* 0x0000001af828723c */ /* 0x042fec000008107c */
[----:B--2---:R-:W-:Y:S05]  /*764b0*/  HMMA.1688.F32.TF32 R36, R248, R30, R128 ;  /* 0x0000001ef824723c */ /* 0x004fea0000081080 */
[----:B------:R-:W-:Y:S04]  /*764c0*/  STL.64 [R1+0x530], R44 ;  /* 0x0005302c01007387 */ /* 0x000fe80000100a00 */
[----:B------:R-:W-:Y:S04]  /*764d0*/  STL.64 [R1+0x538], R46 ;  /* 0x0005382e01007387 */ /* 0x000fe80000100a00 */
[----:B------:R-:W-:Y:S04]  /*764e0*/  LDS R44, [R0+UR12+0x3c300] ;  /* 0x03c3000c002c7984 */ /* 0x000fe80008000800 */
[----:B------:R-:W-:Y:S04]  /*764f0*/  LDS R46, [R0+UR12+0x3e300] ;  /* 0x03e3000c002e7984 */ /* 0x000fe80008000800 */
[----:B------:R-:W-:Y:S04]  /*76500*/  STL.64 [R1+0x520], R40 ;  /* 0x0005202801007387 */ /* 0x000fe80000100a00 */
[----:B------:R-:W-:Y:S04]  /*76510*/  STL.64 [R1+0x528], R42 ;  /* 0x0005282a01007387 */ /* 0x000fe80000100a00 */
[----:B------:R-:W2:Y:S04]  /*76520*/  LDL.LU R135, [R1+0x365c] ;  /* 0x00365c0001877983 */ /* 0x000ea80000300800 */
[----:B------:R-:W-:Y:S04]  /*76530*/  STL.64 [R1+0x510], R36 ;  /* 0x0005102401007387 */ /* 0x000fe80000100a00 */
[----:B------:R-:W-:Y:S04]  /*76540*/  STL.64 [R1+0x518], R38 ;  /* 0x0005182601007387 */ /* 0x000fe80000100a00 */
[----:B------:R-:W3:Y:S04]  /*76550*/  LDL.LU R134, [R1+0x3658] ;  /* 0x0036580001867983 */ /* 0x000ee80000300800 */
[----:B------:R-:W4:Y:S04]  /*76560*/  LDL.LU R132, [R1+0x3654] ;  /* 0x0036540001847983 */ /* 0x000f280000300800 */
        /* <DEDUP_REMOVED lines=14> */
[----:B------:R-:W1:Y:S01]  /*76650*/  LDS R47, [R3+UR12+0x3e300] ;  /* 0x03e3000c032f7984 */ /* 0x000e620008000800 */
[----:B--2---:R-:W-:Y:S01]  /*76660*/  MOV R63, R135 ;  /* 0x00000087003f7202 */ /* 0x004fe20000000f00 */
[----:B---3--:R-:W-:-:S02]  /*76670*/  IMAD.MOV.U32 R62, RZ, RZ, R134 ;  /* 0x000000ffff3e7224 */ /* 0x008fc400078e0086 */
        /* <DEDUP_REMOVED lines=29> */
[----:B------:R-:W2:Y:S04]  /*76850*/  LDL.LU R134, [R1+0x3620] ;  /* 0x0036200001867983 */ /* 0x000ea80000300800 */
[----:B------:R-:W2:Y:S04]  /*76860*/  LDL.LU R236, [R1+0x350] ;  /* 0x0003500001ec7983 */ /* 0x000ea80000300800 */
[----:B------:R-:W2:Y:S04]  /*76870*/  LDL.LU R237, [R1+0x354] ;  /* 0x0003540001ed7983 */ /* 0x000ea80000300800 */
[----:B------:R-:W2:Y:S04]  /*76880*/  LDL.LU R238, [R1+0x358] ;  /* 0x0003580001ee7983 */ /* 0x000ea80000300800 */
[----:B------:R-:W2:Y:S01]  /*76890*/  LDL.LU R239, [R1+0x35c] ;  /* 0x00035c0001ef7983 */ /* 0x000ea20000300800 */
[----:B---3--:R-:W-:-:S02]  /*768a0*/  IMAD.MOV.U32 R82, RZ, RZ, R132 ;  /* 0x000000ffff527224 */ /* 0x008fc400078e0084 */
[----:B----4-:R-:W-:Y:S02]  /*768b0*/  IMAD.MOV.U32 R80, RZ, RZ, R135 ;  /* 0x000000ffff507224 */ /* 0x010fe400078e0087 */
[----:B------:R-:W3:Y:S01]  /*768c0*/  LDL.LU R135, [R1+0x361c] ;  /* 0x00361c0001877983 */ /* 0x000ee20000300800 */
[----:B--2---:R-:W-:-:S03]  /*768d0*/  MOV R81, R134 ;  /* 0x0000008600517202 */ /* 0x004fc60000000f00 */
[----:B------:R-:W2:Y:S04]  /*768e0*/  LDL.LU R134, [R1+0x3618] ;  /* 0x0036180001867983 */ /* 0x000ea80000300800 */
[----:B------:R-:W4:Y:S01]  /*768f0*/  LDL.LU R132, [R1+0x3614] ;  /* 0x0036140001847983 */ /* 0x000f220000300800 */
[----:B------:R-:W-:-:S03]  /*76900*/  MOV R83, R133 ;  /* 0x0000008500537202 */ /* 0x000fc60000000f00 */
[----:B------:R-:W3:Y:S04]  /*76910*/  LDL.LU R133, [R1+0x3610] ;  /* 0x0036100001857983 */ /* 0x000ee80000300800 */
[----:B------:R-:W2:Y:S04]  /*76920*/  LDL.LU R84, [R1+0x370] ;  /* 0x0003700001547983 */ /* 0x000ea80000300800 */
[----:B------:R-:W2:Y:S04]  /*76930*/  LDL.LU R85, [R1+0x374] ;  /* 0x0003740001557983 */ /* 0x000ea80000300800 */
[----:B------:R-:W2:Y:S04]  /*76940*/  LDL.LU R86, [R1+0x378] ;  /* 0x0003780001567983 */ /* 0x000ea80000300800 */
[----:B------:R-:W2:Y:S01]  /*76950*/  LDL.LU R87, [R1+0x37c] ;  /* 0x00037c0001577983 */ /* 0x000ea20000300800 */
[----:B----4-:R-:W-:-:S03]  /*76960*/  IMAD.MOV.U32 R88, RZ, RZ, R132 ;  /* 0x000000ffff587224 */ /* 0x010fc600078e0084 */
[----:B------:R-:W4:Y:S01]  /*76970*/  LDL.LU R132, [R1+0x360c] ;  /* 0x00360c0001847983 */ /* 0x000f220000300800 */
[----:B---3--:R-:W-:-:S03]  /*76980*/  MOV R89, R133 ;  /* 0x0000008500597202 */ /* 0x008fc60000000f00 */
[----:B------:R-:W3:Y:S01]  /*76990*/  LDL.LU R133, [R1+0x3608] ;  /* 0x0036080001857983 */ /* 0x000ee20000300800 */
[----:B--2---:R-:W-:Y:S01]  /*769a0*/  IMAD.MOV.U32 R90, RZ, RZ, R134 ;  /* 0x000000ffff5a7224 */ /* 0x004fe200078e0086 */
[----:B------:R-:W-:Y:S02]  /*769b0*/  MOV R91, R135 ;  /* 0x00000087005b7202 */ /* 0x000fe40000000f00 */
[----:B------:R-:W2:Y:S04]  /*769c0*/  LDL.LU R134, [R1+0x3604] ;  /* 0x0036040001867983 */ /* 0x000ea80000300800 */
[----:B------:R-:W3:Y:S04]  /*769d0*/  LDL.LU R135, [R1+0x3600] ;  /* 0x0036000001877983 */ /* 0x000ee80000300800 */
[----:B------:R-:W3:Y:S04]  /*769e0*/  LDL.LU R96, [R1+0x410] ;  /* 0x0004100001607983 */ /* 0x000ee80000300800 */
[----:B------:R-:W3:Y:S04]  /*769f0*/  LDL.LU R97, [R1+0x414] ;  /* 0x0004140001617983 */ /* 0x000ee80000300800 */
[----:B------:R-:W3:Y:S01]  /*76a00*/  LDL.LU R98, [R1+0x418] ;  /* 0x0004180001627983 */ /* 0x000ee20000300800 */
[----:B----4-:R-:W-:-:S03]  /*76a10*/  IMAD.MOV.U32 R99, RZ, RZ, R132 ;  /* 0x000000ffff637224 */ /* 0x010fc600078e0084 */
[----:B------:R-:W4:Y:S04]  /*76a20*/  LDL.LU R132, [R1+0x35fc] ;  /* 0x0035fc0001847983 */ /* 0x000f280000300800 */
[----:B------:R-:W4:Y:S01]  /*76a30*/  LDL.LU R100, [R1+0x420] ;  /* 0x0004200001647983 */ /* 0x000f220000300800 */
[----:B--2---:R-:W-:Y:S01]  /*76a40*/  IMAD.MOV.U32 R102, RZ, RZ, R134 ;  /* 0x000000ffff667224 */ /* 0x004fe200078e0086 */
[----:B---3--:R-:W-:Y:S02]  /*76a50*/  MOV R101, R135 ;  /* 0x0000008700657202 */ /* 0x008fe40000000f00 */
[----:B------:R-:W-:Y:S01]  /*76a60*/  MOV R103, R133 ;  /* 0x0000008500677202 */ /* 0x000fe20000000f00 */
[----:B------:R-:W2:Y:S04]  /*76a70*/  LDL.LU R135, [R1+0x35f8] ;  /* 0x0035f80001877983 */ /* 0x000ea80000300800 */
[----:B------:R-:W3:Y:S04]  /*76a80*/  LDL.LU R134, [R1+0x35f4] ;  /* 0x0035f40001867983 */ /* 0x000ee80000300800 */
[----:B------:R-:W2:Y:S04]  /*76a90*/  LDL.LU R133, [R1+0x35f0] ;  /* 0x0035f00001857983 */ /* 0x000ea80000300800 */
[----:B------:R-:W3:Y:S04]  /*76aa0*/  LDL.LU R244, [R1+0x430] ;  /* 0x0004300001f47983 */ /* 0x000ee80000300800 */
[----:B------:R-:W3:Y:S04]  /*76ab0*/  LDL.LU R245, [R1+0x434] ;  /* 0x0004340001f57983 */ /* 0x000ee80000300800 */
[----:B------:R-:W3:Y:S01]  /*76ac0*/  LDL.LU R246, [R1+0x438] ;  /* 0x0004380001f67983 */ /* 0x000ee20000300800 */
[----:B----4-:R-:W-:-:S03]  /*76ad0*/  IMAD.MOV.U32 R247, RZ, RZ, R132 ;  /* 0x000000fffff77224 */ /* 0x010fc600078e0084 */
[----:B------:R-:W4:Y:S04]  /*76ae0*/  LDL.LU R132, [R1+0x35ec] ;  /* 0x0035ec0001847983 */ /* 0x000f280000300800 */
[----:B------:R-:W3:Y:S04]  /*76af0*/  LDL.LU R108, [R1+0x450] ;  /* 0x00045000016c7983 */ /* 0x000ee80000300800 */
[----:B------:R-:W3:Y:S04]  /*76b00*/  LDL.LU R109, [R1+0x454] ;  /* 0x00045400016d7983 */ /* 0x000ee80000300800 */
[----:B------:R-:W3:Y:S04]  /*76b10*/  LDL.LU R110, [R1+0x458] ;  /* 0x00045800016e7983 */ /* 0x000ee80000300800 */
[----:B------:R-:W3:Y:S04]  /*76b20*/  LDL.LU R111, [R1+0x45c] ;  /* 0x00045c00016f7983 */ /* 0x000ee80000300800 */
[----:B------:R-:W3:Y:S04]  /*76b30*/  LDL.LU R112, [R1+0x460] ;  /* 0x0004600001707983 */ /* 0x000ee80000300800 */
[----:B------:R-:W3:Y:S04]  /*76b40*/  LDL.LU R113, [R1+0x464] ;  /* 0x0004640001717983 */ /* 0x000ee80000300800 */
[----:B------:R-:W3:Y:S01]  /*76b50*/  LDL.LU R114, [R1+0x468] ;  /* 0x0004680001727983 */ /* 0x000ee20000300800 */
[----:B----4-:R-:W-:-:S03]  /*76b60*/  MOV R115, R132 ;  /* 0x0000008400737202 */ /* 0x010fc60000000f00 */
        /* <DEDUP_REMOVED lines=18> */
[----:B------:R-:W-:Y:S01]  /*76c90*/  MOV R106, R135 ;  /* 0x00000087006a7202 */ /* 0x000fe20000000f00 */
[----:B----4-:R-:W-:-:S02]  /*76ca0*/  IMAD.MOV.U32 R123, RZ, RZ, R132 ;  /* 0x000000ffff7b7224 */ /* 0x010fc400078e0084 */
        /* <DEDUP_REMOVED lines=23> */
[C---:B------:R-:W-:Y:S06]  /*76e20*/  HMMA.1688.F32.TF32 R128, R36.reuse, R18, R128 ;  /* 0x000000122480723c */ /* 0x040fec0000081080 */
[C---:B------:R-:W-:Y:S06]  /*76e30*/  HMMA.1688.F32.TF32 R124, R36.reuse, R22, R124 ;  /* 0x00000016247c723c */ /* 0x040fec000008107c */
[C---:B------:R-:W-:Y:S06]  /*76e40*/  HMMA.1688.F32.TF32 R120, R36.reuse, R26, R120 ;  /* 0x0000001a2478723c */ /* 0x040fec0000081078 */
[C---:B------:R-:W-:Y:S06]  /*76e50*/  HMMA.1688.F32.TF32 R116, R36.reuse, R30, R116 ;  /* 0x0000001e2474723c */ /* 0x040fec0000081074 */
[----:B------:R-:W-:Y:S01]  /*76e60*/  HMMA.1688.F32.TF32 R112, R36, R34, R112 ;  /* 0x000000222470723c */ /* 0x000fe20000081070 */
[----:B------:R-:W-:Y:S04]  /*76e70*/  STL.64 [R1+0x6c0], R136 ;  /* 0x0006c08801007387 */ /* 0x000fe80000100a00 */
[----:B------:R1:W-:Y:S04]  /*76e80*/  STL.64 [R1+0x6c8], R138 ;  /* 0x0006c88a01007387 */ /* 0x0003e80000100a00 */
[----:B-1----:R-:W3:Y:S04]  /*76e90*/  LDL.LU.64 R138, [R1+0x35d0] ;  /* 0x0035d000018a7983 */ /* 0x002ee80000300a00 */
[----:B------:R-:W3:Y:S01]  /*76ea0*/  LDL.LU.64 R136, [R1+0x35c8] ;  /* 0x0035c80001887983 */ /* 0x000ee20000300a00 */
[C---:B------:R-:W-:Y:S06]  /*76eb0*/  HMMA.1688.F32.TF32 R96, R40.reuse, R22, R96 ;  /* 0x000000162860723c */ /* 0x040fec0000081060 */
[C---:B----4-:R-:W-:Y:S06]  /*76ec0*/  HMMA.1688.F32.TF32 R92, R40.reuse, R26, R92 ;  /* 0x0000001a285c723c */ /* 0x050fec000008105c */
[----:B------:R-:W-:Y:S06]  /*76ed0*/  HMMA.1688.F32.TF32 R84, R40, R34, R84 ;  /* 0x000000222854723c */ /* 0x000fec0000081054 */
[C---:B--2---:R-:W-:Y:S06]  /*76ee0*/  HMMA.1688.F32.TF32 R248, R36.reuse, R10, R248 ;  /* 0x0000000a24f8723c */ /* 0x044fec00000810f8 */
[----:B---3--:R-:W-:Y:S06]  /*76ef0*/  HMMA.1688.F32.TF32 R132, R36, R14, R132 ;  /* 0x0000000e2484723c */ /* 0x008fec0000081084 */
        /* <DEDUP_REMOVED lines=19> */
[C---:B-1----:R-:W-:Y:S02]  /*77030*/  HMMA.1688.F32.TF32 R36, R40.reuse, R18, R100 ;  /* 0x000000122824723c */ /* 0x042fe40000081064 */
[----:B------:R-:W-:Y:S04]  /*77040*/  STL.64 [R1+0x700], R108 ;  /* 0x0007006c01007387 */ /* 0x000fe80000100a00 */
[----:B------:R-:W-:Y:S04]  /*77050*/  STL.64 [R1+0x708], R110 ;  /* 0x0007086e01007387 */ /* 0x000fe80000100a00 */
[----:B------:R-:W-:Y:S04]  /*77060*/  STL.64 [R1+0x7b0], R104 ;  /* 0x0007b06801007387 */ /* 0x000fe80000100a00 */
[----:B------:R-:W-:Y:S04]  /*77070*/  STL.64 [R1+0x7b8], R106 ;  /* 0x0007b86a01007387 */ /* 0x000fe80000100a00 */
[----:B------:R-:W-:Y:S04]  /*77080*/  LDS R100, [R0+UR12+0x3c580] ;  /* 0x03c5800c00647984 */ /* 0x000fe80008000800 */
[----:B------:R-:W-:Y:S04]  /*77090*/  LDS R102, [R0+UR12+0x3e580] ;  /* 0x03e5800c00667984 */ /* 0x000fe80008000800 */
[----:B------:R-:W-:Y:S04]  /*770a0*/  LDS R101, [R3+UR12+0x3c580] ;  /* 0x03c5800c03657984 */ /* 0x000fe80008000800 */
[----:B------:R-:W-:Y:S04]  /*770b0*/  LDS R103, [R3+UR12+0x3e580] ;  /* 0x03e5800c03677984 */ /* 0x000fe80008000800 */
[----:B------:R-:W-:Y:S04]  /*770c0*/  STL.64 [R1+0x830], R36 ;  /* 0x0008302401007387 */ /* 0x000fe80000100a00 */
[----:B------:R1:W-:Y:S02]  /*770d0*/  STL.64 [R1+0x838], R38 ;  /* 0x0008382601007387 */ /* 0x0003e40000100a00 */
[----:B-1----:R-:W-:Y:S02]  /*770e0*/  HMMA.1688.F32.TF32 R36, R40, R30, R88 ;  /* 0x0000001e2824723c */ /* 0x002fe40000081058 */
[----:B------:R-:W-:Y:S04]  /*770f0*/  STL.64 [R1+0x810], R96 ;  /* 0x0008106001007387 */ /* 0x000fe80000100a00 */
[----:B------:R-:W-:Y:S04]  /*77100*/  STL.64 [R1+0x818], R98 ;  /* 0x0008186201007387 */ /* 0x000fe80000100a00 */
[----:B------:R-:W-:Y:S04]  /*77110*/  STL.64 [R1+0x800], R92 ;  /* 0x0008005c01007387 */ /* 0x000fe80000100a00 */
[----:B------:R-:W-:Y:S01]  /*77120*/  STL.64 [R1+0x808], R94 ;  /* 0x0008085e01007387 */ /* 0x000fe20000100a00 */
[C---:B------:R-:W-:Y:S08]  /*77130*/  HMMA.1688.F32.TF32 R40, R44.reuse, R6, R80 ;  /* 0x000000062c28723c */ /* 0x040ff00000081050 */
[----:B------:R-:W-:Y:S04]  /*77140*/  STL.64 [R1+0x7f0], R36 ;  /* 0x0007f02401007387 */ /* 0x000fe80000100a00 */
[----:B------:R1:W-:Y:S02]  /*77150*/  STL.64 [R1+0x7f8], R38 ;  /* 0x0007f82601007387 */ /* 0x0003e40000100a00 */
[C---:B-1----:R-:W-:Y:S02]  /*77160*/  HMMA.1688.F32.TF32 R36, R44.reuse, R10, R236 ;  /* 0x0000000a2c24723c */ /* 0x042fe400000810ec */
[----:B------:R-:W-:Y:S04]  /*77170*/  STL.64 [R1+0x5f0], R84 ;  /* 0x0005f05401007387 */ /* 0x000fe80000100a00 */
[----:B------:R-:W-:Y:S04]  /*77180*/  STL.64 [R1+0x5f8], R86 ;  /* 0x0005f85601007387 */ /* 0x000fe80000100a00 */
[----:B------:R-:W2:Y:S04]  /*77190*/  LDL.LU R236, [R1+0x3e0] ;  /* 0x0003e00001ec7983 */ /* 0x000ea80000300800 */
[----:B------:R-:W-:Y:S04]  /*771a0*/  STL.64 [R1+0x5e0], R40 ;  /* 0x0005e02801007387 */ /* 0x000fe80000100a00 */
[----:B------:R1:W-:Y:S05]  /*771b0*/  STL.64 [R1+0x5e8], R42 ;  /* 0x0005e82a01007387 */ /* 0x0003ea0000100a00 */
[----:B------:R-:W-:Y:S04]  /*771c0*/  STL.64 [R1+0x5d0], R36 ;  /* 0x0005d02401007387 */ /* 0x000fe80000100a00 */
[----:B------:R3:W-:Y:S04]  /*771d0*/  STL.64 [R1+0x5d8], R38 ;  /* 0x0005d82601007387 */ /* 0x0007e80000100a00 */
[----:B------:R-:W2:Y:S04]  /*771e0*/  LDL.LU R237, [R1+0x3e4] ;  /* 0x0003e40001ed7983 */ /* 0x000ea80000300800 */
[----:B------:R-:W2:Y:S04]  /*771f0*/  LDL.LU R238, [R1+0x3e8] ;  /* 0x0003e80001ee7983 */ /* 0x000ea80000300800 */
[----:B------:R-:W2:Y:S01]  /*77200*/  LDL.LU R239, [R1+0x3ec] ;  /* 0x0003ec0001ef7983 */ /* 0x000ea20000300800 */
[C---:B-1----:R-:W-:Y:S06]  /*77210*/  HMMA.1688.F32.TF32 R40, R44.reuse, R14, R76 ;  /* 0x0000000e2c28723c */ /* 0x042fec000008104c */
[C---:B---3--:R-:W-:Y:S06]  /*77220*/  HMMA.1688.F32.TF32 R36, R44.reuse, R18, R72 ;  /* 0x000000122c24723c */ /* 0x048fec0000081048 */
[C---:B------:R-:W-:Y:S11]  /*77230*/  HMMA.1688.F32.TF32 R72, R44.reuse, R22, R240 ;  /* 0x000000162c48723c */ /* 0x040ff600000810f0 */
[----:B------:R-:W-:Y:S04]  /*77240*/  STL.64 [R1+0x4d0], R40 ;  /* 0x0004d02801007387 */ /* 0x000fe80000100a00 */
[----:B------:R1:W-:Y:S04]  /*77250*/  STL.64 [R1+0x4d8], R42 ;  /* 0x0004d82a01007387 */ /* 0x0003e80000100a00 */
[----:B------:R-:W-:Y:S04]  /*77260*/  STL.64 [R1+0x4c0], R36 ;  /* 0x0004c02401007387 */ /* 0x000fe80000100a00 */
[----:B------:R3:W-:Y:S01]  /*77270*/  STL.64 [R1+0x4c8], R38 ;  /* 0x0004c82601007387 */ /* 0x0007e20000100a00 */
[C---:B-1----:R-:W-:Y:S06]  /*77280*/  HMMA.1688.F32.TF32 R40, R44.reuse, R26, R68 ;  /* 0x0000001a2c28723c */ /* 0x042fec0000081044 */
[C---:B---3--:R-:W-:Y:S01]  /*77290*/  HMMA.1688.F32.TF32 R36, R44.reuse, R30, R60 ;  /* 0x0000001e2c24723c */ /* 0x048fe2000008103c */
[----:B------:R-:W-:Y:S04]  /*772a0*/  STL.64 [R1+0x4b0], R72 ;  /* 0x0004b04801007387 */ /* 0x000fe80000100a00 */
[----:B------:R-:W-:Y:S01]  /*772b0*/  STL.64 [R1+0x4b8], R74 ;  /* 0x0004b84a01007387 */ /* 0x000fe20000100a00 */
[----:B------:R-:W-:Y:S01]  /*772c0*/  HMMA.1688.F32.TF32 R44, R44, R34, R56 ;  /* 0x000000222c2c723c */ /* 0x000fe20000081038 */
        /* <DEDUP_REMOVED lines=11> */
[----:B------:R-:W-:Y:S04]  /*77380*/  STL.64 [R1+0x4a0], R40 ;  /* 0x0004a02801007387 */ /* 0x000fe80000100a00 */
[----:B------:R1:W-:Y:S01]  /*77390*/  STL.64 [R1+0x4a8], R42 ;  /* 0x0004a82a01007387 */ /* 0x0003e20000100a00 */
        /* <DEDUP_REMOVED lines=11> */
[C---:B-1----:R-:W-:Y:S01]  /*77450*/  HMMA.1688.F32.TF32 R40, R64.reuse, R6, R52 ;  /* 0x000000064028723c */ /* 0x042fe20000081034 */
[----:B------:R-:W-:Y:S04]  /*77460*/  LDS R68, [R0+UR12+0x3c500] ;  /* 0x03c5000c00447984 */ /* 0x000fe80008000800 */
[----:B------:R-:W-:Y:S04]  /*77470*/  LDS R70, [R0+UR12+0x3e500] ;  /* 0x03e5000c00467984 */ /* 0x000fe80008000800 */
[----:B------:R-:W-:Y:S04]  /*77480*/  LDS R69, [R3+UR12+0x3c500] ;  /* 0x03c5000c03457984 */ /* 0x000fe80008000800 */
[----:B------:R-:W-:Y:S01]  /*77490*/  LDS R71, [R3+UR12+0x3e500] ;  /* 0x03e5000c03477984 */ /* 0x000fe20008000800 */
[C---:B---3--:R-:W-:Y:S03]  /*774a0*/  HMMA.1688.F32.TF32 R36, R64.reuse, R10, R136 ;  /* 0x0000000a4024723c */ /* 0x048fe60000081088 */
[----:B------:R-:W-:Y:S04]  /*774b0*/  STL.64 [R1+0x480], R44 ;  /* 0x0004802c01007387 */ /* 0x000fe80000100a00 */
[----:B------:R-:W-:Y:S04]  /*774c0*/  STL.64 [R1+0x488], R46 ;  /* 0x0004882e01007387 */ /* 0x000fe80000100a00 */
[----:B------:R-:W-:Y:S04]  /*774d0*/  STL.64 [R1+0x470], R40 ;  /* 0x0004702801007387 */ /* 0x000fe80000100a00 */
[----:B------:R-:W-:Y:S01]  /*774e0*/  STL.64 [R1+0x478], R42 ;  /* 0x0004782a01007387 */ /* 0x000fe20000100a00 */
[----:B------:R-:W-:Y:S03]  /*774f0*/  HMMA.1688.F32.TF32 R52, R64, R22, R148 ;  /* 0x000000164034723c */ /* 0x000fe60000081094 */
        /* <DEDUP_REMOVED lines=8> */
[----:B------:R-:W2:Y:S04]  /*77580*/  LDS R39, [R3+UR12+0x3e400] ;  /* 0x03e4000c03277984 */ /* 0x000ea80008000800 */
[----:B------:R-:W3:Y:S04]  /*77590*/  LDL.LU R184, [R1+0x35c4] ;  /* 0x0035c40001b87983 */ /* 0x000ee80000300800 */
[----:B------:R-:W1:Y:S01]  /*775a0*/  LDS R43, [R3+UR12+0x3e480] ;  /* 0x03e4800c032b7984 */ /* 0x000e620008000800 */
[----:B--2---:R-:W-:-:S15]  /*775b0*/  HMMA.1688.F32.TF32 R44, R36, R6, R236 ;  /* 0x00000006242c723c */ /* 0x004fde00000810ec */
[----:B------:R-:W-:-:S08]  /*775c0*/  NOP ;  /* 0x0000000000007918 */ /* 0x000fd00000000000 */
        /* <DEDUP_REMOVED lines=45> */
[----:B--2---:R-:W2:Y:S04]  /*778a0*/  LDL.LU R44, [R1+0x3c0] ;  /* 0x0003c000012c7983 */ /* 0x004ea80000300800 */
[----:B------:R-:W2:Y:S04]  /*778b0*/  LDL.LU R45, [R1+0x3c4] ;  /* 0x0003c400012d7983 */ /* 0x000ea80000300800 */
[----:B----4-:R-:W2:Y:S04]  /*778c0*/  LDL.LU R46, [R1+0x3c8] ;  /* 0x0003c800012e7983 */ /* 0x010ea80000300800 */
        /* <DEDUP_REMOVED lines=38> */
[----:B------:R-:W3:Y:S01]  /*77b30*/  LDL.LU R166, [R1+0x356c] ;  /* 0x00356c0001a67983 */ /* 0x000ee20000300800 */
[----:B------:R-:W-:-:S03]  /*77b40*/  MOV R239, R167 ;  /* 0x000000a700ef7202 */ /* 0x000fc60000000f00 */
[----:B------:R-:W3:Y:S01]  /*77b50*/  LDL.LU R167, [R1+0x3568] ;  /* 0x0035680001a77983 */ /* 0x000ee20000300800 */
[C---:B------:R-:W-:Y:S06]  /*77b60*/  HMMA.1688.F32.TF32 R80, R100.reuse, R14, R80 ;  /* 0x0000000e6450723c */ /* 0x040fec0000081050 */
[C---:B------:R-:W-:Y:S06]  /*77b70*/  HMMA.1688.F32.TF32 R84, R100.reuse, R18, R84 ;  /* 0x000000126454723c */ /* 0x040fec0000081054 */
[C---:B------:R-:W-:Y:S06]  /*77b80*/  HMMA.1688.F32.TF32 R88, R100.reuse, R22, R88 ;  /* 0x000000166458723c */ /* 0x040fec0000081058 */
[----:B------:R-:W-:Y:S06]  /*77b90*/  HMMA.1688.F32.TF32 R92, R100, R26, R92 ;  /* 0x0000001a645c723c */ /* 0x000fec000008105c */
[C---:B--2---:R-:W-:Y:S06]  /*77ba0*/  HMMA.1688.F32.TF32 R44, R36.reuse, R14, R44 ;  /* 0x0000000e242c723c */ /* 0x044fec000008102c */
[C---:B----4-:R-:W-:Y:S06]  /*77bb0*/  HMMA.1688.F32.TF32 R148, R36.reuse, R10, R136 ;  /* 0x0000000a2494723c */ /* 0x050fec0000081088 */
[C---:B---3--:R-:W-:Y:S06]  /*77bc0*/  HMMA.1688.F32.TF32 R132, R36.reuse, R22, R132 ;  /* 0x000000162484723c */ /* 0x048fec0000081084 */
[C---:B------:R-:W-:Y:S06]  /*77bd0*/  HMMA.1688.F32.TF32 R136, R36.reuse, R18, R248 ;  /* 0x000000122488723c */ /* 0x040fec00000810f8 */
[C---:B------:R-:W-:Y:S05]  /*77be0*/  HMMA.1688.F32.TF32 R124, R36.reuse, R30, R124 ;  /* 0x0000001e247c723c */ /* 0x040fea000008107c */
[----:B------:R-:W-:Y:S04]  /*77bf0*/  STL.64 [R1+0x3d0], R148 ;  /* 0x0003d09401007387 */ /* 0x000fe80000100a00 */
[----:B------:R-:W-:Y:S04]  /*77c00*/  STL.64 [R1+0x3d8], R150 ;  /* 0x0003d89601007387 */ /* 0x000fe80000100a00 */
[----:B------:R-:W-:Y:S04]  /*77c10*/  STL.64 [R1+0x7e0], R44 ;  /* 0x0007e02c01007387 */ /* 0x000fe80000100a00 */
[----:B------:R2:W-:Y:S02]  /*77c20*/  STL.64 [R1+0x7e8], R46 ;  /* 0x0007e82e01007387 */ /* 0x0005e40000100a00 */
[C---:B--2---:R-:W-:Y:S06]  /*77c30*/  HMMA.1688.F32.TF32 R44, R36.reuse, R26, R128 ;  /* 0x0000001a242c723c */ /* 0x044fec0000081080 */
[----:B------:R-:W-:Y:S01]  /*77c40*/  HMMA.1688.F32.TF32 R36, R36, R34, R120 ;  /* 0x000000222424723c */ /* 0x000fe20000081078 */
[----:B------:R-:W-:Y:S04]  /*77c50*/  STL.64 [R1+0x8e0], R136 ;  /* 0x0008e08801007387 */ /* 0x000fe80000100a00 */
[----:B------:R-:W-:Y:S04]  /*77c60*/  STL.64 [R1+0x8e8], R138 ;  /* 0x0008e88a01007387 */ /* 0x000fe80000100a00 */
[----:B------:R-:W-:Y:S04]  /*77c70*/  STL.64 [R1+0x920], R132 ;  /* 0x0009208401007387 */ /* 0x000fe80000100a00 */
[----:B------:R-:W-:Y:S01]  /*77c80*/  STL.64 [R1+0x928], R134 ;  /* 0x0009288601007387 */ /* 0x000fe20000100a00 */
[C---:B-1----:R-:W-:Y:S03]  /*77c90*/  HMMA.1688.F32.TF32 R112, R40.reuse, R10, R112 ;  /* 0x0000000a2870723c */ /* 0x042fe60000081070 */
[----:B------:R-:W-:Y:S04]  /*77ca0*/  STL.64 [R1+0x910], R44 ;  /* 0x0009102c01007387 */ /* 0x000fe80000100a00 */
[----:B------:R1:W-:Y:S04]  /*77cb0*/  STL.64 [R1+0x918], R46 ;  /* 0x0009182e01007387 */ /* 0x0003e80000100a00 */
[----:B------:R-:W-:Y:S04]  /*77cc0*/  STL.64 [R1+0x900], R124 ;  /* 0x0009007c01007387 */ /* 0x000fe80000100a00 */
[----:B------:R-:W-:Y:S04]  /*77cd0*/  STL.64 [R1+0x908], R126 ;  /* 0x0009087e01007387 */ /* 0x000fe80000100a00 */
[----:B------:R-:W-:Y:S04]  /*77ce0*/  STL.64 [R1+0x7d0], R36 ;  /* 0x0007d02401007387 */ /* 0x000fe80000100a00 */
[----:B------:R2:W-:Y:S01]  /*77cf0*/  STL.64 [R1+0x7d8], R38 ;  /* 0x0007d82601007387 */ /* 0x0005e20000100a00 */
[C---:B-1----:R-:W-:Y:S06]  /*77d00*/  HMMA.1688.F32.TF32 R44, R40.reuse, R6, R116 ;  /* 0x00000006282c723c */ /* 0x042fec0000081074 */
[----:B--2---:R-:W-:-:S15]  /*77d10*/  HMMA.1688.F32.TF32 R36, R40, R14, R108 ;  /* 0x0000000e2824723c */ /* 0x004fde000008106c */
[----:B------:R-:W-:-:S02]  /*77d20*/  NOP ;  /* 0x0000000000007918 */ /* 0x000fc40000000000 */
[----:B------:R-:W-:Y:S04]  /*77d30*/  STL.64 [R1+0x380], R44 ;  /* 0x0003802c01007387 */ /* 0x000fe80000100a00 */
[----:B------:R1:W-:Y:S04]  /*77d40*/  STL.64 [R1+0x388], R46 ;  /* 0x0003882e01007387 */ /* 0x0003e80000100a00 */
[----:B------:R-:W-:Y:S04]  /*77d50*/  STL.64 [R1+0x390], R112 ;  /* 0x0003907001007387 */ /* 0x000fe80000100a00 */
[----:B------:R-:W-:Y:S04]  /*77d60*/  STL.64 [R1+0x398], R114 ;  /* 0x0003987201007387 */ /* 0x000fe80000100a00 */
[----:B------:R-:W-:Y:S04]  /*77d70*/  STL.64 [R1+0x3c0], R36 ;  /* 0x0003c02401007387 */ /* 0x000fe80000100a00 */
[----:B------:R2:W-:Y:S01]  /*77d80*/  STL.64 [R1+0x3c8], R38 ;  /* 0x0003c82601007387 */ /* 0x0005e20000100a00 */
[C---:B-1----:R-:W-:Y:S06]  /*77d90*/  HMMA.1688.F32.TF32 R44, R40.reuse, R18, R104 ;  /* 0x00000012282c723c */ /* 0x042fec0000081068 */
[C---:B------:R-:W-:Y:S06]  /*77da0*/  HMMA.1688.F32.TF32 R104, R40.reuse, R22, R244 ;  /* 0x000000162868723c */ /* 0x040fec00000810f4 */
[----:B--2---:R-:W-:Y:S11]  /*77db0*/  HMMA.1688.F32.TF32 R36, R40, R26, R96 ;  /* 0x0000001a2824723c */ /* 0x004ff60000081060 */
[----:B------:R-:W-:Y:S04]  /*77dc0*/  STL.64 [R1+0x3b0], R44 ;  /* 0x0003b02c01007387 */ /* 0x000fe80000100a00 */
[----:B------:R1:W-:Y:S04]  /*77dd0*/  STL.64 [R1+0x3b8], R46 ;  /* 0x0003b82e01007387 */ /* 0x0003e80000100a00 */
[----:B------:R-:W-:Y:S04]  /*77de0*/  STL.64 [R1+0x3a0], R104 ;  /* 0x0003a06801007387 */ /* 0x000fe80000100a00 */
[----:B------:R-:W-:Y:S04]  /*77df0*/  STL.64 [R1+0x3a8], R106 ;  /* 0x0003a86a01007387 */ /* 0x000fe80000100a00 */
[----:B------:R-:W-:Y:S04]  /*77e00*/  STL.64 [R1+0x780], R36 ;  /* 0x0007802401007387 */ /* 0x000fe80000100a00 */
[----:B------:R2:W-:Y:S01]  /*77e10*/  STL.64 [R1+0x788], R38 ;  /* 0x0007882601007387 */ /* 0x0005e20000100a00 */
[C---:B------:R-:W-:Y:S06]  /*77e20*/  HMMA.1688.F32.TF32 R76, R100.reuse, R10, R76 ;  /* 0x0000000a644c723c */ /* 0x040fec000008104c */
[-C--:B------:R-:W-:Y:S06]  /*77e30*/  HMMA.1688.F32.TF32 R96, R100, R30.reuse, R240 ;  /* 0x0000001e6460723c */ /* 0x080fec00000810f0 */
[-C--:B------:R-:W-:Y:S06]  /*77e40*/  HMMA.1688.F32.TF32 R60, R64, R30.reuse, R156 ;  /* 0x0000001e403c723c */ /* 0x080fec000008109c */
[C---:B-1----:R-:W-:Y:S06]  /*77e50*/  HMMA.1688.F32.TF32 R44, R40.reuse, R30, R72 ;  /* 0x0000001e282c723c */ /* 0x042fec0000081048 */
[----:B------:R-:W-:Y:S06]  /*77e60*/  HMMA.1688.F32.TF32 R40, R40, R34, R164 ;  /* 0x000000222828723c */ /* 0x000fec00000810a4 */
[C---:B------:R-:W-:Y:S06]  /*77e70*/  HMMA.1688.F32.TF32 R140, R64.reuse, R14, R140 ;  /* 0x0000000e408c723c */ /* 0x040fec000008108c */
[----:B------:R-:W-:Y:S06]  /*77e80*/  HMMA.1688.F32.TF32 R144, R64, R18, R144 ;  /* 0x000000124090723c */ /* 0x000fec0000081090 */
[----:B--2---:R-:W-:Y:S06]  /*77e90*/  HMMA.1688.F32.TF32 R36, R68, R6, R168 ;  /* 0x000000064424723c */ /* 0x004fec00000810a8 */
[----:B------:R-:W-:Y:S01]  /*77ea0*/  HMMA.1688.F32.TF32 R56, R64, R26, R152 ;  /* 0x0000001a4038723c */ /* 0x000fe20000081098 */
[----:B------:R-:W-:Y:S04]  /*77eb0*/  LDS R104, [R0+UR12+0x3c700] ;  /* 0x03c7000c00687984 */ /* 0x000fe80008000800 */
[----:B------:R-:W-:Y:S04]  /*77ec0*/  LDS R106, [R0+UR12+0x3e700] ;  /* 0x03e7000c006a7984 */ /* 0x000fe80008000800 */
[----:B------:R-:W-:Y:S04]  /*77ed0*/  LDS R105, [R3+UR12+0x3c700] ;  /* 0x03c7000c03697984 */ /* 0x000fe80008000800 */
[----:B------:R-:W1:Y:S04]  /*77ee0*/  LDS R107, [R3+UR12+0x3e700] ;  /* 0x03e7000c036b7984 */ /* 0x000e680008000800 */
[----:B------:R-:W-:Y:S04]  /*77ef0*/  STL.64 [R1+0x770], R44 ;  /* 0x0007702c01007387 */ /* 0x000fe80000100a00 */
[----:B------:R2:W-:Y:S04]  /*77f00*/  STL.64 [R1+0x778], R46 ;  /* 0x0007782e01007387 */ /* 0x0005e80000100a00 */
[----:B------:R-:W-:Y:S04]  /*77f10*/  STL.64 [R1+0x2f0], R40 ;  /* 0x0002f02801007387 */ /* 0x000fe80000100a00 */
[----:B------:R3:W-:Y:S04]  /*77f20*/  STL.64 [R1+0x2f8], R42 ;  /* 0x0002f82a01007387 */ /* 0x0007e80000100a00 */
[----:B------:R-:W-:Y:S04]  /*77f30*/  STL.64 [R1+0x2e0], R36 ;  /* 0x0002e02401007387 */ /* 0x000fe80000100a00 */
[----:B------:R4:W-:Y:S01]  /*77f40*/  STL.64 [R1+0x2e8], R38 ;  /* 0x0002e82601007387 */ /* 0x0009e20000100a00 */
[C---:B--2---:R-:W-:Y:S06]  /*77f50*/  HMMA.1688.F32.TF32 R44, R68.reuse, R10, R172 ;  /* 0x0000000a442c723c */ /* 0x044fec00000810ac */
[C---:B---3--:R-:W-:Y:S06]  /*77f60*/  HMMA.1688.F32.TF32 R40, R68.reuse, R14, R176 ;  /* 0x0000000e4428723c */ /* 0x048fec00000810b0 */
[C---:B----4-:R-:W-:Y:S11]  /*77f70*/  HMMA.1688.F32.TF32 R36, R68.reuse, R18, R180 ;  /* 0x000000124424723c */ /* 0x050ff600000810b4 */
        /* <DEDUP_REMOVED lines=8> */
[----:B----4-:R-:W-:Y:S06]  /*78000*/  HMMA.1688.F32.TF32 R36, R68, R30, R192 ;  /* 0x0000001e4424723c */ /* 0x010fec00000810c0 */
[C---:B------:R-:W-:Y:S06]  /*78010*/  HMMA.1688.F32.TF32 R72, R100.reuse, R6, R200 ;  /* 0x000000066448723c */ /* 0x040fec00000810c8 */
[-C--:B------:R-:W-:Y:S01]  /*78020*/  HMMA.1688.F32.TF32 R100, R100, R34.reuse, R236 ;  /* 0x000000226464723c */ /* 0x080fe200000810ec */
[----:B------:R-:W-:Y:S01]  /*78030*/  IMAD.MOV.U32 R242, RZ, RZ, R252 ;  /* 0x000000fffff27224 */ /* 0x000fe200078e00fc */
[----:B------:R-:W-:Y:S01]  /*78040*/  MOV R243, R2 ;  /* 0x0000000200f37202 */ /* 0x000fe20000000f00 */
        /* <DEDUP_REMOVED lines=20> */
[----:B------:R-:W-:Y:S03]  /*78190*/  HMMA.1688.F32.TF32 R64, R64, R34, R160 ;  /* 0x000000224040723c */ /* 0x000fe600000810a0 */
[----:B------:R-:W-:Y:S04]  /*781a0*/  LDS R40, [R0+UR12+0x3c600] ;  /* 0x03c6000c00287984 */ /* 0x000fe80008000800 */
[----:B------:R-:W-:Y:S04]  /*781b0*/  LDS R42, [R0+UR12+0x3e600] ;  /* 0x03e6000c002a7984 */ /* 0x000fe80008000800 */
[----:B------:R-:W-:Y:S04]  /*781c0*/  LDS R41, [R3+UR12+0x3c600] ;  /* 0x03c6000c03297984 */ /* 0x000fe80008000800 */
[----:B------:R-:W-:Y:S04]  /*781d0*/  LDS R43, [R3+UR12+0x3e600] ;  /* 0x03e6000c032b7984 */ /* 0x000fe80008000800 */
[----:B------:R-:W-:Y:S04]  /*781e0*/  LDS R44, [R0+UR12+0x3c680] ;  /* 0x03c6800c002c7984 */ /* 0x000fe80008000800 */
[----:B------:R-:W-:Y:S04]  /*781f0*/  LDS R46, [R0+UR12+0x3e680] ;  /* 0x03e6800c002e7984 */ /* 0x000fe80008000800 */
[----:B------:R-:W-:Y:S04]  /*78200*/  LDS R45, [R3+UR12+0x3c680] ;  /* 0x03c6800c032d7984 */ /* 0x000fe80008000800 */
[----:B------:R-:W1:Y:S04]  /*78210*/  LDS R47, [R3+UR12+0x3e680] ;  /* 0x03e6800c032f7984 */ /* 0x000e680008000800 */
[----:B------:R-:W-:Y:S04]  /*78220*/  LDS R39, [R3+UR12+0x3e780] ;  /* 0x03e7800c03277984 */ /* 0x000fe80008000800 */
[----:B------:R-:W-:Y:S04]  /*78230*/  LDS R37, [R3+UR12+0x3c780] ;  /* 0x03c7800c03257984 */ /* 0x000fe80008000800 */
[----:B------:R-:W-:Y:S04]  /*78240*/  LDS R36, [R0+UR12+0x3c780] ;  /* 0x03c7800c00247984 */ /* 0x000fe80008000800 */
[----:B------:R-:W3:Y:S01]  /*78250*/  LDS R38, [R0+UR12+0x3e780] ;  /* 0x03e7800c00267984 */ /* 0x000ee20008000800 */
        /* <DEDUP_REMOVED lines=18> */
[----:B------:R-:W1:Y:S04]  /*78380*/  LDL.LU R124, [R1+0xe0] ;  /* 0x0000e000017c7983 */ /* 0x000e680000300800 */
[----:B------:R-:W1:Y:S01]  /*78390*/  LDL.LU R125, [R1+0xe4] ;  /* 0x0000e400017d7983 */ /* 0x000e620000300800 */
        /* <DEDUP_REMOVED lines=66> */
[-C--:B-1----:R-:W-:Y:S06]  /*787c0*/  HMMA.1688.F32.TF32 R124, R104, R6.reuse, R124 ;  /* 0x00000006687c723c */ /* 0x082fec000008107c */
[----:B--2---:R-:W-:Y:S06]  /*787d0*/  HMMA.1688.F32.TF32 R160, R44, R6, R160 ;  /* 0x000000062ca0723c */ /* 0x004fec00000810a0 */
[C---:B----4-:R-:W-:Y:S06]  /*787e0*/  HMMA.1688.F32.TF32 R164, R40.reuse, R34, R164 ;  /* 0x0000002228a4723c */ /* 0x050fec00000810a4 */
[C---:B---3--:R-:W-:Y:S06]  /*787f0*/  HMMA.1688.F32.TF32 R172, R40.reuse, R26, R172 ;  /* 0x0000001a28ac723c */ /* 0x048fec00000810ac */
[C---:B------:R-:W-:Y:S06]  /*78800*/  HMMA.1688.F32.TF32 R176, R40.reuse, R22, R176 ;  /* 0x0000001628b0723c */ /* 0x040fec00000810b0 */
[C---:B------:R-:W-:Y:S06]  /*78810*/  HMMA.1688.F32.TF32 R180, R40.reuse, R18, R180 ;  /* 0x0000001228b4723c */ /* 0x040fec00000810b4 */
[C---:B------:R-:W-:Y:S06]  /*78820*/  HMMA.1688.F32.TF32 R188, R40.reuse, R10, R188 ;  /* 0x0000000a28bc723c */ /* 0x040fec00000810bc */
[C---:B------:R-:W-:Y:S06]  /*78830*/  HMMA.1688.F32.TF32 R192, R40.reuse, R6, R192 ;  /* 0x0000000628c0723c */ /* 0x040fec00000810c0 */
[C---:B------:R-:W-:Y:S06]  /*78840*/  HMMA.1688.F32.TF32 R184, R40.reuse, R14, R184 ;  /* 0x0000000e28b8723c */ /* 0x040fec00000810b8 */
[----:B------:R-:W-:Y:S06]  /*78850*/  HMMA.1688.F32.TF32 R168, R40, R30, R168 ;  /* 0x0000001e28a8723c */ /* 0x000fec00000810a8 */
        /* <DEDUP_REMOVED lines=22> */
[----:B------:R1:W-:Y:S02]  /*789c0*/  STL.64 [R1+0x748], R42 ;  /* 0x0007482a01007387 */ /* 0x0003e40000100a00 */
[----:B-1----:R-:W-:Y:S01]  /*789d0*/  HMMA.1688.F32.TF32 R40, R44, R22, R136 ;  /* 0x000000162c28723c */ /* 0x002fe20000081088 */
[----:B------:R-:W-:Y:S01]  /*789e0*/  IMAD.MOV.U32 R134, RZ, RZ, R252 ;  /* 0x000000ffff867224 */ /* 0x000fe200078e00fc */
[----:B------:R-:W-:-:S04]  /*789f0*/  MOV R135, R2 ;  /* 0x0000000200877202 */ /* 0x000fc80000000f00 */
[C---:B------:R-:W-:Y:S01]  /*78a00*/  HMMA.1688.F32.TF32 R136, R44.reuse, R26, R248 ;  /* 0x0000001a2c88723c */ /* 0x040fe200000810f8 */
[----:B------:R-:W-:Y:S04]  /*78a10*/  STL.64 [R1+0x730], R152 ;  /* 0x0007309801007387 */ /* 0x000fe80000100a00 */
[----:B------:R-:W-:Y:S04]  /*78a20*/  STL.64 [R1+0x738], R154 ;  /* 0x0007389a01007387 */ /* 0x000fe80000100a00 */
[----:B------:R-:W-:Y:S04]  /*78a30*/  STL.64 [R1+0x720], R148 ;  /* 0x0007209401007387 */ /* 0x000fe80000100a00 */
[----:B------:R-:W-:Y:S01]  /*78a40*/  STL.64 [R1+0x728], R150 ;  /* 0x0007289601007387 */ /* 0x000fe20000100a00 */
[C---:B------:R-:W-:Y:S03]  /*78a50*/  HMMA.1688.F32.TF32 R132, R44.reuse, R30, R132 ;  /* 0x0000001e2c84723c */ /* 0x040fe60000081084 */
[----:B------:R-:W-:Y:S04]  /*78a60*/  STL.64 [R1+0x6f0], R40 ;  /* 0x0006f02801007387 */ /* 0x000fe80000100a00 */
[----:B------:R1:W-:Y:S02]  /*78a70*/  STL.64 [R1+0x6f8], R42 ;  /* 0x0006f82a01007387 */ /* 0x0003e40000100a00 */
[----:B-1----:R-:W-:Y:S02]  /*78a80*/  HMMA.1688.F32.TF32 R40, R44, R34, R128 ;  /* 0x000000222c28723c */ /* 0x002fe40000081080 */
[----:B------:R-:W-:Y:S04]  /*78a90*/  STL.64 [R1+0x6a0], R136 ;  /* 0x0006a08801007387 */ /* 0x000fe80000100a00 */
[----:B------:R-:W-:Y:S08]  /*78aa0*/  STL.64 [R1+0x6a8], R138 ;  /* 0x0006a88a01007387 */ /* 0x000ff00000100a00 */
[----:B------:R-:W-:Y:S04]  /*78ab0*/  STL.64 [R1+0x650], R132 ;  /* 0x0006508401007387 */ /* 0x000fe80000100a00 */
[----:B------:R-:W-:Y:S01]  /*78ac0*/  STL.64 [R1+0x658], R134 ;  /* 0x0006588601007387 */ /* 0x000fe20000100a00 */
[C---:B------:R-:W-:Y:S04]  /*78ad0*/  HMMA.1688.F32.TF32 R44, R104.reuse, R10, R120 ;  /* 0x0000000a682c723c */ /* 0x040fe80000081078 */
[----:B------:R-:W-:Y:S04]  /*78ae0*/  STL.64 [R1+0x5c0], R40 ;  /* 0x0005c02801007387 */ /* 0x000fe80000100a00 */
[----:B------:R1:W-:Y:S02]  /*78af0*/  STL.64 [R1+0x5c8], R42 ;  /* 0x0005c82a01007387 */ /* 0x0003e40000100a00 */
[C---:B-1----:R-:W-:Y:S02]  /*78b00*/  HMMA.1688.F32.TF32 R40, R104.reuse, R14, R116 ;  /* 0x0000000e6828723c */ /* 0x042fe40000081074 */
[----:B------:R-:W-:Y:S04]  /*78b10*/  STL.64 [R1+0x5b0], R124 ;  /* 0x0005b07c01007387 */ /* 0x000fe80000100a00 */
[----:B------:R-:W-:Y:S04]  /*78b20*/  STL.64 [R1+0x5b8], R126 ;  /* 0x0005b87e01007387 */ /* 0x000fe80000100a00 */
[----:B------:R-:W2:Y:S04]  /*78b30*/  LDL.LU R4, [R1+0x2d80] ;  /* 0x002d800001047983 */ /* 0x000ea80000300800 */
[----:B------:R-:W-:Y:S04]  /*78b40*/  STL.64 [R1+0x5a0], R44 ;  /* 0x0005a02c01007387 */ /* 0x000fe80000100a00 */
[----:B------:R1:W-:Y:S04]  /*78b50*/  STL.64 [R1+0x5a8], R46 ;  /* 0x0005a82e01007387 */ /* 0x0003e80000100a00 */
[----:B------:R-:W3:Y:S04]  /*78b60*/  LDL.LU R2, [R1+0x2d84] ;  /* 0x002d840001027983 */ /* 0x000ee80000300800 */
[----:B------:R-:W-:Y:S04]  /*78b70*/  STL.64 [R1+0x590], R40 ;  /* 0x0005902801007387 */ /* 0x000fe80000100a00 */
[----:B------:R4:W-:Y:S04]  /*78b80*/  STL.64 [R1+0x598], R42 ;  /* 0x0005982a01007387 */ /* 0x0009e80000100a00 */
[----:B------:R-:W2:Y:S04]  /*78b90*/  LDL.LU R17, [R1+0x2d88] ;  /* 0x002d880001117983 */ /* 0x000ea80000300800 */
[----:B------:R-:W2:Y:S01]  /*78ba0*/  LDL.LU R16, [R1+0x2d8c] ;  /* 0x002d8c0001107983 */ /* 0x000ea20000300800 */
[C---:B------:R-:W-:Y:S06]  /*78bb0*/  HMMA.1688.F32.TF32 R112, R104.reuse, R18, R112 ;  /* 0x000000126870723c */ /* 0x040fec0000081070 */
[C---:B-1----:R-:W-:Y:S06]  /*78bc0*/  HMMA.1688.F32.TF32 R44, R104.reuse, R22, R108 ;  /* 0x00000016682c723c */ /* 0x042fec000008106c */
[C---:B----4-:R-:W-:Y:S06]  /*78bd0*/  HMMA.1688.F32.TF32 R40, R104.reuse, R26, R244 ;  /* 0x0000001a6828723c */ /* 0x050fec00000810f4 */
[----:B------:R-:W-:Y:S06]  /*78be0*/  HMMA.1688.F32.TF32 R108, R104, R30, R240 ;  /* 0x0000001e686c723c */ /* 0x000fec00000810f0 */
[----:B------:R-:W-:Y:S01]  /*78bf0*/  HMMA.1688.F32.TF32 R8, R36, R10, R208 ;  /* 0x0000000a2408723c */ /* 0x000fe200000810d0 */
[----:B------:R-:W-:Y:S04]  /*78c00*/  STL.64 [R1+0x580], R112 ;  /* 0x0005807001007387 */ /* 0x000fe80000100a00 */
[----:B------:R-:W-:Y:S04]  /*78c10*/  STL.64 [R1+0x588], R114 ;  /* 0x0005887201007387 */ /* 0x000fe80000100a00 */
[----:B------:R-:W-:Y:S04]  /*78c20*/  STL.64 [R1+0x570], R44 ;  /* 0x0005702c01007387 */ /* 0x000fe80000100a00 */
[----:B------:R1:W-:Y:S04]  /*78c30*/  STL.64 [R1+0x578], R46 ;  /* 0x0005782e01007387 */ /* 0x0003e80000100a00 */
[----:B------:R-:W-:Y:S04]  /*78c40*/  STL.64 [R1+0x560], R40 ;  /* 0x0005602801007387 */ /* 0x000fe80000100a00 */
[----:B------:R4:W-:Y:S01]  /*78c50*/  STL.64 [R1+0x568], R42 ;  /* 0x0005682a01007387 */ /* 0x0009e20000100a00 */
[----:B-1----:R-:W-:Y:S06]  /*78c60*/  HMMA.1688.F32.TF32 R44, R104, R34, R236 ;  /* 0x00000022682c723c */ /* 0x002fec00000810ec */
[----:B----4-:R-:W-:Y:S01]  /*78c70*/  HMMA.1688.F32.TF32 R40, R36, R6, R204 ;  /* 0x000000062428723c */ /* 0x010fe200000810cc */
[----:B------:R-:W1:Y:S01]  /*78c80*/  S2R R252, SR_TID.X ;  /* 0x0000000000fc7919 */ /* 0x000e620000002100 */
[----:B------:R-:W-:Y:S04]  /*78c90*/  STL.64 [R1+0x550], R108 ;  /* 0x0005506c01007387 */ /* 0x000fe80000100a00 */
[----:B------:R-:W-:Y:S01]  /*78ca0*/  STL.64 [R1+0x558], R110 ;  /* 0x0005586e01007387 */ /* 0x000fe20000100a00 */
[----:B------:R-:W-:-:S02]  /*78cb0*/  UIMAD UR18, UR4, -0x80, UR6 ;  /* 0xffffff80041278a4 */ /* 0x000fc4000f8e0206 */
[----:B------:R-:W-:Y:S02]  /*78cc0*/  UIADD3 UR13, UR9, -0x2, URZ ;  /* 0xfffffffe090d7890 */ /* 0x000fe4000fffe03f */
[----:B------:R-:W-:-:S06]  /*78cd0*/  UISETP.GT.AND UP1, UPT, UR18, URZ, UPT ;  /* 0x0000003f1200728c */ /* 0x000fcc000bf24270 */
[----:B------:R-:W-:Y:S04]  /*78ce0*/  STL.64 [R1+0x500], R44 ;  /* 0x0005002c01007387 */ /* 0x000fe80000100a00 */
[----:B------:R-:W-:Y:S04]  /*78cf0*/  STL.64 [R1+0x508], R46 ;  /* 0x0005082e01007387 */ /* 0x000fe80000100a00 */
[----:B------:R-:W-:Y:S04]  /*78d00*/  STL.64 [R1+0x4f0], R40 ;  /* 0x0004f02801007387 */ /* 0x000fe80000100a00 */
[----:B------:R-:W-:Y:S04]  /*78d10*/  STL.64 [R1+0x4f8], R42 ;  /* 0x0004f82a01007387 */ /* 0x000fe80000100a00 */
[----:B------:R-:W-:Y:S04]  /*78d20*/  STL.64 [R1+0x4e0], R8 ;  /* 0x0004e00801007387 */ /* 0x000fe80000100a00 */
[----:B------:R4:W-:Y:S01]  /*78d30*/  STL.64 [R1+0x4e8], R10 ;  /* 0x0004e80a01007387 */ /* 0x0009e20000100a00 */
[----:B------:R-:W-:Y:S06]  /*78d40*/  HMMA.1688.F32.TF32 R68, R68, R34, R196 ;  /* 0x000000224444723c */ /* 0x000fec00000810c4 */
[C---:B------:R-:W-:Y:S06]  /*78d50*/  HMMA.1688.F32.TF32 R212, R36.reuse, R14, R212 ;  /* 0x0000000e24d4723c */ /* 0x040fec00000810d4 */
[C---:B------:R-:W-:Y:S06]  /*78d60*/  HMMA.1688.F32.TF32 R216, R36.reuse, R18, R216 ;  /* 0x0000001224d8723c */ /* 0x040fec00000810d8 */
[C---:B------:R-:W-:Y:S06]  /*78d70*/  HMMA.1688.F32.TF32 R220, R36.reuse, R22, R220 ;  /* 0x0000001624dc723c */ /* 0x040fec00000810dc */
[C---:B------:R-:W-:Y:S06]  /*78d80*/  HMMA.1688.F32.TF32 R224, R36.reuse, R26, R224 ;  /* 0x0000001a24e0723c */ /* 0x040fec00000810e0 */
[C---:B------:R-:W-:Y:S06]  /*78d90*/  HMMA.1688.F32.TF32 R28, R36.reuse, R30, R228 ;  /* 0x0000001e241c723c */ /* 0x040fec00000810e4 */
[----:B------:R-:W-:Y:S01]  /*78da0*/  HMMA.1688.F32.TF32 R232, R36, R34, R232 ;  /* 0x0000002224e8723c */ /* 0x000fe200000810e8 */
[----:B------:R-:W-:-:S02]  /*78db0*/  UIADD3 UR12, UR11, 0x1, URZ ;  /* 0x000000010b0c7890 */ /* 0x000fc4000fffe03f */
[----:B------:R-:W-:Y:S02]  /*78dc0*/  UISETP.GE.AND UP0, UPT, UR4, UR13, UPT ;  /* 0x0000000d0400728c */ /* 0x000fe4000bf06270 */
[----:B------:R-:W-:Y:S02]  /*78dd0*/  USEL UR11, URZ, 0x4, !UP1 ;  /* 0x000000043f0b7887 */ /* 0x000fe4000c800000 */
[----:B------:R-:W-:Y:S02]  /*78de0*/  UISETP.GT.AND UP1, UPT, UR12, 0x1, UPT ;  /* 0x000000010c00788c */ /* 0x000fe4000bf24270 */
[----:B------:R-:W-:Y:S01]  /*78df0*/  USEL UR13, UR11, URZ, !UP0 ;  /* 0x0000003f0b0d7287 */ /* 0x000fe2000c000000 */
[----:B-1----:R-:W-:Y:S01]  /*78e00*/  LOP3.LUT R3, R252, 0x3f, RZ, 0xc0, !PT ;  /* 0x0000003ffc037812 */ /* 0x002fe200078ec0ff */
[----:B------:R-:W-:-:S04]  /*78e10*/  USEL UR11, UR12, URZ, !UP1 ;  /* 0x0000003f0c0b7287 */ /* 0x000fc8000c800000 */
[----:B------:R-:W-:Y:S01]  /*78e20*/  ISETP.NE.U32.AND P0, PT, RZ, UR13, PT ;  /* 0x0000000dff007c0c */ /* 0x000fe2000bf05070 */
[----:B------:R-:W-:Y:S01]  /*78e30*/  ULEA UR13, UR11, UR5, 0x12 ;  /* 0x000000050b0d7291 */ /* 0x000fe2000f8e903f */
[----:B------:R-:W-:-:S05]  /*78e40*/  IMAD.SHL.U32 R251, R3, 0x4, RZ ;  /* 0x0000000403fb7824 */ /* 0x000fca00078e00ff */
[----:B------:R-:W-:Y:S02]  /*78e50*/  IADD3 R3, R251, UR13, RZ ;  /* 0x0000000dfb037c10 */ /* 0x000fe4000fffe0ff */
[----:B---3--:R-:W-:-:S04]  /*78e60*/  IADD3 R2, P1, R2, UR16, RZ ;  /* 0x0000001002027c10 */ /* 0x008fc8000ff3e0ff */
[----:B--2---:R-:W-:Y:S01]  /*78e70*/  IADD3.X R4, R4, UR7, RZ, P1, !PT ;  /* 0x0000000704047c10 */ /* 0x004fe20008ffe4ff */
[----:B------:R-:W-:Y:S01]  /*78e80*/  STL [R1+0x2d84], R2 ;  /* 0x002d840201007387 */ /* 0x000fe20000100800 */
[----:B------:R-:W-:-:S04]  /*78e90*/  IADD3 R16, P2, R16, UR16, RZ ;  /* 0x0000001010107c10 */ /* 0x000fc8000ff5e0ff */
[----:B------:R-:W-:Y:S01]  /*78ea0*/  IADD3.X R17, R17, UR7, RZ, P2, !PT ;  /* 0x0000000711117c10 */ /* 0x000fe200097fe4ff */
[----:B------:R-:W-:Y:S04]  /*78eb0*/  STL [R1+0x2d8c], R16 ;  /* 0x002d8c1001007387 */ /* 0x000fe80000100800 */
[----:B------:R1:W-:Y:S04]  /*78ec0*/  STL [R1+0x2d80], R4 ;  /* 0x002d800401007387 */ /* 0x0003e80000100800 */
[----:B------:R-:W-:Y:S04]  /*78ed0*/  STL [R1+0x2d88], R17 ;  /* 0x002d881101007387 */ /* 0x000fe80000100800 */
[----:B------:R-:W2:Y:S04]  /*78ee0*/  LDL.LU R14, [R1+0x2d90] ;  /* 0x002d9000010e7983 */ /* 0x000ea80000300800 */
[----:B------:R-:W3:Y:S04]  /*78ef0*/  LDL.LU R12, [R1+0x2d94] ;  /* 0x002d9400010c7983 */ /* 0x000ee80000300800 */
[----:B----4-:R-:W4:Y:S04]  /*78f00*/  LDL.LU R11, [R1+0x2d98] ;  /* 0x002d9800010b7983 */ /* 0x010f280000300800 */
[----:B------:R-:W4:Y:S04]  /*78f10*/  LDL.LU R7, [R1+0x2d9c] ;  /* 0x002d9c0001077983 */ /* 0x000f280000300800 */
[----:B------:R-:W4:Y:S04]  /*78f20*/  LDL.LU R13, [R1+0x2da0] ;  /* 0x002da000010d7983 */ /* 0x000f280000300800 */
[----:B------:R-:W4:Y:S04]  /*78f30*/  LDL.LU R9, [R1+0x2da4] ;  /* 0x002da40001097983 */ /* 0x000f280000300800 */
[----:B------:R-:W4:Y:S04]  /*78f40*/  LDL.LU R8, [R1+0x2da8] ;  /* 0x002da80001087983 */ /* 0x000f280000300800 */
[----:B------:R-:W4:Y:S01]  /*78f50*/  LDL.LU R6, [R1+0x2dac] ;  /* 0x002dac0001067983 */ /* 0x000f220000300800 */
[----:B------:R-:W-:Y:S01]  /*78f60*/  IMAD.MOV.U32 R5, RZ, RZ, R4 ;  /* 0x000000ffff057224 */ /* 0x000fe200078e0004 */
[----:B-1----:R-:W-:-:S02]  /*78f70*/  MOV R4, R2 ;  /* 0x0000000200047202 */ /* 0x002fc40000000f00 */
[----:B------:R-:W-:Y:S04]  /*78f80*/  STL [R1+0x36b8], R251 ;  /* 0x0036b8fb01007387 */ /* 0x000fe80000100800 */
        /* <DEDUP_REMOVED lines=44> */
[----:B------:R-:W4:Y:S04]  /*79250*/  LDL.LU R2, [R1+0x2db4] ;  /* 0x002db40001027983 */ /* 0x000f280000300800 */
[----:B------:R-:W4:Y:S01]  /*79260*/  LDL.LU R10, [R1+0x2db0] ;  /* 0x002db000010a7983 */ /* 0x000f220000300800 */
[----:B------:R-:W-:Y:S06]  /*79270*/  BAR.SYNC.DEFER_BLOCKING 0x0 ;  /* 0x0000000000007b1d */ /* 0x000fec0000010000 */
[----:B------:R-:W-:Y:S01]  /*79280*/  @!PT LDS RZ, [RZ] ;  /* 0x00000000fffff984 */ /* 0x000fe20000000800 */
[----:B------:R-:W-:Y:S01]  /*79290*/  @!PT LDS RZ, [RZ] ;  /* 0x00000000fffff984 */ /* 0x000fe20000000800 */
[----:B------:R-:W-:Y:S01]  /*792a0*/  @!PT LDS RZ, [RZ] ;  /* 0x00000000fffff984 */ /* 0x000fe20000000800 */
[----:B------:R1:W-:Y:S02]  /*792b0*/  LDGSTS.E [R3], desc[UR14][R4.64], P0 ;  /* 0x0000000004037fae */ /* 0x0003e4000812184e */
[----:B-1----:R-:W-:Y:S01]  /*792c0*/  IMAD.MOV.U32 R4, RZ, RZ, R16 ;  /* 0x000000ffff047224 */ /* 0x002fe200078e0010 */
[----:B------:R-:W-:-:S05]  /*792d0*/  MOV R5, R17 ;  /* 0x0000001100057202 */ /* 0x000fca0000000f00 */
[----:B------:R1:W-:Y:S01]  /*792e0*/  LDGSTS.E [R3+0x100], desc[UR14][R4.64], P0 ;  /* 0x0010000004037fae */ /* 0x0003e2000812184e */
[----:B---3--:R-:W-:-:S04]  /*792f0*/  IADD3 R12, P1, R12, UR16, RZ ;  /* 0x000000100c0c7c10 */ /* 0x008fc8000ff3e0ff */
[----:B--2---:R-:W-:Y:S02]  /*79300*/  IADD3.X R14, R14, UR7, RZ, P1, !PT ;  /* 0x000000070e0e7c10 */ /* 0x004fe40008ffe4ff */
[----:B----4-:R-:W-:Y:S01]  /*79310*/  IADD3 R7, P2, R7, UR16, RZ ;  /* 0x0000001007077c10 */ /* 0x010fe2000ff5e0ff */
[----:B------:R2:W-:Y:S01]  /*79320*/  STL [R1+0x2d94], R12 ;  /* 0x002d940c01007387 */ /* 0x0005e20000100800 */
[----:B-1----:R-:W-:Y:S02]  /*79330*/  IMAD.MOV.U32 R4, RZ, RZ, R12 ;  /* 0x000000ffff047224 */ /* 0x002fe400078e000c */
[----:B------:R-:W-:Y:S01]  /*79340*/  IADD3.X R11, R11, UR7, RZ, P2, !PT ;  /* 0x000000070b0b7c10 */ /* 0x000fe200097fe4ff */
[----:B------:R-:W-:Y:S04]  /*79350*/  STL [R1+0x2d90], R14 ;  /* 0x002d900e01007387 */ /* 0x000fe80000100800 */
[----:B------:R-:W-:Y:S04]  /*79360*/  STL [R1+0x2d9c], R7 ;  /* 0x002d9c0701007387 */ /* 0x000fe80000100800 */
[----:B--2---:R-:W2:Y:S01]  /*79370*/  LDL.LU R12, [R1+0x2dbc] ;  /* 0x002dbc00010c7983 */ /* 0x004ea20000300800 */
[----:B------:R-:W-:-:S03]  /*79380*/  MOV R5, R14 ;  /* 0x0000000e00057202 */ /* 0x000fc60000000f00 */
[----:B------:R1:W-:Y:S04]  /*79390*/  STL [R1+0x2d98], R11 ;  /* 0x002d980b01007387 */ /* 0x0003e80000100800 */
[----:B------:R-:W3:Y:S01]  /*793a0*/  LDL.LU R17, [R1+0x2cb8] ;  /* 0x002cb80001117983 */ /* 0x000ee20000300800 */
[----:B------:R-:W-:-:S03]  /*793b0*/  IADD3 R9, P1, R9, UR16, RZ ;  /* 0x0000001009097c10 */ /* 0x000fc6000ff3e0ff */
[----:B------:R-:W4:Y:S01]  /*793c0*/  LDL.LU R16, [R1+0x2db8] ;  /* 0x002db80001107983 */ /* 0x000f220000300800 */
[----:B------:R-:W-:-:S03]  /*793d0*/  IADD3.X R13, R13, UR7, RZ, P1, !PT ;  /* 0x000000070d0d7c10 */ /* 0x000fc60008ffe4ff */
[----:B------:R1:W-:Y:S01]  /*793e0*/  LDGSTS.E [R3+0x200], desc[UR14][R4.64], P0 ;  /* 0x0020000004037fae */ /* 0x0003e2000812184e */
[----:B------:R-:W-:-:S03]  /*793f0*/  IADD3 R6, P2, R6, UR16, RZ ;  /* 0x0000001006067c10 */ /* 0x000fc6000ff5e0ff */
[----:B------:R-:W4:Y:S01]  /*79400*/  LDL.LU R18, [R1+0x2cb4] ;  /* 0x002cb40001127983 */ /* 0x000f220000300800 */
[----:B------:R-:W-:Y:S01]  /*79410*/  IADD3.X R8, R8, UR7, RZ, P2, !PT ;  /* 0x0000000708087c10 */ /* 0x000fe200097fe4ff */
[----:B-1----:R-:W-:Y:S01]  /*79420*/  IMAD.MOV.U32 R4, RZ, RZ, R7 ;  /* 0x000000ffff047224 */ /* 0x002fe200078e0007 */
[----:B------:R-:W-:Y:S02]  /*79430*/  MOV R5, R11 ;  /* 0x0000000b00057202 */ /* 0x000fe40000000f00 */
[----:B------:R-:W4:Y:S04]  /*79440*/  LDL.LU R11, [R1+0x2cc0] ;  /* 0x002cc000010b7983 */ /* 0x000f280000300800 */
[----:B------:R-:W4:Y:S04]  /*79450*/  LDL.LU R7, [R1+0x2cc4] ;  /* 0x002cc40001077983 */ /* 0x000f280000300800 */
[----:B------:R-:W-:Y:S04]  /*79460*/  STL [R1+0x2da4], R9 ;  /* 0x002da40901007387 */ /* 0x000fe80000100800 */
[----:B------:R1:W-:Y:S04]  /*79470*/  LDGSTS.E [R3+0x300], desc[UR14][R4.64], P0 ;  /* 0x0030000004037fae */ /* 0x0003e8000812184e */
[----:B------:R1:W-:Y:S04]  /*79480*/  STL [R1+0x2da0], R13 ;  /* 0x002da00d01007387 */ /* 0x0003e80000100800 */
[----:B------:R-:W-:Y:S01]  /*79490*/  STL [R1+0x2dac], R6 ;  /* 0x002dac0601007387 */ /* 0x000fe20000100800 */
[----:B-1----:R-:W-:-:S03]  /*794a0*/  MOV R5, R13 ;  /* 0x0000000d00057202 */ /* 0x002fc60000000f00 */
[----:B------:R-:W4:Y:S01]  /*794b0*/  LDL.LU R13, [R1+0x2cbc] ;  /* 0x002cbc00010d7983 */ /* 0x000f220000300800 */
[----:B------:R-:W-:-:S03]  /*794c0*/  IMAD.MOV.U32 R4, RZ, RZ, R9 ;  /* 0x000000ffff047224 */ /* 0x000fc600078e0009 */
[----:B------:R1:W-:Y:S04]  /*794d0*/  STL [R1+0x2da8], R8 ;  /* 0x002da80801007387 */ /* 0x0003e80000100800 */
[----:B------:R-:W4:Y:S04]  /*794e0*/  LDL.LU R9, [R1+0x2ca8] ;  /* 0x002ca80001097983 */ /* 0x000f280000300800 */
[----:B------:R1:W-:Y:S02]  /*794f0*/  LDGSTS.E [R3+0x400], desc[UR14][R4.64], P0 ;  /* 0x0040000004037fae */ /* 0x0003e4000812184e */
[----:B-1----:R-:W-:Y:S01]  /*79500*/  MOV R5, R8 ;  /* 0x0000000800057202 */ /* 0x002fe20000000f00 */
[----:B------:R-:W-:Y:S01]  /*79510*/  IMAD.MOV.U32 R4, RZ, RZ, R6 ;  /* 0x000000ffff047224 */ /* 0x000fe200078e0006 */
[----:B------:R-:W4:Y:S04]  /*79520*/  LDL.LU R8, [R1+0x2cac] ;  /* 0x002cac0001087983 */ /* 0x000f280000300800 */
[----:B------:R-:W4:Y:S01]  /*79530*/  LDL.LU R6, [R1+0x2ca4] ;  /* 0x002ca40001067983 */ /* 0x000f220000300800 */
[----:B------:R-:W-:-:S03]  /*79540*/  UISETP.GT.AND UP1, UPT, UR18, 0x4, UPT ;  /* 0x000000041200788c */ /* 0x000fc6000bf24270 */
[----:B------:R1:W-:Y:S01]  /*79550*/  LDGSTS.E [R3+0x500], desc[UR14][R4.64], P0 ;  /* 0x0050000004037fae */ /* 0x0003e2000812184e */
[----:B------:R-:W-:-:S04]  /*79560*/  IADD3 R2, P1, R2, UR16, RZ ;  /* 0x0000001002027c10 */ /* 0x000fc8000ff3e0ff */
[----:B------:R-:W-:Y:S01]  /*79570*/  IADD3.X R10, R10, UR7, RZ, P1, !PT ;  /* 0x000000070a0a7c10 */ /* 0x000fe20008ffe4ff */
[----:B------:R-:W-:Y:S04]  /*79580*/  STL [R1+0x2db4], R2 ;  /* 0x002db40201007387 */ /* 0x000fe80000100800 */
[----:B------:R1:W-:Y:S04]  /*79590*/  STL [R1+0x2db0], R10 ;  /* 0x002db00a01007387 */ /* 0x0003e80000100800 */
[----:B------:R-:W4:Y:S04]  /*795a0*/  LDL.LU R14, [R1+0x2ca0] ;  /* 0x002ca000010e7983 */ /* 0x000f280000300800 */
[----:B------:R-:W4:Y:S01]  /*795b0*/  LDL.LU R15, [R1+0x2c98] ;  /* 0x002c9800010f7983 */ /* 0x000f220000300800 */
[----:B------:R-:W-:Y:S01]  /*795c0*/  USEL UR12, URZ, 0x4, !UP1 ;  /* 0x000000043f0c7887 */ /* 0x000fe2000c800000 */
[----:B-1----:R-:W-:Y:S01]  /*795d0*/  IMAD.MOV.U32 R4, RZ, RZ, R2 ;  /* 0x000000ffff047224 */ /* 0x002fe200078e0002 */
[----:B------:R-:W-:-:S02]  /*795e0*/  MOV R5, R10 ;  /* 0x0000000a00057202 */ /* 0x000fc40000000f00 */
[----:B------:R-:W-:Y:S01]  /*795f0*/  USEL UR12, UR12, URZ, !UP0 ;  /* 0x0000003f0c0c7287 */ /* 0x000fe2000c000000 */
[----:B------:R-:W4:Y:S04]  /*79600*/  LDL.LU R10, [R1+0x2c9c] ;  /* 0x002c9c00010a7983 */ /* 0x000f280000300800 */
[----:B------:R1:W-:Y:S01]  /*79610*/  LDGSTS.E [R3+0x600], desc[UR14][R4.64], P0 ;  /* 0x0060000004037fae */ /* 0x0003e2000812184e */
[----:B------:R-:W-:-:S03]  /*79620*/  ISETP.NE.U32.AND P1, PT, RZ, UR12, PT ;  /* 0x0000000cff007c0c */ /* 0x000fc6000bf25070 */
[----:B------:R-:W4:Y:S01]  /*79630*/  LDL.LU R2, [R1+0x2c94] ;  /* 0x002c940001027983 */ /* 0x000f220000300800 */
[----:B--2---:R-:W-:-:S05]  /*79640*/  IADD3 R12, P2, R12, UR16, RZ ;  /* 0x000000100c0c7c10 */ /* 0x004fca000ff5e0ff */
[----:B-1----:R-:W-:Y:S01]  /*79650*/  IMAD.MOV.U32 R4, RZ, RZ, R12 ;  /* 0x000000ffff047224 */ /* 0x002fe200078e000c */
[----:B---3--:R-:W-:Y:S02]  /*79660*/  IADD3 R17, P3, R17, UR16, RZ ;  /* 0x0000001011117c10 */ /* 0x008fe4000ff7e0ff */
[----:B----4-:R-:W-:Y:S01]  /*79670*/  IADD3.X R16, R16, UR7, RZ, P2, !PT ;  /* 0x0000000710107c10 */ /* 0x010fe200097fe4ff */
[----:B------:R-:W-:Y:S03]  /*79680*/  STL [R1+0x2dbc], R12 ;  /* 0x002dbc0c01007387 */ /* 0x000fe60000100800 */
[----:B------:R-:W-:Y:S01]  /*79690*/  MOV R5, R16 ;  /* 0x0000001000057202 */ /* 0x000fe20000000f00 */
[----:B------:R1:W-:Y:S01]  /*796a0*/  STL [R1+0x2db8], R16 ;  /* 0x002db81001007387 */ /* 0x0003e20000100800 */
[----:B------:R-:W-:-:S03]  /*796b0*/  IADD3.X R18, R18, UR7, RZ, P3, !PT ;  /* 0x0000000712127c10 */ /* 0x000fc60009ffe4ff */
[----:B------:R-:W-:Y:S04]  /*796c0*/  STL [R1+0x2cb8], R17 ;  /* 0x002cb81101007387 */ /* 0x000fe80000100800 */
[----:B------:R2:W-:Y:S04]  /*796d0*/  LDGSTS.E [R3+0x700], desc[UR14][R4.64], P0 ;  /* 0x0070000004037fae */ /* 0x0005e8000812184e */
[----:B-1----:R-:W3:Y:S01]  /*796e0*/  LDL.LU R16, [R1+0x2c90] ;  /* 0x002c900001107983 */ /* 0x002ee20000300800 */
[----:B------:R-:W-:-:S03]  /*796f0*/  IADD3 R11, P0, R11, UR16, RZ ;  /* 0x000000100b0b7c10 */ /* 0x000fc6000ff1e0ff */
[----:B------:R-:W-:Y:S01]  /*79700*/  STL [R1+0x2cb4], R18 ;  /* 0x002cb41201007387 */ /* 0x000fe20000100800 */
[----:B------:R-:W-:Y:S01]  /*79710*/  IADD3 R7, P2, R7, UR16, RZ ;  /* 0x0000001007077c10 */ /* 0x000fe2000ff5e0ff */
[----:B--2---:R-:W-:Y:S01]  /*79720*/  IMAD.MOV.U32 R4, RZ, RZ, R17 ;  /* 0x000000ffff047224 */ /* 0x004fe200078e0011 */
[----:B------:R-:W-:Y:S01]  /*79730*/  MOV R5, R18 ;  /* 0x0000001200057202 */ /* 0x000fe20000000f00 */
[----:B------:R-:W2:Y:S04]  /*79740*/  LDL.LU R12, [R1+0x2c88] ;  /* 0x002c8800010c7983 */ /* 0x000ea80000300800 */
[----:B------:R1:W-:Y:S04]  /*79750*/  STL [R1+0x2cc0], R11 ;  /* 0x002cc00b01007387 */ /* 0x0003e80000100800 */
[----:B------:R4:W-:Y:S01]  /*79760*/  LDGSTS.E [R3+0x2000], desc[UR14][R4.64], P1 ;  /* 0x0200000004037fae */ /* 0x0009e2000892184e */
[----:B------:R-:W-:Y:S01]  /*79770*/  IADD3.X R13, R13, UR7, RZ, P0, !PT ;  /* 0x000000070d0d7c10 */ /* 0x000fe200087fe4ff */
[----:B----4-:R-:W-:-:S04]  /*79780*/  IMAD.MOV.U32 R4, RZ, RZ, R11 ;  /* 0x000000ffff047224 */ /* 0x010fc800078e000b */
[----:B------:R4:W-:Y:S01]  /*79790*/  STL [R1+0x2cbc], R13 ;  /* 0x002cbc0d01007387 */ /* 0x0009e20000100800 */
[----:B------:R-:W-:-:S03]  /*797a0*/  IADD3.X R9, R9, UR7, RZ, P2, !PT ;  /* 0x0000000709097c10 */ /* 0x000fc600097fe4ff */
[----:B------:R-:W-:Y:S01]  /*797b0*/  STL [R1+0x2cc4], R7 ;  /* 0x002cc40701007387 */ /* 0x000fe20000100800 */
[----:B------:R-:W-:-:S03]  /*797c0*/  MOV R5, R13 ;  /* 0x0000000d00057202 */ /* 0x000fc60000000f00 */
[----:B-1----:R-:W2:Y:S04]  /*797d0*/  LDL.LU R11, [R1+0x2c8c] ;  /* 0x002c8c00010b7983 */ /* 0x002ea80000300800 */
[----:B------:R1:W-:Y:S04]  /*797e0*/  STL [R1+0x2ca8], R9 ;  /* 0x002ca80901007387 */ /* 0x0003e80000100800 */
[----:B----4-:R-:W4:Y:S04]  /*797f0*/  LDL.LU R13, [R1+0x2c70] ;  /* 0x002c7000010d7983 */ /* 0x010f280000300800 */
[----:B------:R1:W-:Y:S01]  /*79800*/  LDGSTS.E [R3+0x2100], desc[UR14][R4.64], P1 ;  /* 0x0210000004037fae */ /* 0x0003e2000892184e */
[----:B------:R-:W-:-:S02]  /*79810*/  IADD3 R8, P0, R8, UR16, RZ ;  /* 0x0000001008087c10 */ /* 0x000fc4000ff1e0ff */
[----:B------:R-:W-:Y:S01]  /*79820*/  IADD3 R6, P2, R6, UR16, RZ ;  /* 0x0000001006067c10 */ /* 0x000fe2000ff5e0ff */
[----:B-1----:R-:W-:Y:S01]  /*79830*/  IMAD.MOV.U32 R4, RZ, RZ, R7 ;  /* 0x000000ffff047224 */ /* 0x002fe200078e0007 */
[----:B------:R-:W-:Y:S02]  /*79840*/  MOV R5, R9 ;  /* 0x0000000900057202 */ /* 0x000fe40000000f00 */
[----:B------:R-:W4:Y:S04]  /*79850*/  LDL.LU R9, [R1+0x2bb8] ;  /* 0x002bb80001097983 */ /* 0x000f280000300800 */
[----:B------:R-:W4:Y:S04]  /*79860*/  LDL.LU R7, [R1+0x2bc0] ;  /* 0x002bc00001077983 */ /* 0x000f280000300800 */
[----:B------:R-:W-:Y:S04]  /*79870*/  STL [R1+0x2cac], R8 ;  /* 0x002cac0801007387 */ /* 0x000fe80000100800 */
[----:B------:R1:W-:Y:S02]  /*79880*/  LDGSTS.E [R3+0x2200], desc[UR14][R4.64], P1 ;  /* 0x0220000004037fae */ /* 0x0003e4000892184e */
[----:B-1----:R-:W-:Y:S01]  /*79890*/  IMAD.MOV.U32 R4, RZ, RZ, R8 ;  /* 0x000000ffff047224 */ /* 0x002fe200078e0008 */
[----:B------:R-:W-:-:S02]  /*798a0*/  IADD3.X R14, R14, UR7, RZ, P0, !PT ;  /* 0x000000070e0e7c10 */ /* 0x000fc400087fe4ff */
[----:B------:R-:W-:-:S03]  /*798b0*/  IADD3.X R15, R15, UR7, RZ, P2, !PT ;  /* 0x000000070f0f7c10 */ /* 0x000fc600097fe4ff */
[----:B------:R1:W-:Y:S01]  /*798c0*/  STL [R1+0x2ca0], R14 ;  /* 0x002ca00e01007387 */ /* 0x0003e20000100800 */
[----:B------:R-:W-:-:S03]  /*798d0*/  MOV R5, R14 ;  /* 0x0000000e00057202 */ /* 0x000fc60000000f00 */
[----:B------:R-:W-:Y:S01]  /*798e0*/  STL [R1+0x2ca4], R6 ;  /* 0x002ca40601007387 */ /* 0x000fe20000100800 */
[----:B------:R-:W-:-:S03]  /*798f0*/  IADD3 R10, P0, R10, UR16, RZ ;  /* 0x000000100a0a7c10 */ /* 0x000fc6000ff1e0ff */
[----:B------:R1:W-:Y:S04]  /*79900*/  LDGSTS.E [R3+0x2300], desc[UR14][R4.64], P1 ;  /* 0x0230000004037fae */ /* 0x0003e8000892184e */
[----:B-1----:R-:W4:Y:S04]  /*79910*/  LDL.LU R14, [R1+0x2bb4] ;  /* 0x002bb400010e7983 */ /* 0x002f280000300800 */
[----:B------:R1:W-:Y:S04]  /*79920*/  STL [R1+0x2c98], R15 ;  /* 0x002c980f01007387 */ /* 0x0003e80000100800 */
[----:B------:R-:W4:Y:S01]  /*79930*/  LDL.LU R8, [R1+0x2bbc] ;  /* 0x002bbc0001087983 */ /* 0x000f220000300800 */
[----:B------:R-:W-:Y:S01]  /*79940*/  IMAD.MOV.U32 R4, RZ, RZ, R6 ;  /* 0x000000ffff047224 */ /* 0x000fe200078e0006 */
[----:B------:R-:W-:-:S02]  /*79950*/  MOV R5, R15 ;  /* 0x0000000f00057202 */ /* 0x000fc40000000f00 */
[----:B------:R-:W-:Y:S01]  /*79960*/  IADD3 R2, P2, R2, UR16, RZ ;  /* 0x0000001002027c10 */ /* 0x000fe2000ff5e0ff */
[----:B-1----:R-:W4:Y:S04]  /*79970*/  LDL.LU R15, [R1+0x2bc4] ;  /* 0x002bc400010f7983 */ /* 0x002f280000300800 */
[----:B------:R-:W4:Y:S04]  /*79980*/  LDL.LU R6, [R1+0x2bac] ;  /* 0x002bac0001067983 */ /* 0x000f280000300800 */
[----:B------:R-:W-:Y:S04]  /*79990*/  STL [R1+0x2c9c], R10 ;  /* 0x002c9c0a01007387 */ /* 0x000fe80000100800 */
[----:B------:R1:W-:Y:S02]  /*799a0*/  LDGSTS.E [R3+0x2400], desc[UR14][R4.64], P1 ;  /* 0x0240000004037fae */ /* 0x0003e4000892184e */
[----:B-1----:R-:W-:Y:S01]  /*799b0*/  IMAD.MOV.U32 R4, RZ, RZ, R10 ;  /* 0x000000ffff047224 */ /* 0x002fe200078e000a */
[----:B---3--:R-:W-:-:S04]  /*799c0*/  IADD3.X R16, R16, UR7, RZ, P0, !PT ;  /* 0x0000000710107c10 */ /* 0x008fc800087fe4ff */
[----:B------:R-:W-:Y:S01]  /*799d0*/  MOV R5, R16 ;  /* 0x0000001000057202 */ /* 0x000fe20000000f00 */
[----:B------:R1:W-:Y:S04]  /*799e0*/  STL [R1+0x2c90], R16 ;  /* 0x002c901001007387 */ /* 0x0003e80000100800 */
[----:B------:R-:W-:Y:S01]  /*799f0*/  STL [R1+0x2c94], R2 ;  /* 0x002c940201007387 */ /* 0x000fe20000100800 */
[----:B--2---:R-:W-:-:S03]  /*79a00*/  IADD3.X R12, R12, UR7, RZ, P2, !PT ;  /* 0x000000070c0c7c10 */ /* 0x004fc600097fe4ff */
[----:B------:R2:W-:Y:S04]  /*79a10*/  LDGSTS.E [R3+0x2500], desc[UR14][R4.64], P1 ;  /* 0x0250000004037fae */ /* 0x0005e8000892184e */
[----:B-1----:R-:W3:Y:S04]  /*79a20*/  LDL.LU R16, [R1+0x2ba8] ;  /* 0x002ba80001107983 */ /* 0x002ee80000300800 */
[----:B------:R1:W-:Y:S01]  /*79a30*/  STL [R1+0x2c88], R12 ;  /* 0x002c880c01007387 */ /* 0x0003e20000100800 */
[----:B--2---:R-:W-:Y:S01]  /*79a40*/  IMAD.MOV.U32 R4, RZ, RZ, R2 ;  /* 0x000000ffff047224 */ /* 0x004fe200078e0002 */
[----:B------:R-:W-:-:S02]  /*79a50*/  MOV R5, R12 ;  /* 0x0000000c00057202 */ /* 0x000fc40000000f00 */
[----:B------:R-:W2:Y:S04]  /*79a60*/  LDL.LU R10, [R1+0x2ba0] ;  /* 0x002ba000010a7983 */ /* 0x000ea80000300800 */
[----:B-1----:R-:W2:Y:S04]  /*79a70*/  LDL.LU R12, [R1+0x2ba4] ;  /* 0x002ba400010c7983 */ /* 0x002ea80000300800 */
[----:B------:R-:W2:Y:S04]  /*79a80*/  LDL.LU R2, [R1+0x2b9c] ;  /* 0x002b9c0001027983 */ /* 0x000ea80000300800 */
[----:B------:R1:W-:Y:S01]  /*79a90*/  LDGSTS.E [R3+0x2600], desc[UR14][R4.64], P1 ;  /* 0x0260000004037fae */ /* 0x0003e2000892184e */
[----:B------:R-:W-:-:S04]  /*79aa0*/  IADD3 R11, P0, R11, UR16, RZ ;  /* 0x000000100b0b7c10 */ /* 0x000fc8000ff1e0ff */
[----:B----4-:R-:W-:Y:S01]  /*79ab0*/  IADD3.X R13, R13, UR7, RZ, P0, !PT ;  /* 0x000000070d0d7c10 */ /* 0x010fe200087fe4ff */
[----:B------:R-:W-:Y:S01]  /*79ac0*/  STL [R1+0x2c8c], R11 ;  /* 0x002c8c0b01007387 */ /* 0x000fe20000100800 */
[----:B-1----:R-:W-:Y:S02]  /*79ad0*/  IMAD.MOV.U32 R4, RZ, RZ, R11 ;  /* 0x000000ffff047224 */ /* 0x002fe400078e000b */
[----:B------:R-:W-:Y:S01]  /*79ae0*/  MOV R5, R13 ;  /* 0x0000000d00057202 */ /* 0x000fe20000000f00 */
[----:B------:R1:W-:Y:S04]  /*79af0*/  STL [R1+0x2c70], R13 ;  /* 0x002c700d01007387 */ /* 0x0003e80000100800 */
[----:B------:R4:W-:Y:S04]  /*79b00*/  LDGSTS.E [R3+0x2700], desc[UR14][R4.64], P1 ;  /* 0x0270000004037fae */ /* 0x0009e8000892184e */
[----:B-1----:R-:W2:Y:S04]  /*79b10*/  LDL.LU R13, [R1+0x2b98] ;  /* 0x002b9800010d7983 */ /* 0x002ea80000300800 */
[----:B------:R-:W2:Y:S01]  /*79b20*/  LDL.LU R11, [R1+0x2b90] ;  /* 0x002b9000010b7983 */ /* 0x000ea20000300800 */
[----:B------:R-:W-:-:S02]  /*79b30*/  IADD3 R9, P1, R9, UR16, RZ ;  /* 0x0000001009097c10 */ /* 0x000fc4000ff3e0ff */
[----:B------:R-:W-:-:S03]  /*79b40*/  IADD3 R7, P2, R7, UR16, RZ ;  /* 0x0000001007077c10 */ /* 0x000fc6000ff5e0ff */
[----:B------:R1:W-:Y:S01]  /*79b50*/  STL [R1+0x2bb8], R9 ;  /* 0x002bb80901007387 */ /* 0x0003e20000100800 */
[----:B----4-:R-:W-:Y:S01]  /*79b60*/  IMAD.MOV.U32 R4, RZ, RZ, R9 ;  /* 0x000000ffff047224 */ /* 0x010fe200078e0009 */
[----:B------:R-:W-:-:S05]  /*79b70*/  IADD3.X R14, R14, UR7, RZ, P1, !PT ;  /* 0x000000070e0e7c10 */ /* 0x000fca0008ffe4ff */
[----:B------:R4:W-:Y:S01]  /*79b80*/  STL [R1+0x2bb4], R14 ;  /* 0x002bb40e01007387 */ /* 0x0009e20000100800 */
[----:B------:R-:W-:-:S03]  /*79b90*/  IADD3.X R8, R8, UR7, RZ, P2, !PT ;  /* 0x0000000708087c10 */ /* 0x000fc600097fe4ff */
[----:B------:R4:W-:Y:S01]  /*79ba0*/  STL [R1+0x2bc0], R7 ;  /* 0x002bc00701007387 */ /* 0x0009e20000100800 */
[----:B------:R-:W-:-:S03]  /*79bb0*/  MOV R5, R14 ;  /* 0x0000000e00057202 */ /* 0x000fc60000000f00 */
[----:B-1----:R-:W2:Y:S04]  /*79bc0*/  LDL.LU R9, [R1+0x2b94] ;  /* 0x002b940001097983 */ /* 0x002ea80000300800 */
[----:B------:R1:W-:Y:S04]  /*79bd0*/  STL [R1+0x2bbc], R8 ;  /* 0x002bbc0801007387 */ /* 0x0003e80000100800 */
[----:B----4-:R-:W4:Y:S01]  /*79be0*/  LDL.LU R14, [R1+0x2b88] ;  /* 0x002b8800010e7983 */ /* 0x010f220000300800 */
[----:B------:R-:W-:-:S04]  /*79bf0*/  UISETP.GT.AND UP1, UPT, UR18, 0x8, UPT ;  /* 0x000000081200788c */ /* 0x000fc8000bf24270 */
[----:B------:R-:W-:-:S04]  /*79c00*/  USEL UR12, URZ, 0x4, !UP1 ;  /* 0x000000043f0c7887 */ /* 0x000fc8000c800000 */
[----:B------:R-:W-:-:S06]  /*79c10*/  USEL UR12, UR12, URZ, !UP0 ;  /* 0x0000003f0c0c7287 */ /* 0x000fcc000c000000 */
[----:B------:R-:W-:Y:S02]  /*79c20*/  ISETP.NE.U32.AND P0, PT, RZ, UR12, PT ;  /* 0x0000000cff007c0c */ /* 0x000fe4000bf05070 */
[----:B------:R-:W-:Y:S02]  /*79c30*/  IADD3 R15, P1, R15, UR16, RZ ;  /* 0x000000100f0f7c10 */ /* 0x000fe4000ff3e0ff */
[----:B------:R-:W-:-:S09]  /*79c40*/  IADD3 R6, P2, R6, UR16, RZ ;  /* 0x0000001006067c10 */ /* 0x000fd2000ff5e0ff */
[----:B------:R1:W-:Y:S02]  /*79c50*/  LDGSTS.E [R3+0x4000], desc[UR14][R4.64], P0 ;  /* 0x0400000004037fae */ /* 0x0003e4000812184e */
[----:B-1----:R-:W-:Y:S01]  /*79c60*/  IMAD.MOV.U32 R4, RZ, RZ, R7 ;  /* 0x000000ffff047224 */ /* 0x002fe200078e0007 */
[----:B------:R-:W-:Y:S01]  /*79c70*/  MOV R5, R8 ;  /* 0x0000000800057202 */ /* 0x000fe20000000f00 */
[----:B------:R-:W4:Y:S04]  /*79c80*/  LDL.LU R7, [R1+0x2b8c] ;  /* 0x002b8c0001077983 */ /* 0x000f280000300800 */
        /* <DEDUP_REMOVED lines=9> */
[----:B------:R2:W-:Y:S01]  /*79d20*/  LDGSTS.E [R3+0x4200], desc[UR14][R4.64], P0 ;  /* 0x0420000004037fae */ /* 0x0005e2000812184e */
[----:B------:R-:W-:-:S03]  /*79d30*/  IADD3 R12, P1, R12, UR16, RZ ;  /* 0x000000100c0c7c10 */ /* 0x000fc6000ff3e0ff */
[----:B-1----:R-:W3:Y:S01]  /*79d40*/  LDL.LU R16, [R1+0x2b70] ;  /* 0x002b700001107983 */ /* 0x002ee20000300800 */
[----:B------:R-:W-:-:S03]  /*79d50*/  IADD3 R2, P2, R2, UR16, RZ ;  /* 0x0000001002027c10 */ /* 0x000fc6000ff5e0ff */
[----:B------:R1:W-:Y:S04]  /*79d60*/  STL [R1+0x2ba0], R10 ;  /* 0x002ba00a01007387 */ /* 0x0003e80000100800 */
[----:B------:R-:W3:Y:S01]  /*79d70*/  LDL.LU R15, [R1+0x2ab4] ;  /* 0x002ab400010f7983 */ /* 0x000ee20000300800 */
[----:B--2---:R-:W-:Y:S01]  /*79d80*/  IMAD.MOV.U32 R4, RZ, RZ, R6 ;  /* 0x000000ffff047224 */ /* 0x004fe200078e0006 */
[----:B------:R-:W-:Y:S02]  /*79d90*/  MOV R5, R10 ;  /* 0x0000000a00057202 */ /* 0x000fe40000000f00 */
[----:B-1----:R-:W2:Y:S04]  /*79da0*/  LDL.LU R10, [R1+0x2ac0] ;  /* 0x002ac000010a7983 */ /* 0x002ea80000300800 */
[----:B------:R-:W2:Y:S04]  /*79db0*/  LDL.LU R6, [R1+0x2ac4] ;  /* 0x002ac40001067983 */ /* 0x000ea80000300800 */
[----:B------:R-:W-:Y:S04]  /*79dc0*/  STL [R1+0x2ba4], R12 ;  /* 0x002ba40c01007387 */ /* 0x000fe80000100800 */
[----:B------:R1:W-:Y:S01]  /*79dd0*/  LDGSTS.E [R3+0x4300], desc[UR14][R4.64], P0 ;  /* 0x0430000004037fae */ /* 0x0003e2000812184e */
[----:B------:R-:W-:-:S02]  /*79de0*/  IADD3.X R13, R13, UR7, RZ, P1, !PT ;  /* 0x000000070d0d7c10 */ /* 0x000fc40008ffe4ff */
[----:B------:R-:W-:-:S03]  /*79df0*/  IADD3.X R11, R11, UR7, RZ, P2, !PT ;  /* 0x000000070b0b7c10 */ /* 0x000fc600097fe4ff */
[----:B------:R1:W-:Y:S02]  /*79e00*/  STL [R1+0x2b98], R13 ;  /* 0x002b980d01007387 */ /* 0x0003e40000100800 */
[----:B-1----:R-:W-:Y:S02]  /*79e10*/  MOV R5, R13 ;  /* 0x0000000d00057202 */ /* 0x002fe40000000f00 */
[----:B------:R-:W-:Y:S01]  /*79e20*/  STL [R1+0x2b9c], R2 ;  /* 0x002b9c0201007387 */ /* 0x000fe20000100800 */
[----:B------:R-:W-:-:S03]  /*79e30*/  IMAD.MOV.U32 R4, RZ, RZ, R12 ;  /* 0x000000ffff047224 */ /* 0x000fc600078e000c */
[----:B------:R-:W2:Y:S04]  /*79e40*/  LDL.LU R13, [R1+0x2abc] ;  /* 0x002abc00010d7983 */ /* 0x000ea80000300800 */
[----:B------:R1:W-:Y:S04]  /*79e50*/  STL [R1+0x2b90], R11 ;  /* 0x002b900b01007387 */ /* 0x0003e80000100800 */
[----:B------:R-:W2:Y:S04]  /*79e60*/  LDL.LU R12, [R1+0x2aa8] ;  /* 0x002aa800010c7983 */ /* 0x000ea80000300800 */
[----:B------:R1:W-:Y:S02]  /*79e70*/  LDGSTS.E [R3+0x4400], desc[UR14][R4.64], P0 ;  /* 0x0440000004037fae */ /* 0x0003e4000812184e */
[----:B-1----:R-:W-:Y:S01]  /*79e80*/  IMAD.MOV.U32 R4, RZ, RZ, R2 ;  /* 0x000000ffff047224 */ /* 0x002fe200078e0002 */
[----:B------:R-:W-:-:S02]  /*79e90*/  MOV R5, R11 ;  /* 0x0000000b00057202 */ /* 0x000fc40000000f00 */
[----:B------:R-:W2:Y:S04]  /*79ea0*/  LDL.LU R11, [R1+0x2aac] ;  /* 0x002aac00010b7983 */ /* 0x000ea80000300800 */
[----:B------:R-:W2:Y:S04]  /*79eb0*/  LDL.LU R2, [R1+0x2aa4] ;  /* 0x002aa40001027983 */ /* 0x000ea80000300800 */
[----:B------:R1:W-:Y:S01]  /*79ec0*/  LDGSTS.E [R3+0x4500], desc[UR14][R4.64], P0 ;  /* 0x0450000004037fae */ /* 0x0003e2000812184e */
[----:B------:R-:W-:-:S04]  /*79ed0*/  IADD3 R9, P1, R9, UR16, RZ ;  /* 0x0000001009097c10 */ /* 0x000fc8000ff3e0ff */
[----:B----4-:R-:W-:Y:S01]  /*79ee0*/  IADD3.X R14, R14, UR7, RZ, P1, !PT ;  /* 0x000000070e0e7c10 */ /* 0x010fe20008ffe4ff */
[----:B------:R-:W-:Y:S03]  /*79ef0*/  STL [R1+0x2b94], R9 ;  /* 0x002b940901007387 */ /* 0x000fe60000100800 */
[----:B-1----:R-:W-:Y:S01]  /*79f00*/  MOV R5, R14 ;  /* 0x0000000e00057202 */ /* 0x002fe20000000f00 */
[----:B------:R1:W-:Y:S01]  /*79f10*/  STL [R1+0x2b88], R14 ;  /* 0x002b880e01007387 */ /* 0x0003e20000100800 */
[----:B------:R-:W-:Y:S01]  /*79f20*/  IMAD.MOV.U32 R4, RZ, RZ, R9 ;  /* 0x000000ffff047224 */ /* 0x000fe200078e0009 */
[----:B------:R-:W-:Y:S02]  /*79f30*/  UISETP.GT.AND UP1, UPT, UR18, 0xc, UPT ;  /* 0x0000000c1200788c */ /* 0x000fe4000bf24270 */
[----:B-1----:R-:W4:Y:S04]  /*79f40*/  LDL.LU R14, [R1+0x2aa0] ;  /* 0x002aa000010e7983 */ /* 0x002f280000300800 */
[----:B------:R-:W4:Y:S01]  /*79f50*/  LDL.LU R9, [R1+0x2a98] ;  /* 0x002a980001097983 */ /* 0x000f220000300800 */
[----:B------:R-:W-:-:S03]  /*79f60*/  USEL UR12, URZ, 0x4, !UP1 ;  /* 0x000000043f0c7887 */ /* 0x000fc6000c800000 */
[----:B------:R1:W-:Y:S01]  /*79f70*/  LDGSTS.E [R3+0x4600], desc[UR14][R4.64], P0 ;  /* 0x0460000004037fae */ /* 0x0003e2000812184e */
[----:B------:R-:W-:-:S06]  /*79f80*/  USEL UR12, UR12, URZ, !UP0 ;  /* 0x0000003f0c0c7287 */ /* 0x000fcc000c000000 */
[----:B------:R-:W-:Y:S02]  /*79f90*/  ISETP.NE.U32.AND P1, PT, RZ, UR12, PT ;  /* 0x0000000cff007c0c */ /* 0x000fe4000bf25070 */
[----:B------:R-:W-:Y:S02]  /*79fa0*/  IADD3 R7, P2, R7, UR16, RZ ;  /* 0x0000001007077c10 */ /* 0x000fe4000ff5e0ff */
[----:B------:R-:W-:-:S03]  /*79fb0*/  IADD3 R8, P3, R8, UR16, RZ ;  /* 0x0000001008087c10 */ /* 0x000fc6000ff7e0ff */
[----:B-1----:R-:W-:Y:S01]  /*79fc0*/  IMAD.MOV.U32 R4, RZ, RZ, R7 ;  /* 0x000000ffff047224 */ /* 0x002fe200078e0007 */
[----:B------:R1:W-:Y:S01]  /*79fd0*/  STL [R1+0x2b8c], R7 ;  /* 0x002b8c0701007387 */ /* 0x0003e20000100800 */
[----:B---3--:R-:W-:-:S04]  /*79fe0*/  IADD3.X R16, R16, UR7, RZ, P2, !PT ;  /* 0x0000000710107c10 */ /* 0x008fc800097fe4ff */
[----:B------:R-:W-:Y:S01]  /*79ff0*/  MOV R5, R16 ;  /* 0x0000001000057202 */ /* 0x000fe20000000f00 */
[----:B------:R-:W-:Y:S01]  /*7a000*/  STL [R1+0x2b70], R16 ;  /* 0x002b701001007387 */ /* 0x000fe20000100800 */
[----:B------:R-:W-:-:S03]  /*7a010*/  IADD3.X R15, R15, UR7, RZ, P3, !PT ;  /* 0x000000070f0f7c10 */ /* 0x000fc60009ffe4ff */
[----:B------:R3:W-:Y:S04]  /*7a020*/  STL [R1+0x2ab8], R8 ;  /* 0x002ab80801007387 */ /* 0x0007e80000100800 */
[----:B------:R3:W-:Y:S01]  /*7a030*/  LDGSTS.E [R3+0x4700], desc[UR14][R4.64], P0 ;  /* 0x0470000004037fae */ /* 0x0007e2000812184e */
[----:B--2---:R-:W-:-:S03]  /*7a040*/  IADD3 R10, P0, R10, UR16, RZ ;  /* 0x000000100a0a7c10 */ /* 0x004fc6000ff1e0ff */
[----:B------:R-:W2:Y:S01]  /*7a050*/  LDL.LU R17, [R1+0x2a9c] ;  /* 0x002a9c0001117983 */ /* 0x000ea20000300800 */
[----:B------:R-:W-:-:S03]  /*7a060*/  IADD3 R6, P2, R6, UR16, RZ ;  /* 0x0000001006067c10 */ /* 0x000fc6000ff5e0ff */
[----:B------:R-:W-:Y:S04]  /*7a070*/  STL [R1+0x2ab4], R15 ;  /* 0x002ab40f01007387 */ /* 0x000fe80000100800 */
[----:B-1----:R-:W2:Y:S01]  /*7a080*/  LDL.LU R7, [R1+0x2a94] ;  /* 0x002a940001077983 */ /* 0x002ea20000300800 */
[----:B---3--:R-:W-:Y:S01]  /*7a090*/  IMAD.MOV.U32 R4, RZ, RZ, R8 ;  /* 0x000000ffff047224 */ /* 0x008fe200078e0008 */
[----:B------:R-:W-:Y:S02]  /*7a0a0*/  MOV R5, R15 ;  /* 0x0000000f00057202 */ /* 0x000fe40000000f00 */
[----:B------:R-:W3:Y:S04]  /*7a0b0*/  LDL.LU R18, [R1+0x2a90] ;  /* 0x002a900001127983 */ /* 0x000ee80000300800 */
[----:B------:R-:W3:Y:S04]  /*7a0c0*/  LDL.LU R8, [R1+0x2a88] ;  /* 0x002a880001087983 */ /* 0x000ee80000300800 */
[----:B------:R1:W-:Y:S04]  /*7a0d0*/  STL [R1+0x2ac0], R10 ;  /* 0x002ac00a01007387 */ /* 0x0003e80000100800 */
[----:B------:R1:W-:Y:S01]  /*7a0e0*/  LDGSTS.E [R3+0x6000], desc[UR14][R4.64], P1 ;  /* 0x0600000004037fae */ /* 0x0003e2000892184e */
[----:B------:R-:W-:-:S05]  /*7a0f0*/  IADD3.X R13, R13, UR7, RZ, P0, !PT ;  /* 0x000000070d0d7c10 */ /* 0x000fca00087fe4ff */
[----:B------:R1:W-:Y:S01]  /*7a100*/  STL [R1+0x2abc], R13 ;  /* 0x002abc0d01007387 */ /* 0x0003e20000100800 */
[----:B------:R-:W-:Y:S01]  /*7a110*/  IADD3.X R12, R12, UR7, RZ, P2, !PT ;  /* 0x000000070c0c7c10 */ /* 0x000fe200097fe4ff */
[----:B-1----:R-:W-:Y:S02]  /*7a120*/  IMAD.MOV.U32 R4, RZ, RZ, R10 ;  /* 0x000000ffff047224 */ /* 0x002fe400078e000a */
[----:B------:R1:W-:Y:S01]  /*7a130*/  STL [R1+0x2ac4], R6 ;  /* 0x002ac40601007387 */ /* 0x0003e20000100800 */
[----:B------:R-:W-:-:S03]  /*7a140*/  MOV R5, R13 ;  /* 0x0000000d00057202 */ /* 0x000fc60000000f00 */
[----:B------:R-:W3:Y:S04]  /*7a150*/  LDL.LU R10, [R1+0x2a8c] ;  /* 0x002a8c00010a7983 */ /* 0x000ee80000300800 */
[----:B------:R1:W-:Y:S04]  /*7a160*/  STL [R1+0x2aa8], R12 ;  /* 0x002aa80c01007387 */ /* 0x0003e80000100800 */
[----:B------:R-:W3:Y:S04]  /*7a170*/  LDL.LU R13, [R1+0x2a70] ;  /* 0x002a7000010d7983 */ /* 0x000ee80000300800 */
[----:B------:R1:W-:Y:S01]  /*7a180*/  LDGSTS.E [R3+0x6100], desc[UR14][R4.64], P1 ;  /* 0x0610000004037fae */ /* 0x0003e2000892184e */
[----:B------:R-:W-:-:S02]  /*7a190*/  IADD3 R11, P0, R11, UR16, RZ ;  /* 0x000000100b0b7c10 */ /* 0x000fc4000ff1e0ff */
[----:B------:R-:W-:Y:S01]  /*7a1a0*/  IADD3 R2, P2, R2, UR16, RZ ;  /* 0x0000001002027c10 */ /* 0x000fe2000ff5e0ff */
[----:B-1----:R-:W-:Y:S01]  /*7a1b0*/  IMAD.MOV.U32 R4, RZ, RZ, R6 ;  /* 0x000000ffff047224 */ /* 0x002fe200078e0006 */
[----:B------:R-:W-:Y:S01]  /*7a1c0*/  MOV R5, R12 ;  /* 0x0000000c00057202 */ /* 0x000fe20000000f00 */
[----:B------:R-:W3:Y:S04]  /*7a1d0*/  LDL.LU R6, [R1+0x29b8] ;  /* 0x0029b80001067983 */ /* 0x000ee80000300800 */
[----:B------:R-:W3:Y:S04]  /*7a1e0*/  LDL.LU R12, [R1+0x29c0] ;  /* 0x0029c000010c7983 */ /* 0x000ee80000300800 */
[----:B------:R-:W-:Y:S04]  /*7a1f0*/  STL [R1+0x2aac], R11 ;  /* 0x002aac0b01007387 */ /* 0x000fe80000100800 */
[----:B------:R1:W-:Y:S01]  /*7a200*/  LDGSTS.E [R3+0x6200], desc[UR14][R4.64], P1 ;  /* 0x0620000004037fae */ /* 0x0003e2000892184e */
[----:B----4-:R-:W-:-:S02]  /*7a210*/  IADD3.X R14, R14, UR7, RZ, P0, !PT ;  /* 0x000000070e0e7c10 */ /* 0x010fc400087fe4ff */
[----:B------:R-:W-:-:S03]  /*7a220*/  IADD3.X R9, R9, UR7, RZ, P2, !PT ;  /* 0x0000000709097c10 */ /* 0x000fc600097fe4ff */
[----:B------:R4:W-:Y:S04]  /*7a230*/  STL [R1+0x2aa0], R14 ;  /* 0x002aa00e01007387 */ /* 0x0009e80000100800 */
[----:B------:R-:W-:Y:S04]  /*7a240*/  STL [R1+0x2aa4], R2 ;  /* 0x002aa40201007387 */ /* 0x000fe80000100800 */
[----:B------:R-:W3:Y:S04]  /*7a250*/  LDL.LU R16, [R1+0x29b4] ;  /* 0x0029b40001107983 */ /* 0x000ee80000300800 */
[----:B------:R4:W-:Y:S04]  /*7a260*/  STL [R1+0x2a98], R9 ;  /* 0x002a980901007387 */ /* 0x0009e80000100800 */
[----:B------:R-:W3:Y:S01]  /*7a270*/  LDL.LU R15, [R1+0x29bc] ;  /* 0x0029bc00010f7983 */ /* 0x000ee20000300800 */
[----:B-1----:R-:W-:Y:S01]  /*7a280*/  IMAD.MOV.U32 R4, RZ, RZ, R11 ;  /* 0x000000ffff047224 */ /* 0x002fe200078e000b */
[----:B------:R-:W-:-:S02]  /*7a290*/  MOV R5, R14 ;  /* 0x0000000e00057202 */ /* 0x000fc40000000f00 */
[----:B----4-:R-:W4:Y:S04]  /*7a2a0*/  LDL.LU R14, [R1+0x29a8] ;  /* 0x0029a800010e7983 */ /* 0x010f280000300800 */
[----:B------:R1:W-:Y:S02]  /*7a2b0*/  LDGSTS.E [R3+0x6300], desc[UR14][R4.64], P1 ;  /* 0x0630000004037fae */ /* 0x0003e4000892184e */
[----:B-1----:R-:W-:Y:S02]  /*7a2c0*/  MOV R5, R9 ;  /* 0x0000000900057202 */ /* 0x002fe40000000f00 */
[----:B------:R-:W4:Y:S01]  /*7a2d0*/  LDL.LU R9, [R1+0x29c4] ;  /* 0x0029c40001097983 */ /* 0x000f220000300800 */
[----:B------:R-:W-:-:S03]  /*7a2e0*/  IMAD.MOV.U32 R4, RZ, RZ, R2 ;  /* 0x000000ffff047224 */ /* 0x000fc600078e0002 */
[----:B------:R-:W4:Y:S04]  /*7a2f0*/  LDL.LU R11, [R1+0x29a0] ;  /* 0x0029a000010b7983 */ /* 0x000f280000300800 */
[----:B------:R-:W4:Y:S04]  /*7a300*/  LDL.LU R2, [R1+0x29ac] ;  /* 0x0029ac0001027983 */ /* 0x000f280000300800 */
[----:B------:R1:W-:Y:S01]  /*7a310*/  LDGSTS.E [R3+0x6400], desc[UR14][R4.64], P1 ;  /* 0x0640000004037fae */ /* 0x0003e2000892184e */
[----:B------:R-:W-:-:S04]  /*7a320*/  UISETP.GT.AND UP1, UPT, UR18, 0x10, UPT ;  /* 0x000000101200788c */ /* 0x000fc8000bf24270 */
[----:B------:R-:W-:-:S04]  /*7a330*/  USEL UR12, URZ, 0x4, !UP1 ;  /* 0x000000043f0c7887 */ /* 0x000fc8000c800000 */
[----:B------:R-:W-:Y:S01]  /*7a340*/  USEL UR12, UR12, URZ, !UP0 ;  /* 0x0000003f0c0c7287 */ /* 0x000fe2000c000000 */
[----:B--2---:R-:W-:-:S05]  /*7a350*/  IADD3 R17, P0, R17, UR16, RZ ;  /* 0x0000001011117c10 */ /* 0x004fca000ff1e0ff */
[----:B-1----:R-:W-:Y:S01]  /*7a360*/  IMAD.MOV.U32 R4, RZ, RZ, R17 ;  /* 0x000000ffff047224 */ /* 0x002fe200078e0011 */
[----:B------:R-:W-:Y:S02]  /*7a370*/  IADD3 R7, P2, R7, UR16, RZ ;  /* 0x0000001007077c10 */ /* 0x000fe4000ff5e0ff */
[----:B---3--:R-:W-:-:S04]  /*7a380*/  IADD3.X R18, R18, UR7, RZ, P0, !PT ;  /* 0x0000000712127c10 */ /* 0x008fc800087fe4ff */
[----:B------:R-:W-:Y:S02]  /*7a390*/  MOV R5, R18 ;  /* 0x0000001200057202 */ /* 0x000fe40000000f00 */
[----:B------:R-:W-:Y:S01]  /*7a3a0*/  IADD3.X R8, R8, UR7, RZ, P2, !PT ;  /* 0x0000000708087c10 */ /* 0x000fe200097fe4ff */
[----:B------:R-:W-:Y:S04]  /*7a3b0*/  STL [R1+0x2a9c], R17 ;  /* 0x002a9c1101007387 */ /* 0x000fe80000100800 */
[----:B------:R1:W-:Y:S04]  /*7a3c0*/  LDGSTS.E [R3+0x6500], desc[UR14][R4.64], P1 ;  /* 0x0650000004037fae */ /* 0x0003e8000892184e */
[----:B------:R-:W-:Y:S04]  /*7a3d0*/  STL [R1+0x2a90], R18 ;  /* 0x002a901201007387 */ /* 0x000fe80000100800 */
[----:B------:R-:W-:Y:S01]  /*7a3e0*/  STL [R1+0x2a94], R7 ;  /* 0x002a940701007387 */ /* 0x000fe20000100800 */
[----:B-1----:R-:W-:Y:S01]  /*7a3f0*/  IMAD.MOV.U32 R4, RZ, RZ, R7 ;  /* 0x000000ffff047224 */ /* 0x002fe200078e0007 */
[----:B------:R-:W-:-:S02]  /*7a400*/  MOV R5, R8 ;  /* 0x0000000800057202 */ /* 0x000fc40000000f00 */
[----:B------:R1:W-:Y:S04]  /*7a410*/  STL [R1+0x2a88], R8 ;  /* 0x002a880801007387 */ /* 0x0003e80000100800 */
[----:B------:R2:W-:Y:S01]  /*7a420*/  LDGSTS.E [R3+0x6600], desc[UR14][R4.64], P1 ;  /* 0x0660000004037fae */ /* 0x0005e2000892184e */
[----:B------:R-:W-:-:S03]  /*7a430*/  IADD3 R10, P0, R10, UR16, RZ ;  /* 0x000000100a0a7c10 */ /* 0x000fc6000ff1e0ff */
[----:B-1----:R-:W3:Y:S01]  /*7a440*/  LDL.LU R8, [R1+0x29a4] ;  /* 0x0029a40001087983 */ /* 0x002ee20000300800 */
[----:B------:R-:W-:-:S03]  /*7a450*/  IADD3.X R13, R13, UR7, RZ, P0, !PT ;  /* 0x000000070d0d7c10 */ /* 0x000fc600087fe4ff */
[----:B------:R-:W3:Y:S01]  /*7a460*/  LDL.LU R7, [R1+0x299c] ;  /* 0x00299c0001077983 */ /* 0x000ee20000300800 */
[----:B--2---:R-:W-:Y:S01]  /*7a470*/  IMAD.MOV.U32 R4, RZ, RZ, R10 ;  /* 0x000000ffff047224 */ /* 0x004fe200078e000a */
[----:B------:R-:W-:Y:S02]  /*7a480*/  MOV R5, R13 ;  /* 0x0000000d00057202 */ /* 0x000fe40000000f00 */
[----:B------:R-:W-:Y:S04]  /*7a490*/  STL [R1+0x2a8c], R10 ;  /* 0x002a8c0a01007387 */ /* 0x000fe80000100800 */
[----:B------:R1:W-:Y:S01]  /*7a4a0*/  STL [R1+0x2a70], R13 ;  /* 0x002a700d01007387 */ /* 0x0003e20000100800 */
[----:B------:R-:W-:-:S03]  /*7a4b0*/  ISETP.NE.U32.AND P0, PT, RZ, UR12, PT ;  /* 0x0000000cff007c0c */ /* 0x000fc6000bf05070 */
[----:B------:R2:W-:Y:S04]  /*7a4c0*/  LDGSTS.E [R3+0x6700], desc[UR14][R4.64], P1 ;  /* 0x0670000004037fae */ /* 0x0005e8000892184e */
[----:B-1----:R-:W3:Y:S01]  /*7a4d0*/  LDL.LU R13, [R1+0x2998] ;  /* 0x00299800010d7983 */ /* 0x002ee20000300800 */
[----:B------:R-:W-:-:S03]  /*7a4e0*/  IADD3 R6, P1, R6, UR16, RZ ;  /* 0x0000001006067c10 */ /* 0x000fc6000ff3e0ff */
[----:B------:R-:W3:Y:S01]  /*7a4f0*/  LDL.LU R10, [R1+0x2990] ;  /* 0x00299000010a7983 */ /* 0x000ee20000300800 */
[----:B------:R-:W-:Y:S01]  /*7a500*/  IADD3 R12, P2, R12, UR16, RZ ;  /* 0x000000100c0c7c10 */ /* 0x000fe2000ff5e0ff */
[----:B--2---:R-:W-:Y:S02]  /*7a510*/  IMAD.MOV.U32 R4, RZ, RZ, R6 ;  /* 0x000000ffff047224 */ /* 0x004fe400078e0006 */
[----:B------:R1:W-:Y:S01]  /*7a520*/  STL [R1+0x29b8], R6 ;  /* 0x0029b80601007387 */ /* 0x0003e20000100800 */
[----:B------:R-:W-:-:S04]  /*7a530*/  IADD3.X R16, R16, UR7, RZ, P1, !PT ;  /* 0x0000000710107c10 */ /* 0x000fc80008ffe4ff */
[----:B------:R-:W-:Y:S01]  /*7a540*/  MOV R5, R16 ;  /* 0x0000001000057202 */ /* 0x000fe20000000f00 */
[----:B------:R-:W-:Y:S01]  /*7a550*/  STL [R1+0x29b4], R16 ;  /* 0x0029b41001007387 */ /* 0x000fe20000100800 */
[----:B------:R-:W-:-:S03]  /*7a560*/  IADD3.X R15, R15, UR7, RZ, P2, !PT ;  /* 0x000000070f0f7c10 */ /* 0x000fc600097fe4ff */
[----:B------:R2:W-:Y:S04]  /*7a570*/  STL [R1+0x29c0], R12 ;  /* 0x0029c00c01007387 */ /* 0x0005e80000100800 */
[----:B-1----:R-:W3:Y:S04]  /*7a580*/  LDL.LU R6, [R1+0x2994] ;  /* 0x0029940001067983 */ /* 0x002ee80000300800 */
[----:B------:R1:W-:Y:S04]  /*7a590*/  LDGSTS.E [R3+0x8000], desc[UR14][R4.64], P0 ;  /* 0x0800000004037fae */ /* 0x0003e8000812184e */
[----:B------:R-:W-:Y:S01]  /*7a5a0*/  STL [R1+0x29bc], R15 ;  /* 0x0029bc0f01007387 */ /* 0x000fe20000100800 */
[----:B-1----:R-:W-:-:S03]  /*7a5b0*/  IMAD.MOV.U32 R4, RZ, RZ, R12 ;  /* 0x000000ffff047224 */ /* 0x002fc600078e000c */
[----:B--2---:R-:W2:Y:S01]  /*7a5c0*/  LDL.LU R12, [R1+0x2988] ;  /* 0x00298800010c7983 */ /* 0x004ea20000300800 */
[----:B----4-:R-:W-:Y:S02]  /*7a5d0*/  IADD3 R9, P1, R9, UR16, RZ ;  /* 0x0000001009097c10 */ /* 0x010fe4000ff3e0ff */
[----:B------:R-:W-:Y:S02]  /*7a5e0*/  MOV R5, R15 ;  /* 0x0000000f00057202 */ /* 0x000fe40000000f00 */
[----:B------:R-:W-:Y:S02]  /*7a5f0*/  IADD3.X R14, R14, UR7, RZ, P1, !PT ;  /* 0x000000070e0e7c10 */ /* 0x000fe40008ffe4ff */
[----:B------:R-:W-:Y:S01]  /*7a600*/  IADD3 R2, P2, R2, UR16, RZ ;  /* 0x0000001002027c10 */ /* 0x000fe2000ff5e0ff */
[----:B------:R1:W-:Y:S03]  /*7a610*/  STL [R1+0x29c4], R9 ;  /* 0x0029c40901007387 */ /* 0x0003e60000100800 */
[----:B------:R-:W-:Y:S01]  /*7a620*/  IADD3.X R11, R11, UR7, RZ, P2, !PT ;  /* 0x000000070b0b7c10 */ /* 0x000fe200097fe4ff */
[----:B------:R4:W-:Y:S04]  /*7a630*/  LDGSTS.E [R3+0x8100], desc[UR14][R4.64], P0 ;  /* 0x0810000004037fae */ /* 0x0009e8000812184e */
[----:B------:R-:W-:Y:S04]  /*7a640*/  STL [R1+0x29a8], R14 ;  /* 0x0029a80e01007387 */ /* 0x000fe80000100800 */
[----:B------:R-:W-:Y:S01]  /*7a650*/  STL [R1+0x29ac], R2 ;  /* 0x0029ac0201007387 */ /* 0x000fe20000100800 */
[----:B----4-:R-:W-:-:S03]  /*7a660*/  IMAD.MOV.U32 R4, RZ, RZ, R9 ;  /* 0x000000ffff047224 */ /* 0x010fc600078e0009 */
[----:B-1----:R-:W4:Y:S01]  /*7a670*/  LDL.LU R9, [R1+0x298c] ;  /* 0x00298c0001097983 */ /* 0x002f220000300800 */
[----:B------:R-:W-:-:S03]  /*7a680*/  MOV R5, R14 ;  /* 0x0000000e00057202 */ /* 0x000fc60000000f00 */
[----:B------:R1:W-:Y:S04]  /*7a690*/  STL [R1+0x29a0], R11 ;  /* 0x0029a00b01007387 */ /* 0x0003e80000100800 */
[----:B------:R-:W4:Y:S04]  /*7a6a0*/  LDL.LU R17, [R1+0x28b8] ;  /* 0x0028b80001117983 */ /* 0x000f280000300800 */
[----:B------:R-:W4:Y:S04]  /*7a6b0*/  LDL.LU R16, [R1+0x2970] ;  /* 0x0029700001107983 */ /* 0x000f280000300800 */
[----:B------:R1:W-:Y:S04]  /*7a6c0*/  LDGSTS.E [R3+0x8200], desc[UR14][R4.64], P0 ;  /* 0x0820000004037fae */ /* 0x0003e8000812184e */
[----:B------:R-:W4:Y:S01]  /*7a6d0*/  LDL.LU R18, [R1+0x28b4] ;  /* 0x0028b40001127983 */ /* 0x000f220000300800 */
[----:B-1----:R-:W-:Y:S01]  /*7a6e0*/  IMAD.MOV.U32 R4, RZ, RZ, R2 ;  /* 0x000000ffff047224 */ /* 0x002fe200078e0002 */
[----:B------:R-:W-:-:S02]  /*7a6f0*/  MOV R5, R11 ;  /* 0x0000000b00057202 */ /* 0x000fc40000000f00 */
[----:B------:R-:W4:Y:S04]  /*7a700*/  LDL.LU R11, [R1+0x28c0] ;  /* 0x0028c000010b7983 */ /* 0x000f280000300800 */
[----:B------:R-:W4:Y:S04]  /*7a710*/  LDL.LU R2, [R1+0x28c4] ;  /* 0x0028c40001027983 */ /* 0x000f280000300800 */
[----:B------:R1:W-:Y:S01]  /*7a720*/  LDGSTS.E [R3+0x8300], desc[UR14][R4.64], P0 ;  /* 0x0830000004037fae */ /* 0x0003e2000812184e */
[----:B---3--:R-:W-:Y:S02]  /*7a730*/  IADD3 R8, P1, R8, UR16, RZ ;  /* 0x0000001008087c10 */ /* 0x008fe4000ff3e0ff */
[----:B------:R-:W-:-:S03]  /*7a740*/  IADD3 R7, P2, R7, UR16, RZ ;  /* 0x0000001007077c10 */ /* 0x000fc6000ff5e0ff */
[----:B------:R-:W-:Y:S01]  /*7a750*/  STL [R1+0x29a4], R8 ;  /* 0x0029a40801007387 */ /* 0x000fe20000100800 */
[----:B-1----:R-:W-:Y:S01]  /*7a760*/  IMAD.MOV.U32 R4, RZ, RZ, R8 ;  /* 0x000000ffff047224 */ /* 0x002fe200078e0008 */
[----:B------:R-:W-:Y:S02]  /*7a770*/  IADD3.X R13, R13, UR7, RZ, P1, !PT ;  /* 0x000000070d0d7c10 */ /* 0x000fe40008ffe4ff */
[----:B------:R-:W-:-:S03]  /*7a780*/  IADD3.X R10, R10, UR7, RZ, P2, !PT ;  /* 0x000000070a0a7c10 */ /* 0x000fc600097fe4ff */
[----:B------:R1:W-:Y:S01]  /*7a790*/  STL [R1+0x2998], R13 ;  /* 0x0029980d01007387 */ /* 0x0003e20000100800 */
[----:B------:R-:W-:-:S03]  /*7a7a0*/  MOV R5, R13 ;  /* 0x0000000d00057202 */ /* 0x000fc60000000f00 */
[----:B------:R-:W-:Y:S04]  /*7a7b0*/  STL [R1+0x299c], R7 ;  /* 0x00299c0701007387 */ /* 0x000fe80000100800 */
[----:B------:R3:W-:Y:S04]  /*7a7c0*/  LDGSTS.E [R3+0x8400], desc[UR14][R4.64], P0 ;  /* 0x0840000004037fae */ /* 0x0007e8000812184e */
[----:B-1----:R-:W4:Y:S04]  /*7a7d0*/  LDL.LU R13, [R1+0x28bc] ;  /* 0x0028bc00010d7983 */ /* 0x002f280000300800 */
[----:B------:R1:W-:Y:S04]  /*7a7e0*/  STL [R1+0x2990], R10 ;  /* 0x0029900a01007387 */ /* 0x0003e80000100800 */
[----:B------:R-:W4:Y:S01]  /*7a7f0*/  LDL.LU R8, [R1+0x28a8] ;  /* 0x0028a80001087983 */ /* 0x000f220000300800 */
[----:B---3--:R-:W-:Y:S01]  /*7a800*/  MOV R5, R10 ;  /* 0x0000000a00057202 */ /* 0x008fe20000000f00 */
[----:B------:R-:W-:-:S02]  /*7a810*/  IMAD.MOV.U32 R4, RZ, RZ, R7 ;  /* 0x000000ffff047224 */ /* 0x000fc400078e0007 */
[----:B-1----:R-:W3:Y:S04]  /*7a820*/  LDL.LU R10, [R1+0x28ac] ;  /* 0x0028ac00010a7983 */ /* 0x002ee80000300800 */
[----:B------:R-:W3:Y:S01]  /*7a830*/  LDL.LU R7, [R1+0x28a4] ;  /* 0x0028a40001077983 */ /* 0x000ee20000300800 */
[----:B------:R-:W-:-:S03]  /*7a840*/  UISETP.GT.AND UP1, UPT, UR18, 0x14, UPT ;  /* 0x000000141200788c */ /* 0x000fc6000bf24270 */
[----:B------:R1:W-:Y:S01]  /*7a850*/  LDGSTS.E [R3+0x8500], desc[UR14][R4.64], P0 ;  /* 0x0850000004037fae */ /* 0x0003e2000812184e */
[----:B------:R-:W-:-:S05]  /*7a860*/  IADD3 R6, P1, R6, UR16, RZ ;  /* 0x0000001006067c10 */ /* 0x000fca000ff3e0ff */
[----:B------:R-:W-:Y:S01]  /*7a870*/  STL [R1+0x2994], R6 ;  /* 0x0029940601007387 */ /* 0x000fe20000100800 */
[----:B--2---:R-:W-:-:S05]  /*7a880*/  IADD3.X R12, R12, UR7, RZ, P1, !PT ;  /* 0x000000070c0c7c10 */ /* 0x004fca0008ffe4ff */
[----:B------:R2:W-:Y:S04]  /*7a890*/  STL [R1+0x2988], R12 ;  /* 0x0029880c01007387 */ /* 0x0005e80000100800 */
[----:B------:R-:W3:Y:S04]  /*7a8a0*/  LDL.LU R14, [R1+0x28a0] ;  /* 0x0028a000010e7983 */ /* 0x000ee80000300800 */
[----:B------:R-:W3:Y:S01]  /*7a8b0*/  LDL.LU R15, [R1+0x2898] ;  /* 0x00289800010f7983 */ /* 0x000ee20000300800 */
[----:B------:R-:W-:Y:S01]  /*7a8c0*/  USEL UR12, URZ, 0x4, !UP1 ;  /* 0x000000043f0c7887 */ /* 0x000fe2000c800000 */
[----:B-1----:R-:W-:Y:S01]  /*7a8d0*/  IMAD.MOV.U32 R4, RZ, RZ, R6 ;  /* 0x000000ffff047224 */ /* 0x002fe200078e0006 */
[----:B------:R-:W-:-:S02]  /*7a8e0*/  MOV R5, R12 ;  /* 0x0000000c00057202 */ /* 0x000fc40000000f00 */
[----:B------:R-:W-:Y:S01]  /*7a8f0*/  USEL UR12, UR12, URZ, !UP0 ;  /* 0x0000003f0c0c7287 */ /* 0x000fe2000c000000 */
[----:B--2---:R-:W2:Y:S04]  /*7a900*/  LDL.LU R12, [R1+0x289c] ;  /* 0x00289c00010c7983 */ /* 0x004ea80000300800 */
[----:B------:R1:W-:Y:S01]  /*7a910*/  LDGSTS.E [R3+0x8600], desc[UR14][R4.64], P0 ;  /* 0x0860000004037fae */ /* 0x0003e2000812184e */
[----:B----4-:R-:W-:-:S03]  /*7a920*/  IADD3 R9, P2, R9, UR16, RZ ;  /* 0x0000001009097c10 */ /* 0x010fc6000ff5e0ff */
[----:B------:R-:W4:Y:S01]  /*7a930*/  LDL.LU R6, [R1+0x2894] ;  /* 0x0028940001067983 */ /* 0x000f220000300800 */
[----:B------:R-:W-:-:S03]  /*7a940*/  ISETP.NE.U32.AND P1, PT, RZ, UR12, PT ;  /* 0x0000000cff007c0c */ /* 0x000fc6000bf25070 */
[----:B------:R-:W-:Y:S01]  /*7a950*/  STL [R1+0x298c], R9 ;  /* 0x00298c0901007387 */ /* 0x000fe20000100800 */
[----:B------:R-:W-:Y:S02]  /*7a960*/  IADD3 R17, P3, R17, UR16, RZ ;  /* 0x0000001011117c10 */ /* 0x000fe4000ff7e0ff */
[----:B------:R-:W-:Y:S01]  /*7a970*/  IADD3.X R16, R16, UR7, RZ, P2, !PT ;  /* 0x0000000710107c10 */ /* 0x000fe200097fe4ff */
[----:B-1----:R-:W-:-:S03]  /*7a980*/  IMAD.MOV.U32 R4, RZ, RZ, R9 ;  /* 0x000000ffff047224 */ /* 0x002fc600078e0009 */
[----:B------:R-:W-:Y:S01]  /*7a990*/  MOV R5, R16 ;  /* 0x0000001000057202 */ /* 0x000fe20000000f00 */
[----:B------:R1:W-:Y:S01]  /*7a9a0*/  STL [R1+0x2970], R16 ;  /* 0x0029701001007387 */ /* 0x0003e20000100800 */
[----:B------:R-:W-:-:S03]  /*7a9b0*/  IADD3.X R18, R18, UR7, RZ, P3, !PT ;  /* 0x0000000712127c10 */ /* 0x000fc60009ffe4ff */
[----:B------:R-:W-:Y:S04]  /*7a9c0*/  STL [R1+0x28b8], R17 ;  /* 0x0028b81101007387 */ /* 0x000fe80000100800 */
[----:B------:R1:W-:Y:S04]  /*7a9d0*/  LDGSTS.E [R3+0x8700], desc[UR14][R4.64], P0 ;  /* 0x0870000004037fae */ /* 0x0003e8000812184e */
[----:B-1----:R-:W4:Y:S01]  /*7a9e0*/  LDL.LU R16, [R1+0x2890] ;  /* 0x0028900001107983 */ /* 0x002f220000300800 */
[----:B------:R-:W-:-:S03]  /*7a9f0*/  IADD3 R11, P0, R11, UR16, RZ ;  /* 0x000000100b0b7c10 */ /* 0x000fc6000ff1e0ff */
[----:B------:R-:W-:Y:S01]  /*7aa00*/  STL [R1+0x28b4], R18 ;  /* 0x0028b41201007387 */ /* 0x000fe20000100800 */
[----:B------:R-:W-:Y:S01]  /*7aa10*/  IADD3 R2, P2, R2, UR16, RZ ;  /* 0x0000001002027c10 */ /* 0x000fe2000ff5e0ff */
[----:B------:R-:W-:Y:S01]  /*7aa20*/  IMAD.MOV.U32 R4, RZ, RZ, R17 ;  /* 0x000000ffff047224 */ /* 0x000fe200078e0011 */
[----:B------:R-:W-:Y:S01]  /*7aa30*/  MOV R5, R18 ;  /* 0x0000001200057202 */ /* 0x000fe20000000f00 */
[----:B------:R-:W4:Y:S04]  /*7aa40*/  LDL.LU R9, [R1+0x2888] ;  /* 0x0028880001097983 */ /* 0x000f280000300800 */
[----:B------:R1:W-:Y:S04]  /*7aa50*/  STL [R1+0x28c0], R11 ;  /* 0x0028c00b01007387 */ /* 0x0003e80000100800 */
[----:B------:R1:W-:Y:S02]  /*7aa60*/  LDGSTS.E [R3+0xa000], desc[UR14][R4.64], P1 ;  /* 0x0a00000004037fae */ /* 0x0003e4000892184e */
[----:B-1----:R-:W-:Y:S01]  /*7aa70*/  IMAD.MOV.U32 R4, RZ, RZ, R11 ;  /* 0x000000ffff047224 */ /* 0x002fe200078e000b */
[----:B------:R-:W-:-:S05]  /*7aa80*/  IADD3.X R13, R13, UR7, RZ, P0, !PT ;  /* 0x000000070d0d7c10 */ /* 0x000fca00087fe4ff */
[----:B------:R1:W-:Y:S01]  /*7aa90*/  STL [R1+0x28bc], R13 ;  /* 0x0028bc0d01007387 */ /* 0x0003e20000100800 */
[----:B------:R-:W-:-:S03]  /*7aaa0*/  IADD3.X R8, R8, UR7, RZ, P2, !PT ;  /* 0x0000000708087c10 */ /* 0x000fc600097fe4ff */
[----:B------:R-:W-:Y:S01]  /*7aab0*/  STL [R1+0x28c4], R2 ;  /* 0x0028c40201007387 */ /* 0x000fe20000100800 */
[----:B------:R-:W-:-:S03]  /*7aac0*/  MOV R5, R13 ;  /* 0x0000000d00057202 */ /* 0x000fc60000000f00 */
[----:B------:R-:W4:Y:S04]  /*7aad0*/  LDL.LU R11, [R1+0x288c] ;  /* 0x00288c00010b7983 */ /* 0x000f280000300800 */
[----:B------:R3:W-:Y:S04]  /*7aae0*/  STL [R1+0x28a8], R8 ;  /* 0x0028a80801007387 */ /* 0x0007e80000100800 */
[----:B-1----:R-:W4:Y:S01]  /*7aaf0*/  LDL.LU R13, [R1+0x2870] ;  /* 0x00287000010d7983 */ /* 0x002f220000300800 */
[----:B---3--:R-:W-:-:S03]  /*7ab00*/  IADD3 R10, P0, R10, UR16, RZ ;  /* 0x000000100a0a7c10 */ /* 0x008fc6000ff1e0ff */
[----:B------:R1:W-:Y:S01]  /*7ab10*/  LDGSTS.E [R3+0xa100], desc[UR14][R4.64], P1 ;  /* 0x0a10000004037fae */ /* 0x0003e2000892184e */
[----:B------:R-:W-:Y:S01]  /*7ab20*/  IADD3 R7, P2, R7, UR16, RZ ;  /* 0x0000001007077c10 */ /* 0x000fe2000ff5e0ff */
[----:B-1----:R-:W-:Y:S01]  /*7ab30*/  IMAD.MOV.U32 R4, RZ, RZ, R2 ;  /* 0x000000ffff047224 */ /* 0x002fe200078e0002 */
[----:B------:R-:W-:Y:S02]  /*7ab40*/  MOV R5, R8 ;  /* 0x0000000800057202 */ /* 0x000fe40000000f00 */
[----:B------:R-:W3:Y:S04]  /*7ab50*/  LDL.LU R8, [R1+0x27b8] ;  /* 0x0027b80001087983 */ /* 0x000ee80000300800 */
[----:B------:R-:W3:Y:S04]  /*7ab60*/  LDL.LU R2, [R1+0x27c0] ;  /* 0x0027c00001027983 */ /* 0x000ee80000300800 */
        /* <DEDUP_REMOVED lines=8> */
[----:B--2---:R-:W-:-:S03]  /*7abf0*/  IADD3 R12, P0, R12, UR16, RZ ;  /* 0x000000100c0c7c10 */ /* 0x004fc6000ff1e0ff */
[----:B------:R2:W-:Y:S04]  /*7ac00*/  LDGSTS.E [R3+0xa300], desc[UR14][R4.64], P1 ;  /* 0x0a30000004037fae */ /* 0x0005e8000892184e */
[----:B-1----:R-:W3:Y:S04]  /*7ac10*/  LDL.LU R14, [R1+0x27b4] ;  /* 0x0027b400010e7983 */ /* 0x002ee80000300800 */
[----:B------:R1:W-:Y:S04]  /*7ac20*/  STL [R1+0x2898], R15 ;  /* 0x0028980f01007387 */ /* 0x0003e80000100800 */
[----:B------:R-:W3:Y:S01]  /*7ac30*/  LDL.LU R10, [R1+0x27bc] ;  /* 0x0027bc00010a7983 */ /* 0x000ee20000300800 */
[----:B--2---:R-:W-:Y:S01]  /*7ac40*/  IMAD.MOV.U32 R4, RZ, RZ, R7 ;  /* 0x000000ffff047224 */ /* 0x004fe200078e0007 */
[----:B------:R-:W-:-:S02]  /*7ac50*/  MOV R5, R15 ;  /* 0x0000000f00057202 */ /* 0x000fc40000000f00 */
[----:B----4-:R-:W-:Y:S01]  /*7ac60*/  IADD3 R6, P2, R6, UR16, RZ ;  /* 0x0000001006067c10 */ /* 0x010fe2000ff5e0ff */
[----:B-1----:R-:W2:Y:S04]  /*7ac70*/  LDL.LU R15, [R1+0x27c4] ;  /* 0x0027c400010f7983 */ /* 0x002ea80000300800 */
[----:B------:R-:W4:Y:S04]  /*7ac80*/  LDL.LU R7, [R1+0x27ac] ;  /* 0x0027ac0001077983 */ /* 0x000f280000300800 */
[----:B------:R-:W-:Y:S04]  /*7ac90*/  STL [R1+0x289c], R12 ;  /* 0x00289c0c01007387 */ /* 0x000fe80000100800 */
[----:B------:R1:W-:Y:S01]  /*7aca0*/  LDGSTS.E [R3+0xa400], desc[UR14][R4.64], P1 ;  /* 0x0a40000004037fae */ /* 0x0003e2000892184e */
[----:B------:R-:W-:-:S05]  /*7acb0*/  IADD3.X R16, R16, UR7, RZ, P0, !PT ;  /* 0x0000000710107c10 */ /* 0x000fca00087fe4ff */
[----:B------:R1:W-:Y:S02]  /*7acc0*/  STL [R1+0x2890], R16 ;  /* 0x0028901001007387 */ /* 0x0003e40000100800 */
[----:B-1----:R-:W-:Y:S02]  /*7acd0*/  MOV R5, R16 ;  /* 0x0000001000057202 */ /* 0x002fe40000000f00 */
[----:B------:R-:W-:Y:S01]  /*7ace0*/  STL [R1+0x2894], R6 ;  /* 0x0028940601007387 */ /* 0x000fe20000100800 */
[----:B------:R-:W-:Y:S01]  /*7acf0*/  IMAD.MOV.U32 R4, RZ, RZ, R12 ;  /* 0x000000ffff047224 */ /* 0x000fe200078e000c */
[----:B------:R-:W-:Y:S02]  /*7ad00*/  IADD3.X R9, R9, UR7, RZ, P2, !PT ;  /* 0x0000000709097c10 */ /* 0x000fe400097fe4ff */
[----:B------:R-:W4:Y:S04]  /*7ad10*/  LDL.LU R16, [R1+0x27a8] ;  /* 0x0027a80001107983 */ /* 0x000f280000300800 */
[----:B------:R1:W-:Y:S04]  /*7ad20*/  LDGSTS.E [R3+0xa500], desc[UR14][R4.64], P1 ;  /* 0x0a50000004037fae */ /* 0x0003e8000892184e */
[----:B------:R1:W-:Y:S04]  /*7ad30*/  STL [R1+0x2888], R9 ;  /* 0x0028880901007387 */ /* 0x0003e80000100800 */
[----:B------:R-:W4:Y:S01]  /*7ad40*/  LDL.LU R12, [R1+0x27a0] ;  /* 0x0027a000010c7983 */ /* 0x000f220000300800 */
[----:B-1----:R-:W-:Y:S01]  /*7ad50*/  IMAD.MOV.U32 R4, RZ, RZ, R6 ;  /* 0x000000ffff047224 */ /* 0x002fe200078e0006 */
[----:B------:R-:W-:-:S02]  /*7ad60*/  MOV R5, R9 ;  /* 0x0000000900057202 */ /* 0x000fc40000000f00 */
[----:B------:R-:W4:Y:S04]  /*7ad70*/  LDL.LU R9, [R1+0x27a4] ;  /* 0x0027a40001097983 */ /* 0x000f280000300800 */
[----:B------:R-:W4:Y:S04]  /*7ad80*/  LDL.LU R6, [R1+0x279c] ;  /* 0x00279c0001067983 */ /* 0x000f280000300800 */
[----:B------:R1:W-:Y:S01]  /*7ad90*/  LDGSTS.E [R3+0xa600], desc[UR14][R4.64], P1 ;  /* 0x0a60000004037fae */ /* 0x0003e2000892184e */
[----:B------:R-:W-:-:S04]  /*7ada0*/  IADD3 R11, P0, R11, UR16, RZ ;  /* 0x000000100b0b7c10 */ /* 0x000fc8000ff1e0ff */
[----:B------:R-:W-:Y:S01]  /*7adb0*/  IADD3.X R13, R13, UR7, RZ, P0, !PT ;  /* 0x000000070d0d7c10 */ /* 0x000fe200087fe4ff */
[----:B------:R-:W-:Y:S01]  /*7adc0*/  STL [R1+0x288c], R11 ;  /* 0x00288c0b01007387 */ /* 0x000fe20000100800 */
[----:B-1----:R-:W-:Y:S02]  /*7add0*/  IMAD.MOV.U32 R4, RZ, RZ, R11 ;  /* 0x000000ffff047224 */ /* 0x002fe400078e000b */
[----:B------:R-:W-:Y:S01]  /*7ade0*/  MOV R5, R13 ;  /* 0x0000000d00057202 */ /* 0x000fe20000000f00 */
[----:B------:R1:W-:Y:S04]  /*7adf0*/  STL [R1+0x2870], R13 ;  /* 0x0028700d01007387 */ /* 0x0003e80000100800 */
[----:B------:R3:W-:Y:S04]  /*7ae00*/  LDGSTS.E [R3+0xa700], desc[UR14][R4.64], P1 ;  /* 0x0a70000004037fae */ /* 0x0007e8000892184e */
[----:B-1----:R-:W4:Y:S04]  /*7ae10*/  LDL.LU R13, [R1+0x2798] ;  /* 0x00279800010d7983 */ /* 0x002f280000300800 */
[----:B------:R-:W4:Y:S01]  /*7ae20*/  LDL.LU R11, [R1+0x2790] ;  /* 0x00279000010b7983 */ /* 0x000f220000300800 */
[----:B---3--:R-:W-:-:S02]  /*7ae30*/  IADD3 R8, P1, R8, UR16, RZ ;  /* 0x0000001008087c10 */ /* 0x008fc4000ff3e0ff */
[----:B------:R-:W-:-:S03]  /*7ae40*/  IADD3 R2, P2, R2, UR16, RZ ;  /* 0x0000001002027c10 */ /* 0x000fc6000ff5e0ff */
[----:B------:R1:W-:Y:S01]  /*7ae50*/  STL [R1+0x27b8], R8 ;  /* 0x0027b80801007387 */ /* 0x0003e20000100800 */
[----:B------:R-:W-:Y:S01]  /*7ae60*/  IMAD.MOV.U32 R4, RZ, RZ, R8 ;  /* 0x000000ffff047224 */ /* 0x000fe200078e0008 */
[----:B------:R-:W-:-:S05]  /*7ae70*/  IADD3.X R14, R14, UR7, RZ, P1, !PT ;  /* 0x000000070e0e7c10 */ /* 0x000fca0008ffe4ff */
[----:B------:R3:W-:Y:S01]  /*7ae80*/  STL [R1+0x27b4], R14 ;  /* 0x0027b40e01007387 */ /* 0x0007e20000100800 */
[----:B------:R-:W-:-:S03]  /*7ae90*/  IADD3.X R10, R10, UR7, RZ, P2, !PT ;  /* 0x000000070a0a7c10 */ /* 0x000fc600097fe4ff */
[----:B------:R4:W-:Y:S01]  /*7aea0*/  STL [R1+0x27c0], R2 ;  /* 0x0027c00201007387 */ /* 0x0009e20000100800 */
[----:B------:R-:W-:-:S03]  /*7aeb0*/  MOV R5, R14 ;  /* 0x0000000e00057202 */ /* 0x000fc60000000f00 */
[----:B-1----:R-:W4:Y:S04]  /*7aec0*/  LDL.LU R8, [R1+0x2794] ;  /* 0x0027940001087983 */ /* 0x002f280000300800 */
[----:B------:R1:W-:Y:S04]  /*7aed0*/  STL [R1+0x27bc], R10 ;  /* 0x0027bc0a01007387 */ /* 0x0003e80000100800 */
[----:B---3--:R-:W3:Y:S01]  /*7aee0*/  LDL.LU R14, [R1+0x2788] ;  /* 0x00278800010e7983 */ /* 0x008ee20000300800 */
[----:B------:R-:W-:-:S04]  /*7aef0*/  UISETP.GT.AND UP1, UPT, UR18, 0x18, UPT ;  /* 0x000000181200788c */ /* 0x000fc8000bf24270 */
[----:B------:R-:W-:-:S04]  /*7af00*/  USEL UR12, URZ, 0x4, !UP1 ;  /* 0x000000043f0c7887 */ /* 0x000fc8000c800000 */
[----:B------:R-:W-:-:S06]  /*7af10*/  USEL UR12, UR12, URZ, !UP0 ;  /* 0x0000003f0c0c7287 */ /* 0x000fcc000c000000 */
[----:B------:R-:W-:Y:S02]  /*7af20*/  ISETP.NE.U32.AND P0, PT, RZ, UR12, PT ;  /* 0x0000000cff007c0c */ /* 0x000fe4000bf05070 */
[----:B--2---:R-:W-:Y:S02]  /*7af30*/  IADD3 R15, P1, R15, UR16, RZ ;  /* 0x000000100f0f7c10 */ /* 0x004fe4000ff3e0ff */
[----:B----4-:R-:W-:Y:S02]  /*7af40*/  IADD3 R7, P2, R7, UR16, RZ ;  /* 0x0000001007077c10 */ /* 0x010fe4000ff5e0ff */
[----:B------:R-:W-:-:S07]  /*7af50*/  IADD3.X R16, R16, UR7, RZ, P1, !PT ;  /* 0x0000000710107c10 */ /* 0x000fce0008ffe4ff */
[----:B------:R2:W-:Y:S02]  /*7af60*/  LDGSTS.E [R3+0xc000], desc[UR14][R4.64], P0 ;  /* 0x0c00000004037fae */ /* 0x0005e4000812184e */
[----:B--2---:R-:W-:Y:S01]  /*7af70*/  IMAD.MOV.U32 R4, RZ, RZ, R2 ;  /* 0x000000ffff047224 */ /* 0x004fe200078e0002 */
[----:B------:R-:W-:Y:S01]  /*7af80*/  MOV R5, R10 ;  /* 0x0000000a00057202 */ /* 0x000fe20000000f00 */
[----:B------:R-:W2:Y:S04]  /*7af90*/  LDL.LU R2, [R1+0x278c] ;  /* 0x00278c0001027983 */ /* 0x000ea80000300800 */
[----:B-1----:R-:W4:Y:S04]  /*7afa0*/  LDL.LU R10, [R1+0x26b8] ;  /* 0x0026b800010a7983 */ /* 0x002f280000300800 */
[----:B------:R-:W-:Y:S01]  /*7afb0*/  STL [R1+0x27c4], R15 ;  /* 0x0027c40f01007387 */ /* 0x000fe20000100800 */
[----:B------:R-:W-:-:S03]  /*7afc0*/  IADD3.X R12, R12, UR7, RZ, P2, !PT ;  /* 0x000000070c0c7c10 */ /* 0x000fc600097fe4ff */
[----:B------:R1:W-:Y:S04]  /*7afd0*/  LDGSTS.E [R3+0xc100], desc[UR14][R4.64], P0 ;  /* 0x0c10000004037fae */ /* 0x0003e8000812184e */
[----:B------:R1:W-:Y:S04]  /*7afe0*/  STL [R1+0x27a8], R16 ;  /* 0x0027a81001007387 */ /* 0x0003e80000100800 */
[----:B------:R-:W-:Y:S01]  /*7aff0*/  STL [R1+0x27ac], R7 ;  /* 0x0027ac0701007387 */ /* 0x000fe20000100800 */
[----:B-1----:R-:W-:Y:S01]  /*7b000*/  MOV R5, R16 ;  /* 0x0000001000057202 */ /* 0x002fe20000000f00 */
[----:B------:R-:W-:-:S02]  /*7b010*/  IMAD.MOV.U32 R4, RZ, RZ, R15 ;  /* 0x000000ffff047224 */ /* 0x000fc400078e000f */
[----:B------:R-:W4:Y:S01]  /*7b020*/  LDL.LU R16, [R1+0x2770] ;  /* 0x0027700001107983 */ /* 0x000f220000300800 */
[----:B------:R-:W-:-:S03]  /*7b030*/  IADD3 R9, P1, R9, UR16, RZ ;  /* 0x0000001009097c10 */ /* 0x000fc6000ff3e0ff */
[----:B------:R1:W-:Y:S01]  /*7b040*/  STL [R1+0x27a0], R12 ;  /* 0x0027a00c01007387 */ /* 0x0003e20000100800 */
[----:B------:R-:W-:-:S03]  /*7b050*/  IADD3 R6, P2, R6, UR16, RZ ;  /* 0x0000001006067c10 */ /* 0x000fc6000ff5e0ff */
[----:B------:R1:W-:Y:S04]  /*7b060*/  LDGSTS.E [R3+0xc200], desc[UR14][R4.64], P0 ;  /* 0x0c20000004037fae */ /* 0x0003e8000812184e */
[----:B------:R-:W4:Y:S01]  /*7b070*/  LDL.LU R15, [R1+0x26b4] ;  /* 0x0026b400010f7983 */ /* 0x000f220000300800 */
        /* <DEDUP_REMOVED lines=16> */
[----:B------:R-:W-:Y:S01]  /*7b180*/  IMAD.MOV.U32 R4, RZ, RZ, R6 ;  /* 0x000000ffff047224 */ /* 0x000fe200078e0006 */
[----:B------:R-:W-:-:S02]  /*7b190*/  MOV R5, R11 ;  /* 0x0000000b00057202 */ /* 0x000fc40000000f00 */
[----:B-1----:R-:W4:Y:S04]  /*7b1a0*/  LDL.LU R11, [R1+0x26ac] ;  /* 0x0026ac00010b7983 */ /* 0x002f280000300800 */
[----:B------:R-:W4:Y:S04]  /*7b1b0*/  LDL.LU R6, [R1+0x26a4] ;  /* 0x0026a40001067983 */ /* 0x000f280000300800 */
[----:B------:R1:W-:Y:S01]  /*7b1c0*/  LDGSTS.E [R3+0xc500], desc[UR14][R4.64], P0 ;  /* 0x0c50000004037fae */ /* 0x0003e2000812184e */
[----:B------:R-:W-:-:S04]  /*7b1d0*/  IADD3 R8, P1, R8, UR16, RZ ;  /* 0x0000001008087c10 */ /* 0x000fc8000ff3e0ff */
[----:B---3--:R-:W-:Y:S01]  /*7b1e0*/  IADD3.X R14, R14, UR7, RZ, P1, !PT ;  /* 0x000000070e0e7c10 */ /* 0x008fe20008ffe4ff */
[----:B------:R-:W-:Y:S03]  /*7b1f0*/  STL [R1+0x2794], R8 ;  /* 0x0027940801007387 */ /* 0x000fe60000100800 */
[----:B-1----:R-:W-:Y:S01]  /*7b200*/  MOV R5, R14 ;  /* 0x0000000e00057202 */ /* 0x002fe20000000f00 */
[----:B------:R1:W-:Y:S01]  /*7b210*/  STL [R1+0x2788], R14 ;  /* 0x0027880e01007387 */ /* 0x0003e20000100800 */
[----:B------:R-:W-:Y:S01]  /*7b220*/  IMAD.MOV.U32 R4, RZ, RZ, R8 ;  /* 0x000000ffff047224 */ /* 0x000fe200078e0008 */
[----:B------:R-:W-:Y:S02]  /*7b230*/  UISETP.GT.AND UP1, UPT, UR18, 0x1c, UPT ;  /* 0x0000001c1200788c */ /* 0x000fe4000bf24270 */
[----:B-1----:R-:W3:Y:S04]  /*7b240*/  LDL.LU R14, [R1+0x26a0] ;  /* 0x0026a000010e7983 */ /* 0x002ee80000300800 */
[----:B------:R-:W3:Y:S01]  /*7b250*/  LDL.LU R8, [R1+0x2698] ;  /* 0x0026980001087983 */ /* 0x000ee20000300800 */
[----:B------:R-:W-:-:S03]  /*7b260*/  USEL UR12, URZ, 0x4, !UP1 ;  /* 0x000000043f0c7887 */ /* 0x000fc6000c800000 */
[----:B------:R1:W-:Y:S01]  /*7b270*/  LDGSTS.E [R3+0xc600], desc[UR14][R4.64], P0 ;  /* 0x0c60000004037fae */ /* 0x0003e2000812184e */
[----:B------:R-:W-:-:S06]  /*7b280*/  USEL UR12, UR12, URZ, !UP0 ;  /* 0x0000003f0c0c7287 */ /* 0x000fcc000c000000 */
[----:B------:R-:W-:Y:S02]  /*7b290*/  ISETP.NE.U32.AND P1, PT, RZ, UR12, PT ;  /* 0x0000000cff007c0c */ /* 0x000fe4000bf25070 */
[----:B--2---:R-:W-:Y:S02]  /*7b2a0*/  IADD3 R2, P2, R2, UR16, RZ ;  /* 0x0000001002027c10 */ /* 0x004fe4000ff5e0ff */
[----:B----4-:R-:W-:-:S03]  /*7b2b0*/  IADD3 R10, P3, R10, UR16, RZ ;  /* 0x000000100a0a7c10 */ /* 0x010fc6000ff7e0ff */
[----:B-1----:R-:W-:Y:S01]  /*7b2c0*/  IMAD.MOV.U32 R4, RZ, RZ, R2 ;  /* 0x000000ffff047224 */ /* 0x002fe200078e0002 */
[----:B------:R1:W-:Y:S01]  /*7b2d0*/  STL [R1+0x278c], R2 ;  /* 0x00278c0201007387 */ /* 0x0003e20000100800 */
[----:B------:R-:W-:-:S04]  /*7b2e0*/  IADD3.X R16, R16, UR7, RZ, P2, !PT ;  /* 0x0000000710107c10 */ /* 0x000fc800097fe4ff */
[----:B------:R-:W-:Y:S01]  /*7b2f0*/  MOV R5, R16 ;  /* 0x0000001000057202 */ /* 0x000fe20000000f00 */
[----:B------:R-:W-:Y:S04]  /*7b300*/  STL [R1+0x2770], R16 ;  /* 0x0027701001007387 */ /* 0x000fe80000100800 */
[----:B------:R2:W-:Y:S01]  /*7b310*/  STL [R1+0x26b8], R10 ;  /* 0x0026b80a01007387 */ /* 0x0005e20000100800 */
[----:B------:R-:W-:-:S03]  /*7b320*/  IADD3.X R15, R15, UR7, RZ, P3, !PT ;  /* 0x000000070f0f7c10 */ /* 0x000fc60009ffe4ff */
[----:B------:R4:W-:Y:S04]  /*7b330*/  LDGSTS.E [R3+0xc700], desc[UR14][R4.64], P0 ;  /* 0x0c70000004037fae */ /* 0x0009e8000812184e */
[----:B------:R-:W3:Y:S04]  /*7b340*/  LDL.LU R17, [R1+0x269c] ;  /* 0x00269c0001117983 */ /* 0x000ee80000300800 */
[----:B------:R-:W-:Y:S01]  /*7b350*/  STL [R1+0x26b4], R15 ;  /* 0x0026b40f01007387 */ /* 0x000fe20000100800 */
[----:B------:R-:W-:-:S03]  /*7b360*/  IADD3 R12, P0, R12, UR16, RZ ;  /* 0x000000100c0c7c10 */ /* 0x000fc6000ff1e0ff */
[----:B-1----:R-:W3:Y:S01]  /*7b370*/  LDL.LU R2, [R1+0x2694] ;  /* 0x0026940001027983 */ /* 0x002ee20000300800 */
[----:B----4-:R-:W-:Y:S01]  /*7b380*/  IMAD.MOV.U32 R4, RZ, RZ, R10 ;  /* 0x000000ffff047224 */ /* 0x010fe200078e000a */
[----:B------:R-:W-:Y:S02]  /*7b390*/  MOV R5, R15 ;  /* 0x0000000f00057202 */ /* 0x000fe40000000f00 */
[----:B------:R-:W4:Y:S01]  /*7b3a0*/  LDL.LU R18, [R1+0x2690] ;  /* 0x0026900001127983 */ /* 0x000f220000300800 */
[----:B------:R-:W-:-:S03]  /*7b3b0*/  IADD3 R7, P2, R7, UR16, RZ ;  /* 0x0000001007077c10 */ /* 0x000fc6000ff5e0ff */
[----:B--2---:R-:W2:Y:S04]  /*7b3c0*/  LDL.LU R10, [R1+0x17a4] ;  /* 0x0017a400010a7983 */ /* 0x004ea80000300800 */
[----:B------:R1:W-:Y:S04]  /*7b3d0*/  STL [R1+0x26c0], R12 ;  /* 0x0026c00c01007387 */ /* 0x0003e80000100800 */
[----:B------:R1:W-:Y:S02]  /*7b3e0*/  LDGSTS.E [R3+0xe000], desc[UR14][R4.64], P1 ;  /* 0x0e00000004037fae */ /* 0x0003e4000892184e */
[----:B-1----:R-:W-:Y:S01]  /*7b3f0*/  IMAD.MOV.U32 R4, RZ, RZ, R12 ;  /* 0x000000ffff047224 */ /* 0x002fe200078e000c */
[----:B------:R-:W-:-:S05]  /*7b400*/  IADD3.X R13, R13, UR7, RZ, P0, !PT ;  /* 0x000000070d0d7c10 */ /* 0x000fca00087fe4ff */
[----:B------:R1:W-:Y:S01]  /*7b410*/  STL [R1+0x26bc], R13 ;  /* 0x0026bc0d01007387 */ /* 0x0003e20000100800 */
[----:B------:R-:W-:-:S03]  /*7b420*/  IADD3.X R9, R9, UR7, RZ, P2, !PT ;  /* 0x0000000709097c10 */ /* 0x000fc600097fe4ff */
[----:B------:R1:W-:Y:S01]  /*7b430*/  STL [R1+0x26c4], R7 ;  /* 0x0026c40701007387 */ /* 0x0003e20000100800 */
[----:B------:R-:W-:-:S03]  /*7b440*/  MOV R5, R13 ;  /* 0x0000000d00057202 */ /* 0x000fc60000000f00 */
[----:B------:R-:W2:Y:S04]  /*7b450*/  LDL.LU R12, [R1+0x17ac] ;  /* 0x0017ac00010c7983 */ /* 0x000ea80000300800 */
[----:B------:R1:W-:Y:S04]  /*7b460*/  STL [R1+0x26a8], R9 ;  /* 0x0026a80901007387 */ /* 0x0003e80000100800 */
[----:B-1----:R-:W2:Y:S01]  /*7b470*/  LDL.LU R13, [R1+0x17a8] ;  /* 0x0017a800010d7983 */ /* 0x002ea20000300800 */
[----:B------:R-:W-:Y:S02]  /*7b480*/  IADD3 R11, P0, R11, UR16, RZ ;  /* 0x000000100b0b7c10 */ /* 0x000fe4000ff1e0ff */
[----:B------:R-:W-:Y:S01]  /*7b490*/  IADD3 R6, P2, R6, UR16, RZ ;  /* 0x0000001006067c10 */ /* 0x000fe2000ff5e0ff */
[----:B------:R1:W-:Y:S02]  /*7b4a0*/  LDGSTS.E [R3+0xe100], desc[UR14][R4.64], P1 ;  /* 0x0e10000004037fae */ /* 0x0003e4000892184e */
[----:B-1----:R-:W-:Y:S01]  /*7b4b0*/  IMAD.MOV.U32 R4, RZ, RZ, R7 ;  /* 0x000000ffff047224 */ /* 0x002fe200078e0007 */
[----:B------:R-:W-:Y:S01]  /*7b4c0*/  MOV R5, R9 ;  /* 0x0000000900057202 */ /* 0x000fe20000000f00 */
[----:B------:R-:W2:Y:S04]  /*7b4d0*/  LDL.LU R7, [R1+0x1874] ;  /* 0x0018740001077983 */ /* 0x000ea80000300800 */
[----:B------:R-:W2:Y:S04]  /*7b4e0*/  LDL.LU R9, [R1+0x187c] ;  /* 0x00187c0001097983 */ /* 0x000ea80000300800 */
[----:B------:R-:W-:Y:S04]  /*7b4f0*/  STL [R1+0x26ac], R11 ;  /* 0x0026ac0b01007387 */ /* 0x000fe80000100800 */
[----:B------:R1:W-:Y:S01]  /*7b500*/  LDGSTS.E [R3+0xe200], desc[UR14][R4.64], P1 ;  /* 0x0e20000004037fae */ /* 0x0003e2000892184e */
[----:B---3--:R-:W-:-:S02]  /*7b510*/  IADD3.X R14, R14, UR7, RZ, P0, !PT ;  /* 0x000000070e0e7c10 */ /* 0x008fc400087fe4ff */
[----:B------:R-:W-:-:S03]  /*7b520*/  IADD3.X R8, R8, UR7, RZ, P2, !PT ;  /* 0x0000000708087c10 */ /* 0x000fc600097fe4ff */
[----:B------:R3:W-:Y:S04]  /*7b530*/  STL [R1+0x26a0], R14 ;  /* 0x0026a00e01007387 */ /* 0x0007e80000100800 */
[----:B------:R-:W-:Y:S04]  /*7b540*/  STL [R1+0x26a4], R6 ;  /* 0x0026a40601007387 */ /* 0x000fe80000100800 */
[----:B------:R-:W2:Y:S04]  /*7b550*/  LDL.LU R16, [R1+0x1870] ;  /* 0x0018700001107983 */ /* 0x000ea80000300800 */
[----:B------:R3:W-:Y:S04]  /*7b560*/  STL [R1+0x2698], R8 ;  /* 0x0026980801007387 */ /* 0x0007e80000100800 */
[----:B------:R-:W2:Y:S01]  /*7b570*/  LDL.LU R15, [R1+0x1878] ;  /* 0x00187800010f7983 */ /* 0x000ea20000300800 */
[----:B-1----:R-:W-:Y:S01]  /*7b580*/  IMAD.MOV.U32 R4, RZ, RZ, R11 ;  /* 0x000000ffff047224 */ /* 0x002fe200078e000b */
[----:B------:R-:W-:-:S02]  /*7b590*/  MOV R5, R14 ;  /* 0x0000000e00057202 */ /* 0x000fc40000000f00 */
[----:B---3--:R-:W3:Y:S04]  /*7b5a0*/  LDL.LU R14, [R1+0x1880] ;  /* 0x00188000010e7983 */ /* 0x008ee80000300800 */
[----:B------:R1:W-:Y:S02]  /*7b5b0*/  LDGSTS.E [R3+0xe300], desc[UR14][R4.64], P1 ;  /* 0x0e30000004037fae */ /* 0x0003e4000892184e */
[----:B-1----:R-:W-:Y:S02]  /*7b5c0*/  MOV R5, R8 ;  /* 0x0000000800057202 */ /* 0x002fe40000000f00 */
[----:B------:R-:W3:Y:S01]  /*7b5d0*/  LDL.LU R8, [R1+0x1884] ;  /* 0x0018840001087983 */ /* 0x000ee20000300800 */
[----:B------:R-:W-:-:S03]  /*7b5e0*/  IMAD.MOV.U32 R4, RZ, RZ, R6 ;  /* 0x000000ffff047224 */ /* 0x000fc600078e0006 */
[----:B------:R-:W3:Y:S04]  /*7b5f0*/  LDL.LU R11, [R1+0x1888] ;  /* 0x00188800010b7983 */ /* 0x000ee80000300800 */
[----:B------:R-:W3:Y:S04]  /*7b600*/  LDL.LU R6, [R1+0x188c] ;  /* 0x00188c0001067983 */ /* 0x000ee80000300800 */
[----:B------:R1:W-:Y:S01]  /*7b610*/  LDGSTS.E [R3+0xe400], desc[UR14][R4.64], P1 ;  /* 0x0e40000004037fae */ /* 0x0003e2000892184e */
[----:B------:R-:W-:Y:S01]  /*7b620*/  UISETP.GT.AND UP1, UPT, UR18, 0x20, UPT ;  /* 0x000000201200788c */ /* 0x000fe2000bf24270 */
[----:B------:R-:W-:-:S05]  /*7b630*/  IADD3 R17, P0, R17, UR16, RZ ;  /* 0x0000001011117c10 */ /* 0x000fca000ff1e0ff */
[----:B-1----:R-:W-:Y:S01]  /*7b640*/  IMAD.MOV.U32 R4, RZ, RZ, R17 ;  /* 0x000000ffff047224 */ /* 0x002fe200078e0011 */
[----:B------:R-:W-:Y:S02]  /*7b650*/  IADD3 R2, P2, R2, UR16, RZ ;  /* 0x0000001002027c10 */ /* 0x000fe4000ff5e0ff */
[----:B----4-:R-:W-:-:S04]  /*7b660*/  IADD3.X R18, R18, UR7, RZ, P0, !PT ;  /* 0x0000000712127c10 */ /* 0x010fc800087fe4ff */
[----:B------:R-:W-:Y:S02]  /*7b670*/  MOV R5, R18 ;  /* 0x0000001200057202 */ /* 0x000fe40000000f00 */
[----:B--2---:R-:W-:Y:S01]  /*7b680*/  IADD3.X R10, R10, UR7, RZ, P2, !PT ;  /* 0x000000070a0a7c10 */ /* 0x004fe200097fe4ff */
[----:B------:R-:W-:Y:S04]  /*7b690*/  STL [R1+0x269c], R17 ;  /* 0x00269c1101007387 */ /* 0x000fe80000100800 */
[----:B------:R1:W-:Y:S01]  /*7b6a0*/  LDGSTS.E [R3+0xe500], desc[UR14][R4.64], P1 ;  /* 0x0e50000004037fae */ /* 0x0003e2000892184e */
[----:B------:R-:W-:-:S03]  /*7b6b0*/  USEL UR12, URZ, 0x4, !UP1 ;  /* 0x000000043f0c7887 */ /* 0x000fc6000c800000 */
[----:B------:R-:W-:Y:S04]  /*7b6c0*/  STL [R1+0x2690], R18 ;  /* 0x0026901201007387 */ /* 0x000fe80000100800 */
[----:B------:R-:W-:Y:S01]  /*7b6d0*/  STL [R1+0x2694], R2 ;  /* 0x0026940201007387 */ /* 0x000fe20000100800 */
[----:B-1----:R-:W-:Y:S01]  /*7b6e0*/  IMAD.MOV.U32 R4, RZ, RZ, R2 ;  /* 0x000000ffff047224 */ /* 0x002fe200078e0002 */
[----:B------:R-:W-:Y:S02]  /*7b6f0*/  MOV R5, R10 ;  /* 0x0000000a00057202 */ /* 0x000fe40000000f00 */
[----:B------:R1:W-:Y:S01]  /*7b700*/  STL [R1+0x17a4], R10 ;  /* 0x0017a40a01007387 */ /* 0x0003e20000100800 */
[----:B------:R-:W-:-:S03]  /*7b710*/  USEL UR12, UR12, URZ, !UP0 ;  /* 0x0000003f0c0c7287 */ /* 0x000fc6000c000000 */
[----:B------:R2:W-:Y:S04]  /*7b720*/  LDGSTS.E [R3+0xe600], desc[UR14][R4.64], P1 ;  /* 0x0e60000004037fae */ /* 0x0005e8000892184e */
[----:B-1----:R-:W4:Y:S04]  /*7b730*/  LDL.LU R10, [R1+0x1894] ;  /* 0x00189400010a7983 */ /* 0x002f280000300800 */
[----:B------:R-:W4:Y:S01]  /*7b740*/  LDL.LU R2, [R1+0x189c] ;  /* 0x00189c0001027983 */ /* 0x000f220000300800 */
[----:B------:R-:W-:-:S04]  /*7b750*/  IADD3 R12, P0, R12, UR16, RZ ;  /* 0x000000100c0c7c10 */ /* 0x000fc8000ff1e0ff */
[----:B------:R-:W-:Y:S01]  /*7b760*/  IADD3.X R13, R13, UR7, RZ, P0, !PT ;  /* 0x000000070d0d7c10 */ /* 0x000fe200087fe4ff */
[----:B------:R-:W-:Y:S01]  /*7b770*/  STL [R1+0x17ac], R12 ;  /* 0x0017ac0c01007387 */ /* 0x000fe20000100800 */
[----:B--2---:R-:W-:Y:S02]  /*7b780*/  IMAD.MOV.U32 R4, RZ, RZ, R12 ;  /* 0x000000ffff047224 */ /* 0x004fe400078e000c */
[----:B------:R-:W-:Y:S01]  /*7b790*/  MOV R5, R13 ;  /* 0x0000000d00057202 */ /* 0x000fe20000000f00 */
[----:B------:R1:W-:Y:S01]  /*7b7a0*/  STL [R1+0x17a8], R13 ;  /* 0x0017a80d01007387 */ /* 0x0003e20000100800 */
[----:B------:R-:W-:-:S03]  /*7b7b0*/  ISETP.NE.U32.AND P0, PT, RZ, UR12, PT ;  /* 0x0000000cff007c0c */ /* 0x000fc6000bf05070 */
[----:B------:R2:W-:Y:S04]  /*7b7c0*/  LDGSTS.E [R3+0xe700], desc[UR14][R4.64], P1 ;  /* 0x0e70000004037fae */ /* 0x0005e8000892184e */
[----:B-1----:R-:W4:Y:S01]  /*7b7d0*/  LDL.LU R13, [R1+0x1890] ;  /* 0x00189000010d7983 */ /* 0x002f220000300800 */
[----:B------:R-:W-:-:S03]  /*7b7e0*/  IADD3 R7, P1, R7, UR16, RZ ;  /* 0x0000001007077c10 */ /* 0x000fc6000ff3e0ff */
[----:B------:R-:W4:Y:S01]  /*7b7f0*/  LDL.LU R12, [R1+0x1898] ;  /* 0x00189800010c7983 */ /* 0x000f220000300800 */
[----:B------:R-:W-:-:S03]  /*7b800*/  IADD3 R9, P2, R9, UR16, RZ ;  /* 0x0000001009097c10 */ /* 0x000fc6000ff5e0ff */
[----:B------:R1:W-:Y:S01]  /*7b810*/  STL [R1+0x1874], R7 ;  /* 0x0018740701007387 */ /* 0x0003e20000100800 */
[----:B--2---:R-:W-:Y:S01]  /*7b820*/  IMAD.MOV.U32 R4, RZ, RZ, R7 ;  /* 0x000000ffff047224 */ /* 0x004fe200078e0007 */
[----:B------:R-:W-:-:S04]  /*7b830*/  IADD3.X R16, R16, UR7, RZ, P1, !PT ;  /* 0x0000000710107c10 */ /* 0x000fc80008ffe4ff */
[----:B------:R-:W-:Y:S01]  /*7b840*/  MOV R5, R16 ;  /* 0x0000001000057202 */ /* 0x000fe20000000f00 */
[----:B------:R-:W-:Y:S01]  /*7b850*/  STL [R1+0x1870], R16 ;  /* 0x0018701001007387 */ /* 0x000fe20000100800 */
[----:B------:R-:W-:-:S03]  /*7b860*/  IADD3.X R15, R15, UR7, RZ, P2, !PT ;  /* 0x000000070f0f7c10 */ /* 0x000fc600097fe4ff */
[----:B------:R2:W-:Y:S04]  /*7b870*/  STL [R1+0x187c], R9 ;  /* 0x00187c0901007387 */ /* 0x0005e80000100800 */
[----:B-1----:R-:W4:Y:S04]  /*7b880*/  LDL.LU R7, [R1+0x18a4] ;  /* 0x0018a40001077983 */ /* 0x002f280000300800 */
[----:B------:R1:W-:Y:S04]  /*7b890*/  LDGSTS.E [R3+0x10000], desc[UR14][R4.64], P0 ;  /* 0x1000000004037fae */ /* 0x0003e8000812184e */
[----:B------:R-:W-:Y:S01]  /*7b8a0*/  STL [R1+0x1878], R15 ;  /* 0x0018780f01007387 */ /* 0x000fe20000100800 */
[----:B-1----:R-:W-:-:S03]  /*7b8b0*/  IMAD.MOV.U32 R4, RZ, RZ, R9 ;  /* 0x000000ffff047224 */ /* 0x002fc600078e0009 */
[----:B--2---:R-:W2:Y:S01]  /*7b8c0*/  LDL.LU R9, [R1+0x18a0] ;  /* 0x0018a00001097983 */ /* 0x004ea20000300800 */
[----:B---3--:R-:W-:Y:S02]  /*7b8d0*/  IADD3 R8, P1, R8, UR16, RZ ;  /* 0x0000001008087c10 */ /* 0x008fe4000ff3e0ff */
        /* <DEDUP_REMOVED lines=8> */
[----:B---3--:R-:W-:-:S03]  /*7b960*/  IMAD.MOV.U32 R4, RZ, RZ, R8 ;  /* 0x000000ffff047224 */ /* 0x008fc600078e0008 */
[----:B-1----:R-:W3:Y:S01]  /*7b970*/  LDL.LU R8, [R1+0x18ac] ;  /* 0x0018ac0001087983 */ /* 0x002ee20000300800 */
[----:B------:R-:W-:-:S03]  /*7b980*/  MOV R5, R14 ;  /* 0x0000000e00057202 */ /* 0x000fc60000000f00 */
[----:B------:R1:W-:Y:S04]  /*7b990*/  STL [R1+0x1888], R11 ;  /* 0x0018880b01007387 */ /* 0x0003e80000100800 */
[----:B------:R-:W3:Y:S04]  /*7b9a0*/  LDL.LU R17, [R1+0x1974] ;  /* 0x0019740001117983 */ /* 0x000ee80000300800 */
[----:B------:R-:W3:Y:S04]  /*7b9b0*/  LDL.LU R16, [R1+0x18a8] ;  /* 0x0018a80001107983 */ /* 0x000ee80000300800 */
[----:B------:R1:W-:Y:S04]  /*7b9c0*/  LDGSTS.E [R3+0x10200], desc[UR14][R4.64], P0 ;  /* 0x1020000004037fae */ /* 0x0003e8000812184e */
[----:B------:R-:W3:Y:S01]  /*7b9d0*/  LDL.LU R18, [R1+0x1970] ;  /* 0x0019700001127983 */ /* 0x000ee20000300800 */
[----:B-1----:R-:W-:Y:S01]  /*7b9e0*/  IMAD.MOV.U32 R4, RZ, RZ, R6 ;  /* 0x000000ffff047224 */ /* 0x002fe200078e0006 */
[----:B------:R-:W-:-:S02]  /*7b9f0*/  MOV R5, R11 ;  /* 0x0000000b00057202 */ /* 0x000fc40000000f00 */
[----:B------:R-:W3:Y:S04]  /*7ba00*/  LDL.LU R11, [R1+0x197c] ;  /* 0x00197c00010b7983 */ /* 0x000ee80000300800 */
[----:B------:R-:W3:Y:S04]  /*7ba10*/  LDL.LU R6, [R1+0x1984] ;  /* 0x0019840001067983 */ /* 0x000ee80000300800 */
[----:B------:R1:W-:Y:S01]  /*7ba20*/  LDGSTS.E [R3+0x10300], desc[UR14][R4.64], P0 ;  /* 0x1030000004037fae */ /* 0x0003e2000812184e */
[----:B----4-:R-:W-:Y:S02]  /*7ba30*/  IADD3 R10, P1, R10, UR16, RZ ;  /* 0x000000100a0a7c10 */ /* 0x010fe4000ff3e0ff */
        /* <DEDUP_REMOVED lines=9> */
[----:B-1----:R-:W3:Y:S04]  /*7bad0*/  LDL.LU R13, [R1+0x1978] ;  /* 0x00197800010d7983 */ /* 0x002ee80000300800 */
[----:B------:R1:W-:Y:S04]  /*7bae0*/  STL [R1+0x1898], R12 ;  /* 0x0018980c01007387 */ /* 0x0003e80000100800 */
[----:B------:R-:W3:Y:S01]  /*7baf0*/  LDL.LU R10, [R1+0x1980] ;  /* 0x00198000010a7983 */ /* 0x000ee20000300800 */
[----:B----4-:R-:W-:Y:S01]  /*7bb00*/  MOV R5, R12 ;  /* 0x0000000c00057202 */ /* 0x010fe20000000f00 */
[----:B------:R-:W-:-:S02]  /*7bb10*/  IMAD.MOV.U32 R4, RZ, RZ, R2 ;  /* 0x000000ffff047224 */ /* 0x000fc400078e0002 */
[----:B-1----:R-:W4:Y:S04]  /*7bb20*/  LDL.LU R12, [R1+0x198c] ;  /* 0x00198c00010c7983 */ /* 0x002f280000300800 */
[----:B------:R-:W4:Y:S01]  /*7bb30*/  LDL.LU R2, [R1+0x1994] ;  /* 0x0019940001027983 */ /* 0x000f220000300800 */
[----:B------:R-:W-:-:S03]  /*7bb40*/  UISETP.GT.AND UP1, UPT, UR18, 0x24, UPT ;  /* 0x000000241200788c */ /* 0x000fc6000bf24270 */
[----:B------:R1:W-:Y:S01]  /*7bb50*/  LDGSTS.E [R3+0x10500], desc[UR14][R4.64], P0 ;  /* 0x1050000004037fae */ /* 0x0003e2000812184e */
[----:B------:R-:W-:-:S05]  /*7bb60*/  IADD3 R7, P1, R7, UR16, RZ ;  /* 0x0000001007077c10 */ /* 0x000fca000ff3e0ff */
[----:B------:R-:W-:Y:S01]  /*7bb70*/  STL [R1+0x18a4], R7 ;  /* 0x0018a40701007387 */ /* 0x000fe20000100800 */
[----:B--2---:R-:W-:-:S05]  /*7bb80*/  IADD3.X R9, R9, UR7, RZ, P1, !PT ;  /* 0x0000000709097c10 */ /* 0x004fca0008ffe4ff */
[----:B------:R2:W-:Y:S04]  /*7bb90*/  STL [R1+0x18a0], R9 ;  /* 0x0018a00901007387 */ /* 0x0005e80000100800 */
[----:B------:R-:W4:Y:S04]  /*7bba0*/  LDL.LU R14, [R1+0x1988] ;  /* 0x00198800010e7983 */ /* 0x000f280000300800 */
[----:B------:R-:W4:Y:S01]  /*7bbb0*/  LDL.LU R15, [R1+0x1990] ;  /* 0x00199000010f7983 */ /* 0x000f220000300800 */
[----:B------:R-:W-:Y:S01]  /*7bbc0*/  USEL UR12, URZ, 0x4, !UP1 ;  /* 0x000000043f0c7887 */ /* 0x000fe2000c800000 */
[----:B-1----:R-:W-:Y:S01]  /*7bbd0*/  IMAD.MOV.U32 R4, RZ, RZ, R7 ;  /* 0x000000ffff047224 */ /* 0x002fe200078e0007 */
[----:B------:R-:W-:-:S02]  /*7bbe0*/  MOV R5, R9 ;  /* 0x0000000900057202 */ /* 0x000fc40000000f00 */
[----:B------:R-:W-:Y:S01]  /*7bbf0*/  USEL UR12, UR12, URZ, !UP0 ;  /* 0x0000003f0c0c7287 */ /* 0x000fe2000c000000 */
[----:B--2---:R-:W2:Y:S04]  /*7bc00*/  LDL.LU R9, [R1+0x199c] ;  /* 0x00199c0001097983 */ /* 0x004ea80000300800 */
[----:B------:R1:W-:Y:S01]  /*7bc10*/  LDGSTS.E [R3+0x10600], desc[UR14][R4.64], P0 ;  /* 0x1060000004037fae */ /* 0x0003e2000812184e */
[----:B---3--:R-:W-:-:S03]  /*7bc20*/  IADD3 R8, P2, R8, UR16, RZ ;  /* 0x0000001008087c10 */ /* 0x008fc6000ff5e0ff */
[----:B------:R-:W3:Y:S01]  /*7bc30*/  LDL.LU R7, [R1+0x19a4] ;  /* 0x0019a40001077983 */ /* 0x000ee20000300800 */
        /* <DEDUP_REMOVED lines=14> */
[----:B------:R-:W-:Y:S01]  /*7bd20*/  IMAD.MOV.U32 R4, RZ, RZ, R17 ;  /* 0x000000ffff047224 */ /* 0x000fe200078e0011 */
[----:B------:R-:W-:Y:S01]  /*7bd30*/  MOV R5, R18 ;  /* 0x0000001200057202 */ /* 0x000fe20000000f00 */
[----:B------:R-:W3:Y:S04]  /*7bd40*/  LDL.LU R8, [R1+0x19a0] ;  /* 0x0019a00001087983 */ /* 0x000ee80000300800 */
        /* <DEDUP_REMOVED lines=8> */
[----:B------:R-:W3:Y:S04]  /*7bdd0*/  LDL.LU R11, [R1+0x19ac] ;  /* 0x0019ac00010b7983 */ /* 0x000ee80000300800 */
[----:B------:R4:W-:Y:S04]  /*7bde0*/  STL [R1+0x1980], R10 ;  /* 0x0019800a01007387 */ /* 0x0009e80000100800 */
[----:B-1----:R-:W3:Y:S01]  /*7bdf0*/  LDL.LU R13, [R1+0x19a8] ;  /* 0x0019a800010d7983 */ /* 0x002ee20000300800 */
[----:B----4-:R-:W-:-:S03]  /*7be00*/  IADD3 R12, P0, R12, UR16, RZ ;  /* 0x000000100c0c7c10 */ /* 0x010fc6000ff1e0ff */
[----:B------:R1:W-:Y:S01]  /*7be10*/  LDGSTS.E [R3+0x12100], desc[UR14][R4.64], P1 ;  /* 0x1210000004037fae */ /* 0x0003e2000892184e */
        /* <DEDUP_REMOVED lines=15> */
[----:B-1----:R-:W4:Y:S04]  /*7bf10*/  LDL.LU R14, [R1+0x1a70] ;  /* 0x001a7000010e7983 */ /* 0x002f280000300800 */
[----:B------:R1:W-:Y:S04]  /*7bf20*/  STL [R1+0x1990], R15 ;  /* 0x0019900f01007387 */ /* 0x0003e80000100800 */
[----:B------:R-:W4:Y:S01]  /*7bf30*/  LDL.LU R12, [R1+0x1a78] ;  /* 0x001a7800010c7983 */ /* 0x000f220000300800 */
[----:B--2---:R-:W-:Y:S01]  /*7bf40*/  IMAD.MOV.U32 R4, RZ, RZ, R2 ;  /* 0x000000ffff047224 */ /* 0x004fe200078e0002 */
[----:B------:R-:W-:-:S02]  /*7bf50*/  MOV R5, R15 ;  /* 0x0000000f00057202 */ /* 0x000fc40000000f00 */
[----:B---3--:R-:W-:Y:S01]  /*7bf60*/  IADD3 R7, P2, R7, UR16, RZ ;  /* 0x0000001007077c10 */ /* 0x008fe2000ff5e0ff */
[----:B-1----:R-:W2:Y:S04]  /*7bf70*/  LDL.LU R15, [R1+0x1a84] ;  /* 0x001a8400010f7983 */ /* 0x002ea80000300800 */
[----:B------:R-:W3:Y:S04]  /*7bf80*/  LDL.LU R2, [R1+0x1a8c] ;  /* 0x001a8c0001027983 */ /* 0x000ee80000300800 */
        /* <DEDUP_REMOVED lines=8> */
[----:B------:R-:W3:Y:S04]  /*7c010*/  LDL.LU R16, [R1+0x1a80] ;  /* 0x001a800001107983 */ /* 0x000ee80000300800 */
[----:B------:R1:W-:Y:S04]  /*7c020*/  LDGSTS.E [R3+0x12500], desc[UR14][R4.64], P1 ;  /* 0x1250000004037fae */ /* 0x0003e8000892184e */
[----:B------:R1:W-:Y:S04]  /*7c030*/  STL [R1+0x19a0], R8 ;  /* 0x0019a00801007387 */ /* 0x0003e80000100800 */
[----:B------:R-:W3:Y:S01]  /*7c040*/  LDL.LU R9, [R1+0x1a88] ;  /* 0x001a880001097983 */ /* 0x000ee20000300800 */
[----:B-1----:R-:W-:Y:S01]  /*7c050*/  IMAD.MOV.U32 R4, RZ, RZ, R7 ;  /* 0x000000ffff047224 */ /* 0x002fe200078e0007 */
[----:B------:R-:W-:-:S02]  /*7c060*/  MOV R5, R8 ;  /* 0x0000000800057202 */ /* 0x000fc40000000f00 */
[----:B------:R-:W3:Y:S04]  /*7c070*/  LDL.LU R8, [R1+0x1a94] ;  /* 0x001a940001087983 */ /* 0x000ee80000300800 */
[----:B------:R-:W3:Y:S04]  /*7c080*/  LDL.LU R7, [R1+0x1a9c] ;  /* 0x001a9c0001077983 */ /* 0x000ee80000300800 */
        /* <DEDUP_REMOVED lines=8> */
[----:B-1----:R-:W3:Y:S04]  /*7c110*/  LDL.LU R13, [R1+0x1a90] ;  /* 0x001a9000010d7983 */ /* 0x002ee80000300800 */
[----:B------:R-:W3:Y:S01]  /*7c120*/  LDL.LU R11, [R1+0x1a98] ;  /* 0x001a9800010b7983 */ /* 0x000ee20000300800 */
[----:B----4-:R-:W-:-:S02]  /*7c130*/  IADD3 R10, P1, R10, UR16, RZ ;  /* 0x000000100a0a7c10 */ /* 0x010fc4000ff3e0ff */
        /* <DEDUP_REMOVED lines=8> */
[----:B-1----:R-:W3:Y:S04]  /*7c1c0*/  LDL.LU R10, [R1+0x1aa4] ;  /* 0x001aa400010a7983 */ /* 0x002ee80000300800 */
[----:B------:R1:W-:Y:S04]  /*7c1d0*/  STL [R1+0x1a78], R12 ;  /* 0x001a780c01007387 */ /* 0x0003e80000100800 */
[----:B----4-:R-:W4:Y:S01]  /*7c1e0*/  LDL.LU R14, [R1+0x1aa0] ;  /* 0x001aa000010e7983 */ /* 0x010f220000300800 */
[----:B------:R-:W-:-:S04]  /*7c1f0*/  UISETP.GT.AND UP1, UPT, UR18, 0x28, UPT ;  /* 0x000000281200788c */ /* 0x000fc8000bf24270 */
[----:B------:R-:W-:-:S04]  /*7c200*/  USEL UR12, URZ, 0x4, !UP1 ;  /* 0x000000043f0c7887 */ /* 0x000fc8000c800000 */
[----:B------:R-:W-:-:S06]  /*7c210*/  USEL UR12, UR12, URZ, !UP0 ;  /* 0x0000003f0c0c7287 */ /* 0x000fcc000c000000 */
[----:B------:R-:W-:Y:S02]  /*7c220*/  ISETP.NE.U32.AND P0, PT, RZ, UR12, PT ;  /* 0x0000000cff007c0c */ /* 0x000fe4000bf05070 */
[----:B--2---:R-:W-:Y:S02]  /*7c230*/  IADD3 R15, P1, R15, UR16, RZ ;  /* 0x000000100f0f7c10 */ /* 0x004fe4000ff3e0ff */
[----:B---3--:R-:W-:Y:S02]  /*7c240*/  IADD3 R2, P2, R2, UR16, RZ ;  /* 0x0000001002027c10 */ /* 0x008fe4000ff5e0ff */
[----:B------:R-:W-:-:S07]  /*7c250*/  IADD3.X R16, R16, UR7, RZ, P1, !PT ;  /* 0x0000000710107c10 */ /* 0x000fce0008ffe4ff */
[----:B------:R2:W-:Y:S02]  /*7c260*/  LDGSTS.E [R3+0x14000], desc[UR14][R4.64], P0 ;  /* 0x1400000004037fae */ /* 0x0005e4000812184e */
[----:B--2---:R-:W-:Y:S01]  /*7c270*/  IMAD.MOV.U32 R4, RZ, RZ, R6 ;  /* 0x000000ffff047224 */ /* 0x004fe200078e0006 */
[----:B------:R-:W-:Y:S01]  /*7c280*/  MOV R5, R12 ;  /* 0x0000000c00057202 */ /* 0x000fe20000000f00 */
[----:B------:R-:W2:Y:S04]  /*7c290*/  LDL.LU R6, [R1+0x1aac] ;  /* 0x001aac0001067983 */ /* 0x000ea80000300800 */
[----:B-1----:R-:W3:Y:S04]  /*7c2a0*/  LDL.LU R12, [R1+0x1b74] ;  /* 0x001b7400010c7983 */ /* 0x002ee80000300800 */
[----:B------:R-:W-:Y:S01]  /*7c2b0*/  STL [R1+0x1a84], R15 ;  /* 0x001a840f01007387 */ /* 0x000fe20000100800 */
[----:B------:R-:W-:-:S03]  /*7c2c0*/  IADD3.X R9, R9, UR7, RZ, P2, !PT ;  /* 0x0000000709097c10 */ /* 0x000fc600097fe4ff */
[----:B------:R1:W-:Y:S04]  /*7c2d0*/  LDGSTS.E [R3+0x14100], desc[UR14][R4.64], P0 ;  /* 0x1410000004037fae */ /* 0x0003e8000812184e */
[----:B------:R1:W-:Y:S04]  /*7c2e0*/  STL [R1+0x1a80], R16 ;  /* 0x001a801001007387 */ /* 0x0003e80000100800 */
[----:B------:R-:W-:Y:S01]  /*7c2f0*/  STL [R1+0x1a8c], R2 ;  /* 0x001a8c0201007387 */ /* 0x000fe20000100800 */
[----:B-1----:R-:W-:Y:S01]  /*7c300*/  MOV R5, R16 ;  /* 0x0000001000057202 */ /* 0x002fe20000000f00 */
[----:B------:R-:W-:-:S02]  /*7c310*/  IMAD.MOV.U32 R4, RZ, RZ, R15 ;  /* 0x000000ffff047224 */ /* 0x000fc400078e000f */
[----:B------:R-:W3:Y:S01]  /*7c320*/  LDL.LU R16, [R1+0x1aa8] ;  /* 0x001aa80001107983 */ /* 0x000ee20000300800 */
[----:B------:R-:W-:-:S03]  /*7c330*/  IADD3 R8, P1, R8, UR16, RZ ;  /* 0x0000001008087c10 */ /* 0x000fc6000ff3e0ff */
[----:B------:R1:W-:Y:S01]  /*7c340*/  STL [R1+0x1a88], R9 ;  /* 0x001a880901007387 */ /* 0x0003e20000100800 */
[----:B------:R-:W-:-:S03]  /*7c350*/  IADD3 R7, P2, R7, UR16, RZ ;  /* 0x0000001007077c10 */ /* 0x000fc6000ff5e0ff */
[----:B------:R1:W-:Y:S04]  /*7c360*/  LDGSTS.E [R3+0x14200], desc[UR14][R4.64], P0 ;  /* 0x1420000004037fae */ /* 0x0003e8000812184e */
[----:B------:R-:W3:Y:S01]  /*7c370*/  LDL.LU R15, [R1+0x1b70] ;  /* 0x001b7000010f7983 */ /* 0x000ee20000300800 */
        /* <DEDUP_REMOVED lines=16> */
[----:B------:R-:W-:Y:S01]  /*7c480*/  IMAD.MOV.U32 R4, RZ, RZ, R7 ;  /* 0x000000ffff047224 */ /* 0x000fe200078e0007 */
[----:B------:R-:W-:-:S02]  /*7c490*/  MOV R5, R11 ;  /* 0x0000000b00057202 */ /* 0x000fc40000000f00 */
[----:B-1----:R-:W3:Y:S04]  /*7c4a0*/  LDL.LU R11, [R1+0x1b8c] ;  /* 0x001b8c00010b7983 */ /* 0x002ee80000300800 */
[----:B------:R-:W3:Y:S04]  /*7c4b0*/  LDL.LU R7, [R1+0x1b94] ;  /* 0x001b940001077983 */ /* 0x000ee80000300800 */
        /* <DEDUP_REMOVED lines=14> */
[----:B--2---:R-:W-:Y:S02]  /*7c5a0*/  IADD3 R6, P2, R6, UR16, RZ ;  /* 0x0000001006067c10 */ /* 0x004fe4000ff5e0ff */
[----:B---3--:R-:W-:-:S03]  /*7c5b0*/  IADD3 R12, P3, R12, UR16, RZ ;  /* 0x000000100c0c7c10 */ /* 0x008fc6000ff7e0ff */
        /* <DEDUP_REMOVED lines=8> */
[----:B------:R-:W4:Y:S04]  /*7c640*/  LDL.LU R17, [R1+0x1b9c] ;  /* 0x001b9c0001117983 */ /* 0x000f280000300800 */
[----:B------:R-:W-:Y:S01]  /*7c650*/  STL [R1+0x1b70], R15 ;  /* 0x001b700f01007387 */ /* 0x000fe20000100800 */
[----:B------:R-:W-:-:S03]  /*7c660*/  IADD3 R9, P0, R9, UR16, RZ ;  /* 0x0000001009097c10 */ /* 0x000fc6000ff1e0ff */
[----:B-1----:R-:W4:Y:S01]  /*7c670*/  LDL.LU R6, [R1+0x1ba4] ;  /* 0x001ba40001067983 */ /* 0x002f220000300800 */
[----:B---3--:R-:W-:Y:S01]  /*7c680*/  IMAD.MOV.U32 R4, RZ, RZ, R12 ;  /* 0x000000ffff047224 */ /* 0x008fe200078e000c */
[----:B------:R-:W-:Y:S02]  /*7c690*/  MOV R5, R15 ;  /* 0x0000000f00057202 */ /* 0x000fe40000000f00 */
[----:B------:R-:W3:Y:S01]  /*7c6a0*/  LDL.LU R18, [R1+0x1b98] ;  /* 0x001b980001127983 */ /* 0x000ee20000300800 */
        /* <DEDUP_REMOVED lines=22> */
[----:B----4-:R-:W-:-:S02]  /*7c810*/  IADD3.X R14, R14, UR7, RZ, P0, !PT ;  /* 0x000000070e0e7c10 */ /* 0x010fc400087fe4ff */
        /* <DEDUP_REMOVED lines=16> */
[----:B------:R-:W-:Y:S01]  /*7c920*/  UISETP.GT.AND UP1, UPT, UR18, 0x30, UPT ;  /* 0x000000301200788c */ /* 0x000fe2000bf24270 */
[----:B------:R-:W-:-:S05]  /*7c930*/  IADD3 R17, P0, R17, UR16, RZ ;  /* 0x0000001011117c10 */ /* 0x000fca000ff1e0ff */
[----:B-1----:R-:W-:Y:S01]  /*7c940*/  IMAD.MOV.U32 R4, RZ, RZ, R17 ;  /* 0x000000ffff047224 */ /* 0x002fe200078e0011 */
[----:B------:R-:W-:Y:S02]  /*7c950*/  IADD3 R6, P2, R6, UR16, RZ ;  /* 0x0000001006067c10 */ /* 0x000fe4000ff5e0ff */
[----:B---3--:R-:W-:-:S04]  /*7c960*/  IADD3.X R18, R18, UR7, RZ, P0, !PT ;  /* 0x0000000712127c10 */ /* 0x008fc800087fe4ff */
        /* <DEDUP_REMOVED lines=12> */
[----:B-1----:R-:W3:Y:S04]  /*7ca30*/  LDL.LU R12, [R1+0x1c94] ;  /* 0x001c9400010c7983 */ /* 0x002ee80000300800 */
[----:B------:R-:W3:Y:S01]  /*7ca40*/  LDL.LU R6, [R1+0x1c9c] ;  /* 0x001c9c0001067983 */ /* 0x000ee20000300800 */
        /* <DEDUP_REMOVED lines=8> */
[----:B-1----:R-:W3:Y:S01]  /*7cad0*/  LDL.LU R13, [R1+0x1c90] ;  /* 0x001c9000010d7983 */ /* 0x002ee20000300800 */
[----:B------:R-:W-:-:S03]  /*7cae0*/  IADD3 R2, P1, R2, UR16, RZ ;  /* 0x0000001002027c10 */ /* 0x000fc6000ff3e0ff */
[----:B------:R-:W3:Y:S01]  /*7caf0*/  LDL.LU R9, [R1+0x1c98] ;  /* 0x001c980001097983 */ /* 0x000ee20000300800 */
        /* <DEDUP_REMOVED lines=140> */
[----:B------:R3:W-:Y:S01]  /*7d3c0*/  STL [R1+0x1dac], R11 ;  /* 0x001dac0b01007387 */ /* 0x0007e20000100800 */
[----:B-1----:R-:W-:Y:S02]  /*7d3d0*/  IMAD.MOV.U32 R4, RZ, RZ, R11 ;  /* 0x000000ffff047224 */ /* 0x002fe400078e000b */
[----:B------:R-:W-:Y:S01]  /*7d3e0*/  MOV R5, R13 ;  /* 0x0000000d00057202 */ /* 0x000fe20000000f00 */
[----:B------:R1:W-:Y:S04]  /*7d3f0*/  STL [R1+0x1da8], R13 ;  /* 0x001da80d01007387 */ /* 0x0003e80000100800 */
[----:B------:R1:W-:Y:S04]  /*7d400*/  LDGSTS.E [R3+0x1a700], desc[UR14][R4.64], P1 ;  /* 0x1a70000004037fae */ /* 0x0003e8000892184e */
[----:B---3--:R-:W3:Y:S04]  /*7d410*/  LDL.LU R11, [R1+0x1e90] ;  /* 0x001e9000010b7983 */ /* 0x008ee80000300800 */
[----:B-1----:R-:W3:Y:S01]  /*7d420*/  LDL.LU R13, [R1+0x1e98] ;  /* 0x001e9800010d7983 */ /* 0x002ee20000300800 */
[----:B------:R-:W-:-:S02]  /*7d430*/  IADD3 R12, P1, R12, UR16, RZ ;  /* 0x000000100c0c7c10 */ /* 0x000fc4000ff3e0ff */
        /* <DEDUP_REMOVED lines=10> */
[----:B--2---:R-:W2:Y:S01]  /*7d4e0*/  LDL.LU R14, [R1+0x1ea0] ;  /* 0x001ea000010e7983 */ /* 0x004ea20000300800 */
[----:B------:R-:W-:-:S04]  /*7d4f0*/  UISETP.GT.AND UP1, UPT, UR18, 0x38, UPT ;  /* 0x000000381200788c */ /* 0x000fc8000bf24270 */
[----:B------:R-:W-:-:S04]  /*7d500*/  USEL UR12, URZ, 0x4, !UP1 ;  /* 0x000000043f0c7887 */ /* 0x000fc8000c800000 */
[----:B------:R-:W-:-:S06]  /*7d510*/  USEL UR12, UR12, URZ, !UP0 ;  /* 0x0000003f0c0c7287 */ /* 0x000fcc000c000000 */
[----:B------:R-:W-:Y:S02]  /*7d520*/  ISETP.NE.U32.AND P0, PT, RZ, UR12, PT ;  /* 0x0000000cff007c0c */ /* 0x000fe4000bf05070 */
[----:B------:R-:W-:Y:S02]  /*7d530*/  IADD3 R15, P1, R15, UR16, RZ ;  /* 0x000000100f0f7c10 */ /* 0x000fe4000ff3e0ff */
[----:B----4-:R-:W-:Y:S02]  /*7d540*/  IADD3 R6, P2, R6, UR16, RZ ;  /* 0x0000001006067c10 */ /* 0x010fe4000ff5e0ff */
[----:B------:R-:W-:-:S07]  /*7d550*/  IADD3.X R16, R16, UR7, RZ, P1, !PT ;  /* 0x0000000710107c10 */ /* 0x000fce0008ffe4ff */
[----:B------:R4:W-:Y:S02]  /*7d560*/  LDGSTS.E [R3+0x1c000], desc[UR14][R4.64], P0 ;  /* 0x1c00000004037fae */ /* 0x0009e4000812184e */
[----:B----4-:R-:W-:Y:S01]  /*7d570*/  IMAD.MOV.U32 R4, RZ, RZ, R7 ;  /* 0x000000ffff047224 */ /* 0x010fe200078e0007 */
[----:B------:R-:W-:Y:S01]  /*7d580*/  MOV R5, R9 ;  /* 0x0000000900057202 */ /* 0x000fe20000000f00 */
[----:B------:R-:W4:Y:S04]  /*7d590*/  LDL.LU R7, [R1+0x1eac] ;  /* 0x001eac0001077983 */ /* 0x000f280000300800 */
        /* <DEDUP_REMOVED lines=21> */
[----:B---3--:R-:W-:-:S02]  /*7d6f0*/  IADD3.X R11, R11, UR7, RZ, P1, !PT ;  /* 0x000000070b0b7c10 */ /* 0x008fc40008ffe4ff */
        /* <DEDUP_REMOVED lines=8> */
[----:B---3--:R-:W-:Y:S01]  /*7d780*/  IMAD.MOV.U32 R4, RZ, RZ, R2 ;  /* 0x000000ffff047224 */ /* 0x008fe200078e0002 */
[----:B------:R-:W-:-:S02]  /*7d790*/  MOV R5, R13 ;  /* 0x0000000d00057202 */ /* 0x000fc40000000f00 */
[----:B-1----:R-:W3:Y:S04]  /*7d7a0*/  LDL.LU R13, [R1+0x1f8c] ;  /* 0x001f8c00010d7983 */ /* 0x002ee80000300800 */
[----:B------:R-:W3:Y:S04]  /*7d7b0*/  LDL.LU R2, [R1+0x1f94] ;  /* 0x001f940001027983 */ /* 0x000ee80000300800 */
[----:B------:R1:W-:Y:S01]  /*7d7c0*/  LDGSTS.E [R3+0x1c500], desc[UR14][R4.64], P0 ;  /* 0x1c50000004037fae */ /* 0x0003e2000812184e */
[----:B------:R-:W-:-:S04]  /*7d7d0*/  IADD3 R12, P1, R12, UR16, RZ ;  /* 0x000000100c0c7c10 */ /* 0x000fc8000ff3e0ff */
[----:B--2---:R-:W-:Y:S01]  /*7d7e0*/  IADD3.X R14, R14, UR7, RZ, P1, !PT ;  /* 0x000000070e0e7c10 */ /* 0x004fe20008ffe4ff */
[----:B------:R-:W-:Y:S03]  /*7d7f0*/  STL [R1+0x1ea4], R12 ;  /* 0x001ea40c01007387 */ /* 0x000fe60000100800 */
[----:B-1----:R-:W-:Y:S01]  /*7d800*/  MOV R5, R14 ;  /* 0x0000000e00057202 */ /* 0x002fe20000000f00 */
[----:B------:R1:W-:Y:S01]  /*7d810*/  STL [R1+0x1ea0], R14 ;  /* 0x001ea00e01007387 */ /* 0x0003e20000100800 */
[----:B------:R-:W-:Y:S01]  /*7d820*/  IMAD.MOV.U32 R4, RZ, RZ, R12 ;  /* 0x000000ffff047224 */ /* 0x000fe200078e000c */
[----:B------:R-:W-:Y:S02]  /*7d830*/  UISETP.GT.AND UP1, UPT, UR18, 0x3c, UPT ;  /* 0x0000003c1200788c */ /* 0x000fe4000bf24270 */
[----:B-1----:R-:W2:Y:S04]  /*7d840*/  LDL.LU R14, [R1+0x1f88] ;  /* 0x001f8800010e7983 */ /* 0x002ea80000300800 */
[----:B------:R-:W2:Y:S01]  /*7d850*/  LDL.LU R12, [R1+0x1f90] ;  /* 0x001f9000010c7983 */ /* 0x000ea20000300800 */
[----:B------:R-:W-:-:S03]  /*7d860*/  USEL UR12, URZ, 0x4, !UP1 ;  /* 0x000000043f0c7887 */ /* 0x000fc6000c800000 */
[----:B------:R1:W-:Y:S01]  /*7d870*/  LDGSTS.E [R3+0x1c600], desc[UR14][R4.64], P0 ;  /* 0x1c60000004037fae */ /* 0x0003e2000812184e */
[----:B------:R-:W-:-:S06]  /*7d880*/  USEL UR12, UR12, URZ, !UP0 ;  /* 0x0000003f0c0c7287 */ /* 0x000fcc000c000000 */
[----:B------:R-:W-:Y:S02]  /*7d890*/  ISETP.NE.U32.AND P1, PT, RZ, UR12, PT ;  /* 0x0000000cff007c0c */ /* 0x000fe4000bf25070 */
[----:B----4-:R-:W-:Y:S02]  /*7d8a0*/  IADD3 R7, P2, R7, UR16, RZ ;  /* 0x0000001007077c10 */ /* 0x010fe4000ff5e0ff */
[----:B------:R-:W-:-:S03]  /*7d8b0*/  IADD3 R9, P3, R9, UR16, RZ ;  /* 0x0000001009097c10 */ /* 0x000fc6000ff7e0ff */
        /* <DEDUP_REMOVED lines=8> */
[----:B------:R-:W2:Y:S04]  /*7d940*/  LDL.LU R17, [R1+0x1f9c] ;  /* 0x001f9c0001117983 */ /* 0x000ea80000300800 */
[----:B------:R-:W-:Y:S01]  /*7d950*/  STL [R1+0x1f70], R15 ;  /* 0x001f700f01007387 */ /* 0x000fe20000100800 */
[----:B------:R-:W-:-:S03]  /*7d960*/  IADD3 R8, P0, R8, UR16, RZ ;  /* 0x0000001008087c10 */ /* 0x000fc6000ff1e0ff */
[----:B-1----:R-:W2:Y:S01]  /*7d970*/  LDL.LU R7, [R1+0x1fa4] ;  /* 0x001fa40001077983 */ /* 0x002ea20000300800 */
[----:B------:R-:W-:Y:S01]  /*7d980*/  IMAD.MOV.U32 R4, RZ, RZ, R9 ;  /* 0x000000ffff047224 */ /* 0x000fe200078e0009 */
[----:B------:R-:W-:Y:S02]  /*7d990*/  MOV R5, R15 ;  /* 0x0000000f00057202 */ /* 0x000fe40000000f00 */
[----:B------:R-:W2:Y:S01]  /*7d9a0*/  LDL.LU R18, [R1+0x1f98] ;  /* 0x001f980001127983 */ /* 0x000ea20000300800 */
[----:B------:R-:W-:-:S03]  /*7d9b0*/  IADD3 R6, P2, R6, UR16, RZ ;  /* 0x0000001006067c10 */ /* 0x000fc6000ff5e0ff */
[----:B----4-:R-:W4:Y:S04]  /*7d9c0*/  LDL.LU R9, [R1+0x1fa0] ;  /* 0x001fa00001097983 */ /* 0x010f280000300800 */
        /* <DEDUP_REMOVED lines=8> */
[----:B------:R-:W4:Y:S04]  /*7da50*/  LDL.LU R8, [R1+0x1fac] ;  /* 0x001fac0001087983 */ /* 0x000f280000300800 */
[----:B------:R3:W-:Y:S04]  /*7da60*/  STL [R1+0x1f80], R10 ;  /* 0x001f800a01007387 */ /* 0x0007e80000100800 */
[----:B-1----:R-:W4:Y:S01]  /*7da70*/  LDL.LU R11, [R1+0x1fa8] ;  /* 0x001fa800010b7983 */ /* 0x002f220000300800 */
[----:B---3--:R-:W-:Y:S02]  /*7da80*/  IADD3 R13, P0, R13, UR16, RZ ;  /* 0x000000100d0d7c10 */ /* 0x008fe4000ff1e0ff */
[----:B------:R-:W-:Y:S01]  /*7da90*/  IADD3 R2, P2, R2, UR16, RZ ;  /* 0x0000001002027c10 */ /* 0x000fe2000ff5e0ff */
[----:B------:R1:W-:Y:S02]  /*7daa0*/  LDGSTS.E [R3+0x1e100], desc[UR14][R4.64], P1 ;  /* 0x1e10000004037fae */ /* 0x0003e4000892184e */
[----:B-1----:R-:W-:Y:S01]  /*7dab0*/  IMAD.MOV.U32 R4, RZ, RZ, R6 ;  /* 0x000000ffff047224 */ /* 0x002fe200078e0006 */
[----:B------:R-:W-:Y:S01]  /*7dac0*/  MOV R5, R10 ;  /* 0x0000000a00057202 */ /* 0x000fe20000000f00 */
[----:B------:R-:W3:Y:S04]  /*7dad0*/  LDL.LU R6, [R1+0x2074] ;  /* 0x0020740001067983 */ /* 0x000ee80000300800 */
[----:B------:R-:W3:Y:S04]  /*7dae0*/  LDL.LU R10, [R1+0x207c] ;  /* 0x00207c00010a7983 */ /* 0x000ee80000300800 */
[----:B------:R-:W-:Y:S04]  /*7daf0*/  STL [R1+0x1f8c], R13 ;  /* 0x001f8c0d01007387 */ /* 0x000fe80000100800 */
[----:B------:R1:W-:Y:S02]  /*7db00*/  LDGSTS.E [R3+0x1e200], desc[UR14][R4.64], P1 ;  /* 0x1e20000004037fae */ /* 0x0003e4000892184e */
[----:B-1----:R-:W-:Y:S01]  /*7db10*/  IMAD.MOV.U32 R4, RZ, RZ, R13 ;  /* 0x000000ffff047224 */ /* 0x002fe200078e000d */
[----:B--2---:R-:W-:-:S02]  /*7db20*/  IADD3.X R14, R14, UR7, RZ, P0, !PT ;  /* 0x000000070e0e7c10 */ /* 0x004fc400087fe4ff */
[----:B------:R-:W-:-:S03]  /*7db30*/  IADD3.X R12, R12, UR7, RZ, P2, !PT ;  /* 0x000000070c0c7c10 */ /* 0x000fc600097fe4ff */
[----:B------:R1:W-:Y:S04]  /*7db40*/  STL [R1+0x1f88], R14 ;  /* 0x001f880e01007387 */ /* 0x0003e80000100800 */
[----:B------:R-:W-:Y:S04]  /*7db50*/  STL [R1+0x1f94], R2 ;  /* 0x001f940201007387 */ /* 0x000fe80000100800 */
[----:B------:R-:W2:Y:S04]  /*7db60*/  LDL.LU R16, [R1+0x2070] ;  /* 0x0020700001107983 */ /* 0x000ea80000300800 */
[----:B------:R1:W-:Y:S04]  /*7db70*/  STL [R1+0x1f90], R12 ;  /* 0x001f900c01007387 */ /* 0x0003e80000100800 */
[----:B------:R-:W2:Y:S01]  /*7db80*/  LDL.LU R15, [R1+0x2078] ;  /* 0x00207800010f7983 */ /* 0x000ea20000300800 */
[----:B------:R-:W-:-:S03]  /*7db90*/  MOV R5, R14 ;  /* 0x0000000e00057202 */ /* 0x000fc60000000f00 */
[----:B-1----:R-:W2:Y:S04]  /*7dba0*/  LDL.LU R14, [R1+0x2080] ;  /* 0x00208000010e7983 */ /* 0x002ea80000300800 */
[----:B------:R-:W2:Y:S04]  /*7dbb0*/  LDL.LU R13, [R1+0x2084] ;  /* 0x00208400010d7983 */ /* 0x000ea80000300800 */
[----:B------:R1:W-:Y:S02]  /*7dbc0*/  LDGSTS.E [R3+0x1e300], desc[UR14][R4.64], P1 ;  /* 0x1e30000004037fae */ /* 0x0003e4000892184e */
[----:B-1----:R-:W-:Y:S01]  /*7dbd0*/  MOV R5, R12 ;  /* 0x0000000c00057202 */ /* 0x002fe20000000f00 */
[----:B------:R-:W-:Y:S01]  /*7dbe0*/  IMAD.MOV.U32 R4, RZ, RZ, R2 ;  /* 0x000000ffff047224 */ /* 0x000fe200078e0002 */
[----:B------:R-:W2:Y:S04]  /*7dbf0*/  LDL.LU R12, [R1+0x2088] ;  /* 0x00208800010c7983 */ /* 0x000ea80000300800 */
[----:B------:R-:W2:Y:S04]  /*7dc00*/  LDL.LU R2, [R1+0x208c] ;  /* 0x00208c0001027983 */ /* 0x000ea80000300800 */
[----:B------:R1:W-:Y:S01]  /*7dc10*/  LDGSTS.E [R3+0x1e400], desc[UR14][R4.64], P1 ;  /* 0x1e40000004037fae */ /* 0x0003e2000892184e */
[----:B------:R-:W-:Y:S01]  /*7dc20*/  UISETP.GT.AND UP1, UPT, UR18, 0x40, UPT ;  /* 0x000000401200788c */ /* 0x000fe2000bf24270 */
[----:B------:R-:W-:-:S05]  /*7dc30*/  IADD3 R17, P2, R17, UR16, RZ ;  /* 0x0000001011117c10 */ /* 0x000fca000ff5e0ff */
[----:B-1----:R-:W-:Y:S01]  /*7dc40*/  IMAD.MOV.U32 R4, RZ, RZ, R17 ;  /* 0x000000ffff047224 */ /* 0x002fe200078e0011 */
[----:B------:R-:W-:Y:S02]  /*7dc50*/  IADD3 R7, P0, R7, UR16, RZ ;  /* 0x0000001007077c10 */ /* 0x000fe4000ff1e0ff */
[----:B------:R-:W-:-:S04]  /*7dc60*/  IADD3.X R18, R18, UR7, RZ, P2, !PT ;  /* 0x0000000712127c10 */ /* 0x000fc800097fe4ff */
[----:B------:R-:W-:Y:S02]  /*7dc70*/  MOV R5, R18 ;  /* 0x0000001200057202 */ /* 0x000fe40000000f00 */
[----:B----4-:R-:W-:Y:S01]  /*7dc80*/  IADD3.X R9, R9, UR7, RZ, P0, !PT ;  /* 0x0000000709097c10 */ /* 0x010fe200087fe4ff */
        /* <DEDUP_REMOVED lines=10> */
[----:B-1----:R-:W2:Y:S04]  /*7dd30*/  LDL.LU R9, [R1+0x2094] ;  /* 0x0020940001097983 */ /* 0x002ea80000300800 */
[----:B------:R-:W2:Y:S01]  /*7dd40*/  LDL.LU R7, [R1+0x209c] ;  /* 0x00209c0001077983 */ /* 0x000ea20000300800 */
[----:B------:R-:W-:-:S04]  /*7dd50*/  IADD3 R8, P0, R8, UR16, RZ ;  /* 0x0000001008087c10 */ /* 0x000fc8000ff1e0ff */
[----:B------:R-:W-:Y:S01]  /*7dd60*/  IADD3.X R11, R11, UR7, RZ, P0, !PT ;  /* 0x000000070b0b7c10 */ /* 0x000fe200087fe4ff */
[----:B------:R-:W-:Y:S01]  /*7dd70*/  STL [R1+0x1fac], R8 ;  /* 0x001fac0801007387 */ /* 0x000fe20000100800 */
[----:B----4-:R-:W-:Y:S02]  /*7dd80*/  IMAD.MOV.U32 R4, RZ, RZ, R8 ;  /* 0x000000ffff047224 */ /* 0x010fe400078e0008 */
[----:B------:R-:W-:Y:S01]  /*7dd90*/  MOV R5, R11 ;  /* 0x0000000b00057202 */ /* 0x000fe20000000f00 */
[----:B------:R1:W-:Y:S01]  /*7dda0*/  STL [R1+0x1fa8], R11 ;  /* 0x001fa80b01007387 */ /* 0x0003e20000100800 */
[----:B------:R-:W-:-:S03]  /*7ddb0*/  ISETP.NE.U32.AND P0, PT, RZ, UR12, PT ;  /* 0x0000000cff007c0c */ /* 0x000fc6000bf05070 */
[----:B------:R4:W-:Y:S04]  /*7ddc0*/  LDGSTS.E [R3+0x1e700], desc[UR14][R4.64], P1 ;  /* 0x1e70000004037fae */ /* 0x0009e8000892184e */
[----:B-1----:R-:W2:Y:S01]  /*7ddd0*/  LDL.LU R11, [R1+0x2090] ;  /* 0x00209000010b7983 */ /* 0x002ea20000300800 */
[----:B---3--:R-:W-:-:S03]  /*7dde0*/  IADD3 R6, P1, R6, UR16, RZ ;  /* 0x0000001006067c10 */ /* 0x008fc6000ff3e0ff */
[----:B------:R-:W3:Y:S01]  /*7ddf0*/  LDL.LU R8, [R1+0x2098] ;  /* 0x0020980001087983 */ /* 0x000ee20000300800 */
[----:B------:R-:W-:-:S03]  /*7de00*/  IADD3 R10, P2, R10, UR16, RZ ;  /* 0x000000100a0a7c10 */ /* 0x000fc6000ff5e0ff */
[----:B------:R1:W-:Y:S01]  /*7de10*/  STL [R1+0x2074], R6 ;  /* 0x0020740601007387 */ /* 0x0003e20000100800 */
[----:B----4-:R-:W-:Y:S01]  /*7de20*/  IMAD.MOV.U32 R4, RZ, RZ, R6 ;  /* 0x000000ffff047224 */ /* 0x010fe200078e0006 */
[----:B--2---:R-:W-:-:S04]  /*7de30*/  IADD3.X R16, R16, UR7, RZ, P1, !PT ;  /* 0x0000000710107c10 */ /* 0x004fc80008ffe4ff */
        /* <DEDUP_REMOVED lines=9> */
[----:B------:R-:W-:Y:S02]  /*7ded0*/  IADD3 R13, P1, R13, UR16, RZ ;  /* 0x000000100d0d7c10 */ /* 0x000fe4000ff3e0ff */
        /* <DEDUP_REMOVED lines=8> */
[----:B-1----:R-:W-:-:S03]  /*7df60*/  IMAD.MOV.U32 R4, RZ, RZ, R13 ;  /* 0x000000ffff047224 */ /* 0x002fc600078e000d */
[----:B------:R-:W2:Y:S04]  /*7df70*/  LDL.LU R13, [R1+0x20ac] ;  /* 0x0020ac00010d7983 */ /* 0x000ea80000300800 */
[----:B------:R1:W-:Y:S04]  /*7df80*/  STL [R1+0x2088], R12 ;  /* 0x0020880c01007387 */ /* 0x0003e80000100800 */
[----:B------:R-:W2:Y:S04]  /*7df90*/  LDL.LU R17, [R1+0x2174] ;  /* 0x0021740001117983 */ /* 0x000ea80000300800 */
[----:B------:R-:W2:Y:S04]  /*7dfa0*/  LDL.LU R15, [R1+0x20a8] ;  /* 0x0020a800010f7983 */ /* 0x000ea80000300800 */
[----:B------:R-:W2:Y:S01]  /*7dfb0*/  LDL.LU R18, [R1+0x2170] ;  /* 0x0021700001127983 */ /* 0x000ea20000300800 */
[----:B------:R-:W-:-:S05]  /*7dfc0*/  MOV R5, R14 ;  /* 0x0000000e00057202 */ /* 0x000fca0000000f00 */
[----:B------:R1:W-:Y:S02]  /*7dfd0*/  LDGSTS.E [R3+0x20200], desc[UR14][R4.64], P0 ;  /* 0x2020000004037fae */ /* 0x0003e4000812184e */
[----:B-1----:R-:W-:Y:S01]  /*7dfe0*/  MOV R5, R12 ;  /* 0x0000000c00057202 */ /* 0x002fe20000000f00 */
[----:B------:R-:W-:Y:S01]  /*7dff0*/  IMAD.MOV.U32 R4, RZ, RZ, R2 ;  /* 0x000000ffff047224 */ /* 0x000fe200078e0002 */
[----:B------:R-:W2:Y:S04]  /*7e000*/  LDL.LU R12, [R1+0x217c] ;  /* 0x00217c00010c7983 */ /* 0x000ea80000300800 */
[----:B------:R-:W2:Y:S04]  /*7e010*/  LDL.LU R2, [R1+0x2184] ;  /* 0x0021840001027983 */ /* 0x000ea80000300800 */
[----:B------:R1:W-:Y:S01]  /*7e020*/  LDGSTS.E [R3+0x20300], desc[UR14][R4.64], P0 ;  /* 0x2030000004037fae */ /* 0x0003e2000812184e */
[----:B------:R-:W-:-:S02]  /*7e030*/  IADD3 R9, P1, R9, UR16, RZ ;  /* 0x0000001009097c10 */ /* 0x000fc4000ff3e0ff */
[----:B------:R-:W-:-:S03]  /*7e040*/  IADD3 R7, P2, R7, UR16, RZ ;  /* 0x0000001007077c10 */ /* 0x000fc6000ff5e0ff */
[----:B------:R3:W-:Y:S01]  /*7e050*/  STL [R1+0x2094], R9 ;  /* 0x0020940901007387 */ /* 0x0007e20000100800 */
[----:B-1----:R-:W-:Y:S01]  /*7e060*/  IMAD.MOV.U32 R4, RZ, RZ, R9 ;  /* 0x000000ffff047224 */ /* 0x002fe200078e0009 */
[----:B------:R-:W-:Y:S02]  /*7e070*/  IADD3.X R11, R11, UR7, RZ, P1, !PT ;  /* 0x000000070b0b7c10 */ /* 0x000fe40008ffe4ff */
[----:B---3--:R-:W-:-:S03]  /*7e080*/  IADD3.X R8, R8, UR7, RZ, P2, !PT ;  /* 0x0000000708087c10 */ /* 0x008fc600097fe4ff */
[----:B------:R-:W-:Y:S04]  /*7e090*/  STL [R1+0x2090], R11 ;  /* 0x0020900b01007387 */ /* 0x000fe80000100800 */
[----:B------:R1:W-:Y:S04]  /*7e0a0*/  STL [R1+0x209c], R7 ;  /* 0x00209c0701007387 */ /* 0x0003e80000100800 */
[----:B------:R-:W3:Y:S04]  /*7e0b0*/  LDL.LU R16, [R1+0x2178] ;  /* 0x0021780001107983 */ /* 0x000ee80000300800 */
[----:B------:R1:W-:Y:S04]  /*7e0c0*/  STL [R1+0x2098], R8 ;  /* 0x0020980801007387 */ /* 0x0003e80000100800 */
[----:B------:R-:W3:Y:S01]  /*7e0d0*/  LDL.LU R9, [R1+0x2180] ;  /* 0x0021800001097983 */ /* 0x000ee20000300800 */
[----:B------:R-:W-:-:S05]  /*7e0e0*/  MOV R5, R11 ;  /* 0x0000000b00057202 */ /* 0x000fca0000000f00 */
[----:B------:R1:W-:Y:S02]  /*7e0f0*/  LDGSTS.E [R3+0x20400], desc[UR14][R4.64], P0 ;  /* 0x2040000004037fae */ /* 0x0003e4000812184e */
[----:B-1----:R-:W-:Y:S01]  /*7e100*/  IMAD.MOV.U32 R4, RZ, RZ, R7 ;  /* 0x000000ffff047224 */ /* 0x002fe200078e0007 */
[----:B------:R-:W-:Y:S01]  /*7e110*/  MOV R5, R8 ;  /* 0x0000000800057202 */ /* 0x000fe20000000f00 */
[----:B------:R-:W3:Y:S04]  /*7e120*/  LDL.LU R7, [R1+0x218c] ;  /* 0x00218c0001077983 */ /* 0x000ee80000300800 */
[----:B------:R-:W3:Y:S04]  /*7e130*/  LDL.LU R8, [R1+0x2194] ;  /* 0x0021940001087983 */ /* 0x000ee80000300800 */
[----:B------:R1:W-:Y:S01]  /*7e140*/  LDGSTS.E [R3+0x20500], desc[UR14][R4.64], P0 ;  /* 0x2050000004037fae */ /* 0x0003e2000812184e */
[----:B----4-:R-:W-:-:S05]  /*7e150*/  IADD3 R6, P1, R6, UR16, RZ ;  /* 0x0000001006067c10 */ /* 0x010fca000ff3e0ff */
[----:B------:R-:W-:Y:S01]  /*7e160*/  STL [R1+0x20a4], R6 ;  /* 0x0020a40601007387 */ /* 0x000fe20000100800 */
[----:B--2---:R-:W-:-:S05]  /*7e170*/  IADD3.X R10, R10, UR7, RZ, P1, !PT ;  /* 0x000000070a0a7c10 */ /* 0x004fca0008ffe4ff */
[----:B------:R2:W-:Y:S04]  /*7e180*/  STL [R1+0x20a0], R10 ;  /* 0x0020a00a01007387 */ /* 0x0005e80000100800 */
[----:B------:R-:W4:Y:S01]  /*7e190*/  LDL.LU R14, [R1+0x2188] ;  /* 0x00218800010e7983 */ /* 0x000f220000300800 */
[----:B-1----:R-:W-:-:S03]  /*7e1a0*/  MOV R5, R10 ;  /* 0x0000000a00057202 */ /* 0x002fc60000000f00 */
[----:B--2---:R-:W2:Y:S01]  /*7e1b0*/  LDL.LU R10, [R1+0x2190] ;  /* 0x00219000010a7983 */ /* 0x004ea20000300800 */
[----:B------:R-:W-:-:S03]  /*7e1c0*/  IMAD.MOV.U32 R4, RZ, RZ, R6 ;  /* 0x000000ffff047224 */ /* 0x000fc600078e0006 */
[----:B------:R-:W2:Y:S04]  /*7e1d0*/  LDL.LU R11, [R1+0x219c] ;  /* 0x00219c00010b7983 */ /* 0x000ea80000300800 */
[----:B------:R-:W2:Y:S01]  /*7e1e0*/  LDL.LU R6, [R1+0x21a4] ;  /* 0x0021a40001067983 */ /* 0x000ea20000300800 */
[----:B------:R-:W-:-:S03]  /*7e1f0*/  IADD3 R13, P2, R13, UR16, RZ ;  /* 0x000000100d0d7c10 */ /* 0x000fc6000ff5e0ff */
[----:B------:R1:W-:Y:S04]  /*7e200*/  LDGSTS.E [R3+0x20600], desc[UR14][R4.64], P0 ;  /* 0x2060000004037fae */ /* 0x0003e8000812184e */
[----:B------:R-:W-:Y:S01]  /*7e210*/  STL [R1+0x20ac], R13 ;  /* 0x0020ac0d01007387 */ /* 0x000fe20000100800 */
[----:B------:R-:W-:Y:S02]  /*7e220*/  IADD3 R17, P3, R17, UR16, RZ ;  /* 0x0000001011117c10 */ /* 0x000fe4000ff7e0ff */
[----:B------:R-:W-:-:S04]  /*7e230*/  IADD3.X R15, R15, UR7, RZ, P2, !PT ;  /* 0x000000070f0f7c10 */ /* 0x000fc800097fe4ff */
[----:B-1----:R-:W-:Y:S01]  /*7e240*/  MOV R5, R15 ;  /* 0x0000000f00057202 */ /* 0x002fe20000000f00 */
[----:B------:R1:W-:Y:S01]  /*7e250*/  STL [R1+0x20a8], R15 ;  /* 0x0020a80f01007387 */ /* 0x0003e20000100800 */
[----:B------:R-:W-:-:S03]  /*7e260*/  IADD3.X R18, R18, UR7, RZ, P3, !PT ;  /* 0x0000000712127c10 */ /* 0x000fc60009ffe4ff */
[----:B------:R-:W-:Y:S01]  /*7e270*/  STL [R1+0x2174], R17 ;  /* 0x0021741101007387 */ /* 0x000fe20000100800 */
[----:B------:R-:W-:-:S03]  /*7e280*/  IMAD.MOV.U32 R4, RZ, RZ, R13 ;  /* 0x000000ffff047224 */ /* 0x000fc600078e000d */
[----:B-1----:R-:W2:Y:S04]  /*7e290*/  LDL.LU R15, [R1+0x2198] ;  /* 0x00219800010f7983 */ /* 0x002ea80000300800 */
[----:B------:R-:W-:Y:S04]  /*7e2a0*/  STL [R1+0x2170], R18 ;  /* 0x0021701201007387 */ /* 0x000fe80000100800 */
[----:B------:R-:W2:Y:S01]  /*7e2b0*/  LDL.LU R13, [R1+0x21a0] ;  /* 0x0021a000010d7983 */ /* 0x000ea20000300800 */
[----:B------:R-:W-:-:S03]  /*7e2c0*/  UISETP.GT.AND UP1, UPT, UR18, 0x44, UPT ;  /* 0x000000441200788c */ /* 0x000fc6000bf24270 */
[----:B------:R1:W-:Y:S01]  /*7e2d0*/  LDGSTS.E [R3+0x20700], desc[UR14][R4.64], P0 ;  /* 0x2070000004037fae */ /* 0x0003e2000812184e */
[----:B------:R-:W-:-:S04]  /*7e2e0*/  USEL UR12, URZ, 0x4, !UP1 ;  /* 0x000000043f0c7887 */ /* 0x000fc8000c800000 */
[----:B------:R-:W-:Y:S01]  /*7e2f0*/  USEL UR12, UR12, URZ, !UP0 ;  /* 0x0000003f0c0c7287 */ /* 0x000fe2000c000000 */
[----:B------:R-:W-:-:S05]  /*7e300*/  IADD3 R12, P0, R12, UR16, RZ ;  /* 0x000000100c0c7c10 */ /* 0x000fca000ff1e0ff */
[----:B------:R-:W-:Y:S01]  /*7e310*/  ISETP.NE.U32.AND P1, PT, RZ, UR12, PT ;  /* 0x0000000cff007c0c */ /* 0x000fe2000bf25070 */
[----:B-1----:R-:W-:Y:S01]  /*7e320*/  IMAD.MOV.U32 R4, RZ, RZ, R17 ;  /* 0x000000ffff047224 */ /* 0x002fe200078e0011 */
[----:B------:R-:W-:Y:S02]  /*7e330*/  MOV R5, R18 ;  /* 0x0000001200057202 */ /* 0x000fe40000000f00 */
[----:B------:R-:W-:Y:S01]  /*7e340*/  IADD3 R2, P2, R2, UR16, RZ ;  /* 0x0000001002027c10 */ /* 0x000fe2000ff5e0ff */
[----:B------:R1:W-:Y:S08]  /*7e350*/  STL [R1+0x217c], R12 ;  /* 0x00217c0c01007387 */ /* 0x0003f00000100800 */
[----:B------:R1:W-:Y:S02]  /*7e360*/  LDGSTS.E [R3+0x22000], desc[UR14][R4.64], P1 ;  /* 0x2200000004037fae */ /* 0x0003e4000892184e */
[----:B-1----:R-:W-:Y:S01]  /*7e370*/  IMAD.MOV.U32 R4, RZ, RZ, R12 ;  /* 0x000000ffff047224 */ /* 0x002fe200078e000c */
[----:B---3--:R-:W-:-:S05]  /*7e380*/  IADD3.X R16, R16, UR7, RZ, P0, !PT ;  /* 0x0000000710107c10 */ /* 0x008fca00087fe4ff */
[----:B------:R1:W-:Y:S01]  /*7e390*/  STL [R1+0x2178], R16 ;  /* 0x0021781001007387 */ /* 0x0003e20000100800 */
[----:B------:R-:W-:-:S03]  /*7e3a0*/  IADD3.X R9, R9, UR7, RZ, P2, !PT ;  /* 0x0000000709097c10 */ /* 0x000fc600097fe4ff */
[----:B------:R-:W-:Y:S01]  /*7e3b0*/  STL [R1+0x2184], R2 ;  /* 0x0021840201007387 */ /* 0x000fe20000100800 */
[----:B------:R-:W-:-:S03]  /*7e3c0*/  MOV R5, R16 ;  /* 0x0000001000057202 */ /* 0x000fc60000000f00 */
[----:B------:R-:W3:Y:S04]  /*7e3d0*/  LDL.LU R12, [R1+0x21ac] ;  /* 0x0021ac00010c7983 */ /* 0x000ee80000300800 */
[----:B------:R1:W-:Y:S04]  /*7e3e0*/  STL [R1+0x2180], R9 ;  /* 0x0021800901007387 */ /* 0x0003e80000100800 */
[----:B-1----:R-:W3:Y:S04]  /*7e3f0*/  LDL.LU R16, [R1+0x21a8] ;  /* 0x0021a80001107983 */ /* 0x002ee80000300800 */
[----:B------:R1:W-:Y:S01]  /*7e400*/  LDGSTS.E [R3+0x22100], desc[UR14][R4.64], P1 ;  /* 0x2210000004037fae */ /* 0x0003e2000892184e */
[----:B------:R-:W-:-:S02]  /*7e410*/  IADD3 R7, P0, R7, UR16, RZ ;  /* 0x0000001007077c10 */ /* 0x000fc4000ff1e0ff */
        /* <DEDUP_REMOVED lines=8> */
[----:B----4-:R-:W-:-:S04]  /*7e4a0*/  IADD3.X R14, R14, UR7, RZ, P0, !PT ;  /* 0x000000070e0e7c10 */ /* 0x010fc800087fe4ff */
[----:B------:R-:W-:Y:S01]  /*7e4b0*/  MOV R5, R14 ;  /* 0x0000000e00057202 */ /* 0x000fe20000000f00 */
[----:B------:R1:W-:Y:S01]  /*7e4c0*/  STL [R1+0x2188], R14 ;  /* 0x0021880e01007387 */ /* 0x0003e20000100800 */
[----:B--2---:R-:W-:-:S03]  /*7e4d0*/  IADD3.X R10, R10, UR7, RZ, P2, !PT ;  /* 0x000000070a0a7c10 */ /* 0x004fc600097fe4ff */
[----:B------:R-:W-:Y:S01]  /*7e4e0*/  STL [R1+0x2194], R8 ;  /* 0x0021940801007387 */ /* 0x000fe20000100800 */
[----:B------:R-:W-:-:S03]  /*7e4f0*/  IADD3 R11, P0, R11, UR16, RZ ;  /* 0x000000100b0b7c10 */ /* 0x000fc6000ff1e0ff */
[----:B------:R2:W-:Y:S04]  /*7e500*/  LDGSTS.E [R3+0x22300], desc[UR14][R4.64], P1 ;  /* 0x2230000004037fae */ /* 0x0005e8000892184e */
[----:B-1----:R-:W4:Y:S04]  /*7e510*/  LDL.LU R14, [R1+0x2270] ;  /* 0x00227000010e7983 */ /* 0x002f280000300800 */
[----:B------:R1:W-:Y:S04]  /*7e520*/  STL [R1+0x2190], R10 ;  /* 0x0021900a01007387 */ /* 0x0003e80000100800 */
[----:B------:R-:W4:Y:S01]  /*7e530*/  LDL.LU R7, [R1+0x2278] ;  /* 0x0022780001077983 */ /* 0x000f220000300800 */
[----:B--2---:R-:W-:Y:S01]  /*7e540*/  IMAD.MOV.U32 R4, RZ, RZ, R8 ;  /* 0x000000ffff047224 */ /* 0x004fe200078e0008 */
[----:B------:R-:W-:-:S02]  /*7e550*/  MOV R5, R10 ;  /* 0x0000000a00057202 */ /* 0x000fc40000000f00 */
[----:B------:R-:W-:Y:S01]  /*7e560*/  IADD3 R6, P2, R6, UR16, RZ ;  /* 0x0000001006067c10 */ /* 0x000fe2000ff5e0ff */
[----:B-1----:R-:W2:Y:S04]  /*7e570*/  LDL.LU R10, [R1+0x2284] ;  /* 0x00228400010a7983 */ /* 0x002ea80000300800 */
[----:B------:R-:W2:Y:S04]  /*7e580*/  LDL.LU R8, [R1+0x228c] ;  /* 0x00228c0001087983 */ /* 0x000ea80000300800 */
[----:B------:R1:W-:Y:S04]  /*7e590*/  STL [R1+0x219c], R11 ;  /* 0x00219c0b01007387 */ /* 0x0003e80000100800 */
[----:B------:R1:W-:Y:S01]  /*7e5a0*/  LDGSTS.E [R3+0x22400], desc[UR14][R4.64], P1 ;  /* 0x2240000004037fae */ /* 0x0003e2000892184e */
[----:B------:R-:W-:-:S05]  /*7e5b0*/  IADD3.X R15, R15, UR7, RZ, P0, !PT ;  /* 0x000000070f0f7c10 */ /* 0x000fca00087fe4ff */
[----:B------:R1:W-:Y:S01]  /*7e5c0*/  STL [R1+0x2198], R15 ;  /* 0x0021980f01007387 */ /* 0x0003e20000100800 */
[----:B------:R-:W-:-:S03]  /*7e5d0*/  IADD3.X R13, R13, UR7, RZ, P2, !PT ;  /* 0x000000070d0d7c10 */ /* 0x000fc600097fe4ff */
[----:B------:R-:W-:Y:S01]  /*7e5e0*/  STL [R1+0x21a4], R6 ;  /* 0x0021a40601007387 */ /* 0x000fe20000100800 */
[----:B-1----:R-:W-:-:S03]  /*7e5f0*/  IMAD.MOV.U32 R4, RZ, RZ, R11 ;  /* 0x000000ffff047224 */ /* 0x002fc600078e000b */
[----:B------:R-:W2:Y:S01]  /*7e600*/  LDL.LU R11, [R1+0x2280] ;  /* 0x00228000010b7983 */ /* 0x000ea20000300800 */
[----:B------:R-:W-:-:S03]  /*7e610*/  MOV R5, R15 ;  /* 0x0000000f00057202 */ /* 0x000fc60000000f00 */
        /* <DEDUP_REMOVED lines=8> */
[----:B------:R-:W-:-:S04]  /*7e6a0*/  UISETP.GT.AND UP1, UPT, UR18, 0x48, UPT ;  /* 0x000000481200788c */ /* 0x000fc8000bf24270 */
[----:B------:R-:W-:-:S04]  /*7e6b0*/  USEL UR12, URZ, 0x4, !UP1 ;  /* 0x000000043f0c7887 */ /* 0x000fc8000c800000 */
[----:B------:R-:W-:Y:S01]  /*7e6c0*/  USEL UR12, UR12, URZ, !UP0 ;  /* 0x0000003f0c0c7287 */ /* 0x000fe2000c000000 */
[----:B---3--:R-:W-:-:S04]  /*7e6d0*/  IADD3 R12, P0, R12, UR16, RZ ;  /* 0x000000100c0c7c10 */ /* 0x008fc8000ff1e0ff */
[----:B------:R-:W-:Y:S01]  /*7e6e0*/  IADD3.X R16, R16, UR7, RZ, P0, !PT ;  /* 0x0000000710107c10 */ /* 0x000fe200087fe4ff */
        /* <DEDUP_REMOVED lines=10> */
[----:B---3--:R-:W-:Y:S01]  /*7e790*/  IMAD.MOV.U32 R4, RZ, RZ, R9 ;  /* 0x000000ffff047224 */ /* 0x008fe200078e0009 */
[----:B------:R-:W-:Y:S02]  /*7e7a0*/  ISETP.NE.U32.AND P0, PT, RZ, UR12, PT ;  /* 0x0000000cff007c0c */ /* 0x000fe4000bf05070 */
[----:B----4-:R-:W-:-:S05]  /*7e7b0*/  IADD3.X R14, R14, UR7, RZ, P1, !PT ;  /* 0x000000070e0e7c10 */ /* 0x010fca0008ffe4ff */
[----:B------:R3:W-:Y:S01]  /*7e7c0*/  STL [R1+0x2270], R14 ;  /* 0x0022700e01007387 */ /* 0x0007e20000100800 */
[----:B------:R-:W-:-:S03]  /*7e7d0*/  IADD3.X R7, R7, UR7, RZ, P2, !PT ;  /* 0x0000000707077c10 */ /* 0x000fc600097fe4ff */
[----:B------:R4:W-:Y:S01]  /*7e7e0*/  STL [R1+0x227c], R2 ;  /* 0x00227c0201007387 */ /* 0x0009e20000100800 */
[----:B------:R-:W-:-:S03]  /*7e7f0*/  MOV R5, R14 ;  /* 0x0000000e00057202 */ /* 0x000fc60000000f00 */
[----:B-1----:R-:W4:Y:S04]  /*7e800*/  LDL.LU R9, [R1+0x22a4] ;  /* 0x0022a40001097983 */ /* 0x002f280000300800 */
[----:B------:R1:W-:Y:S04]  /*7e810*/  STL [R1+0x2278], R7 ;  /* 0x0022780701007387 */ /* 0x0003e80000100800 */
[----:B---3--:R-:W3:Y:S01]  /*7e820*/  LDL.LU R14, [R1+0x22a0] ;  /* 0x0022a000010e7983 */ /* 0x008ee20000300800 */
[----:B--2---:R-:W-:-:S03]  /*7e830*/  IADD3 R10, P1, R10, UR16, RZ ;  /* 0x000000100a0a7c10 */ /* 0x004fc6000ff3e0ff */
[----:B------:R2:W-:Y:S01]  /*7e840*/  LDGSTS.E [R3+0x24000], desc[UR14][R4.64], P0 ;  /* 0x2400000004037fae */ /* 0x0005e2000812184e */
[----:B------:R-:W-:Y:S01]  /*7e850*/  IADD3 R8, P2, R8, UR16, RZ ;  /* 0x0000001008087c10 */ /* 0x000fe2000ff5e0ff */
[----:B--2---:R-:W-:Y:S01]  /*7e860*/  IMAD.MOV.U32 R4, RZ, RZ, R2 ;  /* 0x000000ffff047224 */ /* 0x004fe200078e0002 */
[----:B------:R-:W-:Y:S01]  /*7e870*/  MOV R5, R7 ;  /* 0x0000000700057202 */ /* 0x000fe20000000f00 */
[----:B----4-:R-:W2:Y:S01]  /*7e880*/  LDL.LU R2, [R1+0x22ac] ;  /* 0x0022ac0001027983 */ /* 0x010ea20000300800 */
[----:B------:R-:W-:-:S03]  /*7e890*/  IADD3.X R11, R11, UR7, RZ, P1, !PT ;  /* 0x000000070b0b7c10 */ /* 0x000fc60008ffe4ff */
[----:B-1----:R-:W4:Y:S04]  /*7e8a0*/  LDL.LU R7, [R1+0x2374] ;  /* 0x0023740001077983 */ /* 0x002f280000300800 */
[----:B------:R1:W-:Y:S01]  /*7e8b0*/  STL [R1+0x2284], R10 ;  /* 0x0022840a01007387 */ /* 0x0003e20000100800 */
[----:B------:R-:W-:-:S03]  /*7e8c0*/  IADD3.X R15, R15, UR7, RZ, P2, !PT ;  /* 0x000000070f0f7c10 */ /* 0x000fc600097fe4ff */
[----:B------:R1:W-:Y:S04]  /*7e8d0*/  LDGSTS.E [R3+0x24100], desc[UR14][R4.64], P0 ;  /* 0x2410000004037fae */ /* 0x0003e8000812184e */
[----:B------:R1:W-:Y:S04]  /*7e8e0*/  STL [R1+0x2280], R11 ;  /* 0x0022800b01007387 */ /* 0x0003e80000100800 */
[----:B------:R-:W-:Y:S01]  /*7e8f0*/  STL [R1+0x228c], R8 ;  /* 0x00228c0801007387 */ /* 0x000fe20000100800 */
[----:B-1----:R-:W-:-:S03]  /*7e900*/  IMAD.MOV.U32 R4, RZ, RZ, R10 ;  /* 0x000000ffff047224 */ /* 0x002fc600078e000a */
[----:B------:R-:W4:Y:S01]  /*7e910*/  LDL.LU R10, [R1+0x22a8] ;  /* 0x0022a800010a7983 */ /* 0x000f220000300800 */
[----:B------:R-:W-:-:S03]  /*7e920*/  MOV R5, R11 ;  /* 0x0000000b00057202 */ /* 0x000fc60000000f00 */
[----:B------:R1:W-:Y:S04]  /*7e930*/  STL [R1+0x2288], R15 ;  /* 0x0022880f01007387 */ /* 0x0003e80000100800 */
[----:B------:R-:W4:Y:S01]  /*7e940*/  LDL.LU R11, [R1+0x2370] ;  /* 0x00237000010b7983 */ /* 0x000f220000300800 */
[----:B------:R-:W-:Y:S02]  /*7e950*/  IADD3 R13, P1, R13, UR16, RZ ;  /* 0x000000100d0d7c10 */ /* 0x000fe4000ff3e0ff */
[----:B------:R-:W-:Y:S01]  /*7e960*/  IADD3 R6, P2, R6, UR16, RZ ;  /* 0x0000001006067c10 */ /* 0x000fe2000ff5e0ff */
[----:B------:R1:W-:Y:S02]  /*7e970*/  LDGSTS.E [R3+0x24200], desc[UR14][R4.64], P0 ;  /* 0x2420000004037fae */ /* 0x0003e4000812184e */
[----:B-1----:R-:W-:Y:S01]  /*7e980*/  IMAD.MOV.U32 R4, RZ, RZ, R8 ;  /* 0x000000ffff047224 */ /* 0x002fe200078e0008 */
[----:B------:R-:W-:-:S02]  /*7e990*/  MOV R5, R15 ;  /* 0x0000000f00057202 */ /* 0x000fc40000000f00 */
        /* <DEDUP_REMOVED lines=24> */
[----:B------:R-:W-:-:S05]  /*7eb20*/  IMAD.MOV.U32 R4, RZ, RZ, R9 ;  /* 0x000000ffff047224 */ /* 0x000fca00078e0009 */
[----:B------:R3:W-:Y:S04]  /*7eb30*/  LDGSTS.E [R3+0x24600], desc[UR14][R4.64], P0 ;  /* 0x2460000004037fae */ /* 0x0007e8000812184e */
[----:B-1----:R-:W3:Y:S04]  /*7eb40*/  LDL.LU R14, [R1+0x2388] ;  /* 0x00238800010e7983 */ /* 0x002ee80000300800 */
[----:B------:R-:W3:Y:S01]  /*7eb50*/  LDL.LU R9, [R1+0x2390] ;  /* 0x0023900001097983 */ /* 0x000ee20000300800 */
[----:B--2---:R-:W-:Y:S02]  /*7eb60*/  IADD3 R2, P2, R2, UR16, RZ ;  /* 0x0000001002027c10 */ /* 0x004fe4000ff5e0ff */
[----:B----4-:R-:W-:-:S03]  /*7eb70*/  IADD3 R7, P3, R7, UR16, RZ ;  /* 0x0000001007077c10 */ /* 0x010fc6000ff7e0ff */
[----:B------:R-:W-:Y:S01]  /*7eb80*/  STL [R1+0x22ac], R2 ;  /* 0x0022ac0201007387 */ /* 0x000fe20000100800 */
[----:B---3--:R-:W-:Y:S01]  /*7eb90*/  IMAD.MOV.U32 R4, RZ, RZ, R2 ;  /* 0x000000ffff047224 */ /* 0x008fe200078e0002 */
[----:B------:R-:W-:-:S04]  /*7eba0*/  IADD3.X R10, R10, UR7, RZ, P2, !PT ;  /* 0x000000070a0a7c10 */ /* 0x000fc800097fe4ff */
[----:B------:R-:W-:Y:S01]  /*7ebb0*/  MOV R5, R10 ;  /* 0x0000000a00057202 */ /* 0x000fe20000000f00 */
[----:B------:R1:W-:Y:S01]  /*7ebc0*/  STL [R1+0x22a8], R10 ;  /* 0x0022a80a01007387 */ /* 0x0003e20000100800 */
[----:B------:R-:W-:-:S03]  /*7ebd0*/  IADD3.X R11, R11, UR7, RZ, P3, !PT ;  /* 0x000000070b0b7c10 */ /* 0x000fc60009ffe4ff */
[----:B------:R-:W-:Y:S04]  /*7ebe0*/  STL [R1+0x2374], R7 ;  /* 0x0023740701007387 */ /* 0x000fe80000100800 */
[----:B------:R2:W-:Y:S04]  /*7ebf0*/  LDGSTS.E [R3+0x24700], desc[UR14][R4.64], P0 ;  /* 0x2470000004037fae */ /* 0x0005e8000812184e */
[----:B-1----:R-:W3:Y:S04]  /*7ec00*/  LDL.LU R10, [R1+0x239c] ;  /* 0x00239c00010a7983 */ /* 0x002ee80000300800 */
[----:B------:R1:W-:Y:S04]  /*7ec10*/  STL [R1+0x2370], R11 ;  /* 0x0023700b01007387 */ /* 0x0003e80000100800 */
[----:B------:R-:W4:Y:S01]  /*7ec20*/  LDL.LU R2, [R1+0x23a4] ;  /* 0x0023a40001027983 */ /* 0x000f220000300800 */
[----:B--2---:R-:W-:Y:S01]  /*7ec30*/  MOV R5, R11 ;  /* 0x0000000b00057202 */ /* 0x004fe20000000f00 */
[----:B------:R-:W-:-:S02]  /*7ec40*/  IMAD.MOV.U32 R4, RZ, RZ, R7 ;  /* 0x000000ffff047224 */ /* 0x000fc400078e0007 */
[----:B-1----:R-:W2:Y:S04]  /*7ec50*/  LDL.LU R11, [R1+0x2398] ;  /* 0x00239800010b7983 */ /* 0x002ea80000300800 */
[----:B------:R-:W2:Y:S01]  /*7ec60*/  LDL.LU R7, [R1+0x23a0] ;  /* 0x0023a00001077983 */ /* 0x000ea20000300800 */
[----:B------:R-:W-:-:S04]  /*7ec70*/  UISETP.GT.AND UP1, UPT, UR18, 0x4c, UPT ;  /* 0x0000004c1200788c */ /* 0x000fc8000bf24270 */
[----:B------:R-:W-:Y:S01]  /*7ec80*/  USEL UR12, URZ, 0x4, !UP1 ;  /* 0x000000043f0c7887 */ /* 0x000fe2000c800000 */
[----:B------:R-:W-:-:S03]  /*7ec90*/  IADD3 R15, P0, R15, UR16, RZ ;  /* 0x000000100f0f7c10 */ /* 0x000fc6000ff1e0ff */
[----:B------:R-:W-:Y:S01]  /*7eca0*/  USEL UR12, UR12, URZ, !UP0 ;  /* 0x0000003f0c0c7287 */ /* 0x000fe2000c000000 */
[----:B------:R-:W-:Y:S01]  /*7ecb0*/  IADD3 R8, P2, R8, UR16, RZ ;  /* 0x0000001008087c10 */ /* 0x000fe2000ff5e0ff */
[----:B------:R-:W-:Y:S04]  /*7ecc0*/  STL [R1+0x237c], R15 ;  /* 0x00237c0f01007387 */ /* 0x000fe80000100800 */
[----:B------:R-:W-:-:S13]  /*7ecd0*/  ISETP.NE.U32.AND P1, PT, RZ, UR12, PT ;  /* 0x0000000cff007c0c */ /* 0x000fda000bf25070 */
[----:B------:R1:W-:Y:S02]  /*7ece0*/  LDGSTS.E [R3+0x26000], desc[UR14][R4.64], P1 ;  /* 0x2600000004037fae */ /* 0x0003e4000892184e */
[----:B-1----:R-:W-:Y:S01]  /*7ecf0*/  IMAD.MOV.U32 R4, RZ, RZ, R15 ;  /* 0x000000ffff047224 */ /* 0x002fe200078e000f */
[----:B------:R-:W-:-:S05]  /*7ed00*/  IADD3.X R16, R16, UR7, RZ, P0, !PT ;  /* 0x0000000710107c10 */ /* 0x000fca00087fe4ff */
[----:B------:R-:W-:Y:S01]  /*7ed10*/  STL [R1+0x2378], R16 ;  /* 0x0023781001007387 */ /* 0x000fe20000100800 */
[----:B------:R-:W-:-:S03]  /*7ed20*/  IADD3.X R13, R13, UR7, RZ, P2, !PT ;  /* 0x000000070d0d7c10 */ /* 0x000fc600097fe4ff */
[----:B------:R1:W-:Y:S04]  /*7ed30*/  STL [R1+0x2384], R8 ;  /* 0x0023840801007387 */ /* 0x0003e80000100800 */
[----:B------:R1:W-:Y:S04]  /*7ed40*/  STL [R1+0x2380], R13 ;  /* 0x0023800d01007387 */ /* 0x0003e80000100800 */
[----:B------:R-:W2:Y:S04]  /*7ed50*/  LDL.LU R18, [R1+0x23a8] ;  /* 0x0023a80001127983 */ /* 0x000ea80000300800 */
[----:B------:R-:W2:Y:S01]  /*7ed60*/  LDL.LU R17, [R1+0x23ac] ;  /* 0x0023ac0001117983 */ /* 0x000ea20000300800 */
[----:B------:R-:W-:-:S02]  /*7ed70*/  MOV R5, R16 ;  /* 0x0000001000057202 */ /* 0x000fc40000000f00 */
        /* <DEDUP_REMOVED lines=8> */
[----:B------:R1:W-:Y:S02]  /*7ee00*/  LDGSTS.E [R3+0x26200], desc[UR14][R4.64], P1 ;  /* 0x2620000004037fae */ /* 0x0003e4000892184e */
[----:B-1----:R-:W-:Y:S01]  /*7ee10*/  IMAD.MOV.U32 R4, RZ, RZ, R12 ;  /* 0x000000ffff047224 */ /* 0x002fe200078e000c */
[----:B------:R-:W-:-:S02]  /*7ee20*/  IADD3.X R14, R14, UR7, RZ, P0, !PT ;  /* 0x000000070e0e7c10 */ /* 0x000fc400087fe4ff */
[----:B------:R-:W-:-:S03]  /*7ee30*/  IADD3.X R9, R9, UR7, RZ, P2, !PT ;  /* 0x0000000709097c10 */ /* 0x000fc600097fe4ff */
[----:B------:R-:W-:Y:S04]  /*7ee40*/  STL [R1+0x2388], R14 ;  /* 0x0023880e01007387 */ /* 0x000fe80000100800 */
[----:B------:R-:W-:Y:S04]  /*7ee50*/  STL [R1+0x2394], R6 ;  /* 0x0023940601007387 */ /* 0x000fe80000100800 */
[----:B------:R-:W2:Y:S01]  /*7ee60*/  LDL.LU R16, [R1+0x2470] ;  /* 0x0024700001107983 */ /* 0x000ea20000300800 */
[----:B------:R-:W-:-:S03]  /*7ee70*/  MOV R5, R14 ;  /* 0x0000000e00057202 */ /* 0x000fc60000000f00 */
[----:B------:R1:W-:Y:S04]  /*7ee80*/  STL [R1+0x2390], R9 ;  /* 0x0023900901007387 */ /* 0x0003e80000100800 */
[----:B------:R-:W2:Y:S04]  /*7ee90*/  LDL.LU R15, [R1+0x2478] ;  /* 0x00247800010f7983 */ /* 0x000ea80000300800 */
[----:B------:R1:W-:Y:S02]  /*7eea0*/  LDGSTS.E [R3+0x26300], desc[UR14][R4.64], P1 ;  /* 0x2630000004037fae */ /* 0x0003e4000892184e */
[----:B-1----:R-:W-:Y:S01]  /*7eeb0*/  MOV R5, R9 ;  /* 0x0000000900057202 */ /* 0x002fe20000000f00 */
[----:B------:R-:W-:Y:S01]  /*7eec0*/  IMAD.MOV.U32 R4, RZ, RZ, R6 ;  /* 0x000000ffff047224 */ /* 0x000fe200078e0006 */
[----:B------:R-:W2:Y:S04]  /*7eed0*/  LDL.LU R9, [R1+0x2480] ;  /* 0x0024800001097983 */ /* 0x000ea80000300800 */
[----:B------:R-:W2:Y:S04]  /*7eee0*/  LDL.LU R6, [R1+0x2484] ;  /* 0x0024840001067983 */ /* 0x000ea80000300800 */
[----:B------:R-:W2:Y:S04]  /*7eef0*/  LDL.LU R14, [R1+0x2488] ;  /* 0x00248800010e7983 */ /* 0x000ea80000300800 */
[----:B------:R-:W2:Y:S01]  /*7ef00*/  LDL.LU R12, [R1+0x248c] ;  /* 0x00248c00010c7983 */ /* 0x000ea20000300800 */
[----:B---3--:R-:W-:-:S02]  /*7ef10*/  IADD3 R10, P0, R10, UR16, RZ ;  /* 0x000000100a0a7c10 */ /* 0x008fc4000ff1e0ff */
[----:B----4-:R-:W-:Y:S01]  /*7ef20*/  IADD3 R2, P2, R2, UR16, RZ ;  /* 0x0000001002027c10 */ /* 0x010fe2000ff5e0ff */
[----:B------:R1:W-:Y:S01]  /*7ef30*/  LDGSTS.E [R3+0x26400], desc[UR14][R4.64], P1 ;  /* 0x2640000004037fae */ /* 0x0003e2000892184e */
[----:B--2---:R-:W-:-:S03]  /*7ef40*/  IADD3.X R11, R11, UR7, RZ, P0, !PT ;  /* 0x000000070b0b7c10 */ /* 0x004fc600087fe4ff */
[----:B------:R2:W-:Y:S01]  /*7ef50*/  STL [R1+0x239c], R10 ;  /* 0x00239c0a01007387 */ /* 0x0005e20000100800 */
[----:B------:R-:W-:Y:S01]  /*7ef60*/  IADD3.X R7, R7, UR7, RZ, P2, !PT ;  /* 0x0000000707077c10 */ /* 0x000fe200097fe4ff */
[----:B-1----:R-:W-:Y:S01]  /*7ef70*/  IMAD.MOV.U32 R4, RZ, RZ, R10 ;  /* 0x000000ffff047224 */ /* 0x002fe200078e000a */
[----:B------:R-:W-:Y:S01]  /*7ef80*/  MOV R5, R11 ;  /* 0x0000000b00057202 */ /* 0x000fe20000000f00 */
[----:B------:R-:W-:Y:S04]  /*7ef90*/  STL [R1+0x2398], R11 ;  /* 0x0023980b01007387 */ /* 0x000fe80000100800 */
[----:B------:R-:W-:Y:S04]  /*7efa0*/  STL [R1+0x23a4], R2 ;  /* 0x0023a40201007387 */ /* 0x000fe80000100800 */
[----:B------:R1:W-:Y:S04]  /*7efb0*/  LDGSTS.E [R3+0x26500], desc[UR14][R4.64], P1 ;  /* 0x2650000004037fae */ /* 0x0003e8000892184e */
[----:B------:R3:W-:Y:S04]  /*7efc0*/  STL [R1+0x23a0], R7 ;  /* 0x0023a00701007387 */ /* 0x0007e80000100800 */
[----:B--2---:R-:W2:Y:S01]  /*7efd0*/  LDL.LU R10, [R1+0x2490] ;  /* 0x00249000010a7983 */ /* 0x004ea20000300800 */
[----:B-1----:R-:W-:-:S03]  /*7efe0*/  MOV R5, R7 ;  /* 0x0000000700057202 */ /* 0x002fc60000000f00 */
[----:B---3--:R-:W3:Y:S01]  /*7eff0*/  LDL.LU R7, [R1+0x2494] ;  /* 0x0024940001077983 */ /* 0x008ee20000300800 */
[----:B------:R-:W-:-:S03]  /*7f000*/  IMAD.MOV.U32 R4, RZ, RZ, R2 ;  /* 0x000000ffff047224 */ /* 0x000fc600078e0002 */
[----:B------:R-:W4:Y:S04]  /*7f010*/  LDL.LU R11, [R1+0x2498] ;  /* 0x00249800010b7983 */ /* 0x000f280000300800 */
[----:B------:R-:W4:Y:S01]  /*7f020*/  LDL.LU R2, [R1+0x249c] ;  /* 0x00249c0001027983 */ /* 0x000f220000300800 */
[----:B------:R-:W-:-:S03]  /*7f030*/  UISETP.GT.AND UP1, UPT, UR18, 0x50, UPT ;  /* 0x000000501200788c */ /* 0x000fc6000bf24270 */
[----:B------:R1:W-:Y:S01]  /*7f040*/  LDGSTS.E [R3+0x26600], desc[UR14][R4.64], P1 ;  /* 0x2660000004037fae */ /* 0x0003e2000892184e */
[----:B------:R-:W-:-:S04]  /*7f050*/  USEL UR12, URZ, 0x4, !UP1 ;  /* 0x000000043f0c7887 */ /* 0x000fc8000c800000 */
[----:B------:R-:W-:Y:S01]  /*7f060*/  USEL UR12, UR12, URZ, !UP0 ;  /* 0x0000003f0c0c7287 */ /* 0x000fe2000c000000 */
[----:B------:R-:W-:-:S04]  /*7f070*/  IADD3 R17, P0, R17, UR16, RZ ;  /* 0x0000001011117c10 */ /* 0x000fc8000ff1e0ff */
[----:B------:R-:W-:Y:S01]  /*7f080*/  IADD3.X R18, R18, UR7, RZ, P0, !PT ;  /* 0x0000000712127c10 */ /* 0x000fe200087fe4ff */
[----:B-1----:R-:W-:-:S03]  /*7f090*/  IMAD.MOV.U32 R4, RZ, RZ, R17 ;  /* 0x000000ffff047224 */ /* 0x002fc600078e0011 */
[----:B------:R-:W-:Y:S02]  /*7f0a0*/  MOV R5, R18 ;  /* 0x0000001200057202 */ /* 0x000fe40000000f00 */
[----:B------:R-:W-:-:S03]  /*7f0b0*/  ISETP.NE.U32.AND P0, PT, RZ, UR12, PT ;  /* 0x0000000cff007c0c */ /* 0x000fc6000bf05070 */
[----:B------:R1:W-:Y:S01]  /*7f0c0*/  LDGSTS.E [R3+0x26700], desc[UR14][R4.64], P1 ;  /* 0x2670000004037fae */ /* 0x0003e2000892184e */
[----:B------:R-:W-:-:S03]  /*7f0d0*/  IADD3 R8, P1, R8, UR16, RZ ;  /* 0x0000001008087c10 */ /* 0x000fc6000ff3e0ff */
[----:B------:R-:W-:Y:S01]  /*7f0e0*/  STL [R1+0x23ac], R17 ;  /* 0x0023ac1101007387 */ /* 0x000fe20000100800 */
[----:B------:R-:W-:-:S03]  /*7f0f0*/  IADD3 R13, P2, R13, UR16, RZ ;  /* 0x000000100d0d7c10 */ /* 0x000fc6000ff5e0ff */
[----:B------:R-:W-:Y:S01]  /*7f100*/  STL [R1+0x23a8], R18 ;  /* 0x0023a81201007387 */ /* 0x000fe20000100800 */
[----:B-1----:R-:W-:-:S03]  /*7f110*/  IMAD.MOV.U32 R4, RZ, RZ, R8 ;  /* 0x000000ffff047224 */ /* 0x002fc600078e0008 */
[----:B------:R1:W-:Y:S01]  /*7f120*/  STL [R1+0x2474], R8 ;  /* 0x0024740801007387 */ /* 0x0003e20000100800 */
        /* <DEDUP_REMOVED lines=9> */
[----:B------:R-:W4:Y:S01]  /*7f1c0*/  LDL.LU R13, [R1+0x24a0] ;  /* 0x0024a000010d7983 */ /* 0x000f220000300800 */
[----:B------:R-:W-:Y:S02]  /*7f1d0*/  IADD3 R6, P1, R6, UR16, RZ ;  /* 0x0000001006067c10 */ /* 0x000fe4000ff3e0ff */
[----:B------:R-:W-:Y:S02]  /*7f1e0*/  MOV R5, R15 ;  /* 0x0000000f00057202 */ /* 0x000fe40000000f00 */
[----:B------:R-:W-:Y:S02]  /*7f1f0*/  IADD3.X R9, R9, UR7, RZ, P1, !PT ;  /* 0x0000000709097c10 */ /* 0x000fe40008ffe4ff */
[----:B------:R-:W-:Y:S01]  /*7f200*/  IADD3 R12, P2, R12, UR16, RZ ;  /* 0x000000100c0c7c10 */ /* 0x000fe2000ff5e0ff */
[----:B------:R-:W-:Y:S03]  /*7f210*/  STL [R1+0x2484], R6 ;  /* 0x0024840601007387 */ /* 0x000fe60000100800 */
[----:B------:R-:W-:Y:S01]  /*7f220*/  IADD3.X R14, R14, UR7, RZ, P2, !PT ;  /* 0x000000070e0e7c10 */ /* 0x000fe200097fe4ff */
[----:B------:R1:W-:Y:S04]  /*7f230*/  LDGSTS.E [R3+0x28100], desc[UR14][R4.64], P0 ;  /* 0x2810000004037fae */ /* 0x0003e8000812184e */
[----:B------:R1:W-:Y:S04]  /*7f240*/  STL [R1+0x2480], R9 ;  /* 0x0024800901007387 */ /* 0x0003e80000100800 */
[----:B------:R-:W-:Y:S01]  /*7f250*/  STL [R1+0x248c], R12 ;  /* 0x00248c0c01007387 */ /* 0x000fe20000100800 */
[----:B-1----:R-:W-:-:S03]  /*7f260*/  MOV R5, R9 ;  /* 0x0000000900057202 */ /* 0x002fc60000000f00 */
[----:B------:R-:W4:Y:S01]  /*7f270*/  LDL.LU R9, [R1+0x24ac] ;  /* 0x0024ac0001097983 */ /* 0x000f220000300800 */
[----:B------:R-:W-:-:S03]  /*7f280*/  IMAD.MOV.U32 R4, RZ, RZ, R6 ;  /* 0x000000ffff047224 */ /* 0x000fc600078e0006 */
[----:B------:R-:W-:Y:S04]  /*7f290*/  STL [R1+0x2488], R14 ;  /* 0x0024880e01007387 */ /* 0x000fe80000100800 */
[----:B------:R-:W4:Y:S04]  /*7f2a0*/  LDL.LU R6, [R1+0x2574] ;  /* 0x0025740001067983 */ /* 0x000f280000300800 */
[----:B------:R-:W4:Y:S04]  /*7f2b0*/  LDL.LU R15, [R1+0x24a8] ;  /* 0x0024a800010f7983 */ /* 0x000f280000300800 */
[----:B------:R-:W4:Y:S04]  /*7f2c0*/  LDL.LU R18, [R1+0x2570] ;  /* 0x0025700001127983 */ /* 0x000f280000300800 */
[----:B------:R1:W-:Y:S01]  /*7f2d0*/  LDGSTS.E [R3+0x28200], desc[UR14][R4.64], P0 ;  /* 0x2820000004037fae */ /* 0x0003e2000812184e */
[----:B---3--:R-:W-:-:S04]  /*7f2e0*/  IADD3 R7, P1, R7, UR16, RZ ;  /* 0x0000001007077c10 */ /* 0x008fc8000ff3e0ff */
[----:B--2---:R-:W-:Y:S02]  /*7f2f0*/  IADD3.X R10, R10, UR7, RZ, P1, !PT ;  /* 0x000000070a0a7c10 */ /* 0x004fe40008ffe4ff */
[----:B----4-:R-:W-:Y:S01]  /*7f300*/  IADD3 R2, P2, R2, UR16, RZ ;  /* 0x0000001002027c10 */ /* 0x010fe2000ff5e0ff */
[----:B-1----:R-:W-:Y:S01]  /*7f310*/  IMAD.MOV.U32 R4, RZ, RZ, R12 ;  /* 0x000000ffff047224 */ /* 0x002fe200078e000c */
[----:B------:R-:W-:Y:S01]  /*7f320*/  MOV R5, R14 ;  /* 0x0000000e00057202 */ /* 0x000fe20000000f00 */
[----:B------:R1:W-:Y:S01]  /*7f330*/  STL [R1+0x2494], R7 ;  /* 0x0024940701007387 */ /* 0x0003e20000100800 */
[----:B------:R-:W-:-:S03]  /*7f340*/  IADD3.X R11, R11, UR7, RZ, P2, !PT ;  /* 0x000000070b0b7c10 */ /* 0x000fc600097fe4ff */
[----:B------:R2:W-:Y:S04]  /*7f350*/  LDGSTS.E [R3+0x28300], desc[UR14][R4.64], P0 ;  /* 0x2830000004037fae */ /* 0x0005e8000812184e */
[----:B------:R3:W-:Y:S04]  /*7f360*/  STL [R1+0x2490], R10 ;  /* 0x0024900a01007387 */ /* 0x0007e80000100800 */
[----:B------:R-:W-:Y:S01]  /*7f370*/  STL [R1+0x249c], R2 ;  /* 0x00249c0201007387 */ /* 0x000fe20000100800 */
[----:B--2---:R-:W-:-:S03]  /*7f380*/  IMAD.MOV.U32 R4, RZ, RZ, R7 ;  /* 0x000000ffff047224 */ /* 0x004fc600078e0007 */
[----:B-1----:R-:W2:Y:S01]  /*7f390*/  LDL.LU R7, [R1+0x257c] ;  /* 0x00257c0001077983 */ /* 0x002ea20000300800 */
[----:B------:R-:W-:-:S03]  /*7f3a0*/  MOV R5, R10 ;  /* 0x0000000a00057202 */ /* 0x000fc60000000f00 */
[----:B------:R1:W-:Y:S04]  /*7f3b0*/  STL [R1+0x2498], R11 ;  /* 0x0024980b01007387 */ /* 0x0003e80000100800 */
[----:B---3--:R-:W3:Y:S04]  /*7f3c0*/  LDL.LU R10, [R1+0x2584] ;  /* 0x00258400010a7983 */ /* 0x008ee80000300800 */
        /* <DEDUP_REMOVED lines=8> */
[----:B------:R-:W-:-:S04]  /*7f450*/  UISETP.GT.AND UP1, UPT, UR18, 0x54, UPT ;  /* 0x000000541200788c */ /* 0x000fc8000bf24270 */
[----:B------:R-:W-:-:S04]  /*7f460*/  USEL UR12, URZ, 0x4, !UP1 ;  /* 0x000000043f0c7887 */ /* 0x000fc8000c800000 */
[----:B------:R-:W-:Y:S01]  /*7f470*/  USEL UR12, UR12, URZ, !UP0 ;  /* 0x0000003f0c0c7287 */ /* 0x000fe2000c000000 */
[----:B------:R-:W-:-:S05]  /*7f480*/  IADD3 R8, P1, R8, UR16, RZ ;  /* 0x0000001008087c10 */ /* 0x000fca000ff3e0ff */
[----:B------:R-:W-:Y:S01]  /*7f490*/  STL [R1+0x24a4], R8 ;  /* 0x0024a40801007387 */ /* 0x000fe20000100800 */
[----:B------:R-:W-:-:S04]  /*7f4a0*/  IADD3.X R13, R13, UR7, RZ, P1, !PT ;  /* 0x000000070d0d7c10 */ /* 0x000fc80008ffe4ff */
[----:B-1----:R-:W-:Y:S01]  /*7f4b0*/  MOV R5, R13 ;  /* 0x0000000d00057202 */ /* 0x002fe20000000f00 */
[----:B------:R1:W-:Y:S04]  /*7f4c0*/  STL [R1+0x24a0], R13 ;  /* 0x0024a00d01007387 */ /* 0x0003e80000100800 */
[----:B-1----:R-:W4:Y:S04]  /*7f4d0*/  LDL.LU R13, [R1+0x2588] ;  /* 0x00258800010d7983 */ /* 0x002f280000300800 */
[----:B------:R-:W4:Y:S01]  /*7f4e0*/  LDL.LU R16, [R1+0x2590] ;  /* 0x0025900001107983 */ /* 0x000f220000300800 */
[----:B------:R-:W-:-:S03]  /*7f4f0*/  IMAD.MOV.U32 R4, RZ, RZ, R8 ;  /* 0x000000ffff047224 */ /* 0x000fc600078e0008 */
[----:B------:R-:W4:Y:S01]  /*7f500*/  LDL.LU R14, [R1+0x259c] ;  /* 0x00259c00010e7983 */ /* 0x000f220000300800 */
[----:B------:R-:W-:-:S03]  /*7f510*/  IADD3 R9, P2, R9, UR16, RZ ;  /* 0x0000001009097c10 */ /* 0x000fc6000ff5e0ff */
[----:B------:R-:W4:Y:S04]  /*7f520*/  LDL.LU R8, [R1+0x25a4] ;  /* 0x0025a40001087983 */ /* 0x000f280000300800 */
[----:B------:R-:W-:Y:S01]  /*7f530*/  STL [R1+0x24ac], R9 ;  /* 0x0024ac0901007387 */ /* 0x000fe20000100800 */
[----:B------:R-:W-:-:S03]  /*7f540*/  IADD3 R6, P3, R6, UR16, RZ ;  /* 0x0000001006067c10 */ /* 0x000fc6000ff7e0ff */
[----:B------:R1:W-:Y:S01]  /*7f550*/  LDGSTS.E [R3+0x28600], desc[UR14][R4.64], P0 ;  /* 0x2860000004037fae */ /* 0x0003e2000812184e */
[----:B------:R-:W-:-:S05]  /*7f560*/  IADD3.X R15, R15, UR7, RZ, P2, !PT ;  /* 0x000000070f0f7c10 */ /* 0x000fca00097fe4ff */
[----:B------:R1:W-:Y:S01]  /*7f570*/  STL [R1+0x24a8], R15 ;  /* 0x0024a80f01007387 */ /* 0x0003e20000100800 */
[----:B------:R-:W-:Y:S02]  /*7f580*/  IADD3.X R18, R18, UR7, RZ, P3, !PT ;  /* 0x0000000712127c10 */ /* 0x000fe40009ffe4ff */
[----:B-1----:R-:W-:Y:S01]  /*7f590*/  MOV R5, R15 ;  /* 0x0000000f00057202 */ /* 0x002fe20000000f00 */
[----:B------:R1:W-:Y:S04]  /*7f5a0*/  STL [R1+0x2574], R6 ;  /* 0x0025740601007387 */ /* 0x0003e80000100800 */
[----:B------:R-:W4:Y:S01]  /*7f5b0*/  LDL.LU R15, [R1+0x2598] ;  /* 0x00259800010f7983 */ /* 0x000f220000300800 */
[----:B------:R-:W-:Y:S01]  /*7f5c0*/  IMAD.MOV.U32 R4, RZ, RZ, R9 ;  /* 0x000000ffff047224 */ /* 0x000fe200078e0009 */
[----:B------:R-:W-:-:S02]  /*7f5d0*/  ISETP.NE.U32.AND P1, PT, RZ, UR12, PT ;  /* 0x0000000cff007c0c */ /* 0x000fc4000bf25070 */
[----:B------:R-:W-:Y:S04]  /*7f5e0*/  STL [R1+0x2570], R18 ;  /* 0x0025701201007387 */ /* 0x000fe80000100800 */
[----:B------:R-:W4:Y:S04]  /*7f5f0*/  LDL.LU R9, [R1+0x25a0] ;  /* 0x0025a00001097983 */ /* 0x000f280000300800 */
[----:B------:R1:W-:Y:S01]  /*7f600*/  LDGSTS.E [R3+0x28700], desc[UR14][R4.64], P0 ;  /* 0x2870000004037fae */ /* 0x0003e2000812184e */
[----:B--2---:R-:W-:Y:S01]  /*7f610*/  IADD3 R7, P0, R7, UR16, RZ ;  /* 0x0000001007077c10 */ /* 0x004fe2000ff1e0ff */
[----:B-1----:R-:W-:Y:S01]  /*7f620*/  IMAD.MOV.U32 R4, RZ, RZ, R6 ;  /* 0x000000ffff047224 */ /* 0x002fe200078e0006 */
[----:B------:R-:W-:Y:S01]  /*7f630*/  MOV R5, R18 ;  /* 0x0000001200057202 */ /* 0x000fe20000000f00 */
[----:B------:R-:W2:Y:S01]  /*7f640*/  LDL.LU R6, [R1+0x25ac] ;  /* 0x0025ac0001067983 */ /* 0x000ea20000300800 */
[----:B---3--:R-:W-:-:S02]  /*7f650*/  IADD3 R10, P2, R10, UR16, RZ ;  /* 0x000000100a0a7c10 */ /* 0x008fc4000ff5e0ff */
[----:B----4-:R-:W-:Y:S01]  /*7f660*/  IADD3.X R17, R17, UR7, RZ, P0, !PT ;  /* 0x0000000711117c10 */ /* 0x010fe200087fe4ff */
[----:B------:R1:W-:Y:S04]  /*7f670*/  STL [R1+0x257c], R7 ;  /* 0x00257c0701007387 */ /* 0x0003e80000100800 */
[----:B------:R3:W-:Y:S04]  /*7f680*/  LDGSTS.E [R3+0x2a000], desc[UR14][R4.64], P1 ;  /* 0x2a00000004037fae */ /* 0x0007e8000892184e */
[----:B------:R-:W-:Y:S04]  /*7f690*/  STL [R1+0x2578], R17 ;  /* 0x0025781101007387 */ /* 0x000fe80000100800 */
[----:B------:R4:W-:Y:S01]  /*7f6a0*/  STL [R1+0x2584], R10 ;  /* 0x0025840a01007387 */ /* 0x0009e20000100800 */
[----:B---3--:R-:W-:-:S03]  /*7f6b0*/  IMAD.MOV.U32 R4, RZ, RZ, R7 ;  /* 0x000000ffff047224 */ /* 0x008fc600078e0007 */
[----:B-1----:R-:W3:Y:S01]  /*7f6c0*/  LDL.LU R7, [R1+0x25a8] ;  /* 0x0025a80001077983 */ /* 0x002ee20000300800 */
[----:B------:R-:W-:Y:S02]  /*7f6d0*/  MOV R5, R17 ;  /* 0x0000001100057202 */ /* 0x000fe40000000f00 */
[----:B------:R-:W-:Y:S02]  /*7f6e0*/  IADD3.X R12, R12, UR7, RZ, P2, !PT ;  /* 0x000000070c0c7c10 */ /* 0x000fe400097fe4ff */
[----:B------:R-:W-:Y:S01]  /*7f6f0*/  IADD3 R11, P0, R11, UR16, RZ ;  /* 0x000000100b0b7c10 */ /* 0x000fe2000ff1e0ff */
[----:B------:R1:W-:Y:S01]  /*7f700*/  LDGSTS.E [R3+0x2a100], desc[UR14][R4.64], P1 ;  /* 0x2a10000004037fae */ /* 0x0003e2000892184e */
[----:B------:R-:W-:-:S03]  /*7f710*/  IADD3 R2, P2, R2, UR16, RZ ;  /* 0x0000001002027c10 */ /* 0x000fc6000ff5e0ff */
[----:B------:R4:W-:Y:S01]  /*7f720*/  STL [R1+0x2580], R12 ;  /* 0x0025800c01007387 */ /* 0x0009e20000100800 */
[----:B-1----:R-:W-:Y:S01]  /*7f730*/  IMAD.MOV.U32 R4, RZ, RZ, R10 ;  /* 0x000000ffff047224 */ /* 0x002fe200078e000a */
[----:B------:R-:W-:Y:S02]  /*7f740*/  MOV R5, R12 ;  /* 0x0000000c00057202 */ /* 0x000fe40000000f00 */
[----:B----4-:R-:W4:Y:S04]  /*7f750*/  LDL.LU R10, [R1+0x2674] ;  /* 0x00267400010a7983 */ /* 0x010f280000300800 */
[----:B------:R-:W4:Y:S04]  /*7f760*/  LDL.LU R12, [R1+0x267c] ;  /* 0x00267c00010c7983 */ /* 0x000f280000300800 */
[----:B------:R1:W-:Y:S04]  /*7f770*/  STL [R1+0x258c], R11 ;  /* 0x00258c0b01007387 */ /* 0x0003e80000100800 */
[----:B------:R1:W-:Y:S02]  /*7f780*/  LDGSTS.E [R3+0x2a200], desc[UR14][R4.64], P1 ;  /* 0x2a20000004037fae */ /* 0x0003e4000892184e */
[----:B-1----:R-:W-:Y:S01]  /*7f790*/  IMAD.MOV.U32 R4, RZ, RZ, R11 ;  /* 0x000000ffff047224 */ /* 0x002fe200078e000b */
[----:B------:R-:W-:-:S05]  /*7f7a0*/  IADD3.X R13, R13, UR7, RZ, P0, !PT ;  /* 0x000000070d0d7c10 */ /* 0x000fca00087fe4ff */
[----:B------:R1:W-:Y:S01]  /*7f7b0*/  STL [R1+0x2588], R13 ;  /* 0x0025880d01007387 */ /* 0x0003e20000100800 */
[----:B------:R-:W-:-:S03]  /*7f7c0*/  IADD3.X R16, R16, UR7, RZ, P2, !PT ;  /* 0x0000000710107c10 */ /* 0x000fc600097fe4ff */
[----:B------:R1:W-:Y:S04]  /*7f7d0*/  STL [R1+0x2594], R2 ;  /* 0x0025940201007387 */ /* 0x0003e80000100800 */
[----:B------:R-:W4:Y:S01]  /*7f7e0*/  LDL.LU R11, [R1+0x2670] ;  /* 0x00267000010b7983 */ /* 0x000f220000300800 */
[----:B------:R-:W-:-:S03]  /*7f7f0*/  MOV R5, R13 ;  /* 0x0000000d00057202 */ /* 0x000fc60000000f00 */
[----:B------:R-:W-:Y:S01]  /*7f800*/  STL [R1+0x2590], R16 ;  /* 0x0025901001007387 */ /* 0x000fe20000100800 */
[----:B------:R-:W-:-:S03]  /*7f810*/  IADD3 R14, P0, R14, UR16, RZ ;  /* 0x000000100e0e7c10 */ /* 0x000fc6000ff1e0ff */
[----:B-1----:R-:W4:Y:S01]  /*7f820*/  LDL.LU R13, [R1+0x2678] ;  /* 0x00267800010d7983 */ /* 0x002f220000300800 */
[----:B------:R-:W-:-:S03]  /*7f830*/  IADD3 R8, P2, R8, UR16, RZ ;  /* 0x0000001008087c10 */ /* 0x000fc6000ff5e0ff */
[----:B------:R1:W-:Y:S04]  /*7f840*/  LDGSTS.E [R3+0x2a300], desc[UR14][R4.64], P1 ;  /* 0x2a30000004037fae */ /* 0x0003e8000892184e */
[----:B------:R-:W4:Y:S01]  /*7f850*/  LDL.LU R18, [R1+0x2684] ;  /* 0x0026840001127983 */ /* 0x000f220000300800 */
[----:B------:R-:W-:Y:S01]  /*7f860*/  IADD3.X R15, R15, UR7, RZ, P0, !PT ;  /* 0x000000070f0f7c10 */ /* 0x000fe200087fe4ff */
[----:B-1----:R-:W-:Y:S02]  /*7f870*/  IMAD.MOV.U32 R4, RZ, RZ, R2 ;  /* 0x000000ffff047224 */ /* 0x002fe400078e0002 */
[----:B------:R-:W4:Y:S04]  /*7f880*/  LDL.LU R2, [R1+0x268c] ;  /* 0x00268c0001027983 */ /* 0x000f280000300800 */
[----:B------:R-:W-:Y:S01]  /*7f890*/  STL [R1+0x259c], R14 ;  /* 0x00259c0e01007387 */ /* 0x000fe20000100800 */
[----:B------:R-:W-:-:S03]  /*7f8a0*/  IADD3.X R9, R9, UR7, RZ, P2, !PT ;  /* 0x0000000709097c10 */ /* 0x000fc600097fe4ff */
[----:B------:R-:W-:Y:S04]  /*7f8b0*/  STL [R1+0x2598], R15 ;  /* 0x0025980f01007387 */ /* 0x000fe80000100800 */
[----:B------:R-:W-:Y:S04]  /*7f8c0*/  STL [R1+0x25a4], R8 ;  /* 0x0025a40801007387 */ /* 0x000fe80000100800 */
[----:B------:R-:W4:Y:S04]  /*7f8d0*/  LDL.LU R19, [R1+0x2680] ;  /* 0x0026800001137983 */ /* 0x000f280000300800 */
[----:B------:R-:W-:Y:S04]  /*7f8e0*/  STL [R1+0x25a0], R9 ;  /* 0x0025a00901007387 */ /* 0x000fe80000100800 */
[----:B------:R-:W4:Y:S01]  /*7f8f0*/  LDL.LU R20, [R1+0x2688] ;  /* 0x0026880001147983 */ /* 0x000f220000300800 */
[----:B--2---:R-:W-:-:S05]  /*7f900*/  IADD3 R6, P0, R6, UR16, RZ ;  /* 0x0000001006067c10 */ /* 0x004fca000ff1e0ff */
[----:B------:R-:W-:Y:S01]  /*7f910*/  STL [R1+0x25ac], R6 ;  /* 0x0025ac0601007387 */ /* 0x000fe20000100800 */
[----:B---3--:R-:W-:-:S05]  /*7f920*/  IADD3.X R7, R7, UR7, RZ, P0, !PT ;  /* 0x0000000707077c10 */ /* 0x008fca00087fe4ff */
[----:B------:R1:W-:Y:S04]  /*7f930*/  STL [R1+0x25a8], R7 ;  /* 0x0025a80701007387 */ /* 0x0003e80000100800 */
[----:B------:R-:W2:Y:S01]  /*7f940*/  LDL.LU.64 R26, [R1+0x1780] ;  /* 0x00178000011a7983 */ /* 0x000ea20000300a00 */
[----:B------:R-:W-:Y:S01]  /*7f950*/  MOV R5, R16 ;  /* 0x0000001000057202 */ /* 0x000fe20000000f00 */
[----:B------:R-:W-:-:S04]  /*7f960*/  UISETP.GT.AND UP1, UPT, UR18, 0x58, UPT ;  /* 0x000000581200788c */ /* 0x000fc8000bf24270 */
[----:B------:R3:W-:Y:S01]  /*7f970*/  LDGSTS.E [R3+0x2a400], desc[UR14][R4.64], P1 ;  /* 0x2a40000004037fae */ /* 0x0007e2000892184e */
[----:B------:R-:W-:Y:S01]  /*7f980*/  USEL UR12, URZ, 0x4, !UP1 ;  /* 0x000000043f0c7887 */ /* 0x000fe2000c800000 */
[----:B---3--:R-:W-:Y:S01]  /*7f990*/  IMAD.MOV.U32 R4, RZ, RZ, R14 ;  /* 0x000000ffff047224 */ /* 0x008fe200078e000e */
[----:B------:R-:W-:Y:S02]  /*7f9a0*/  MOV R5, R15 ;  /* 0x0000000f00057202 */ /* 0x000fe40000000f00 */
[----:B------:R-:W-:-:S03]  /*7f9b0*/  USEL UR12, UR12, URZ, !UP0 ;  /* 0x0000003f0c0c7287 */ /* 0x000fc6000c000000 */
[----:B------:R3:W-:Y:S01]  /*7f9c0*/  LDGSTS.E [R3+0x2a500], desc[UR14][R4.64], P1 ;  /* 0x2a50000004037fae */ /* 0x0007e2000892184e */
[----:B----4-:R-:W-:Y:S02]  /*7f9d0*/  IADD3 R10, P0, R10, UR16, RZ ;  /* 0x000000100a0a7c10 */ /* 0x010fe4000ff1e0ff */
[----:B------:R-:W-:Y:S01]  /*7f9e0*/  ISETP.NE.U32.AND P5, PT, RZ, UR12, PT ;  /* 0x0000000cff007c0c */ /* 0x000fe2000bfa5070 */
[----:B---3--:R-:W-:Y:S01]  /*7f9f0*/  IMAD.MOV.U32 R4, RZ, RZ, R8 ;  /* 0x000000ffff047224 */ /* 0x008fe200078e0008 */
[----:B------:R-:W-:-:S05]  /*7fa00*/  MOV R5, R9 ;  /* 0x0000000900057202 */ /* 0x000fca0000000f00 */
[----:B------:R3:W-:Y:S02]  /*7fa10*/  LDGSTS.E [R3+0x2a600], desc[UR14][R4.64], P1 ;  /* 0x2a60000004037fae */ /* 0x0007e4000892184e */
[----:B---3--:R-:W-:Y:S01]  /*7fa20*/  IMAD.MOV.U32 R4, RZ, RZ, R6 ;  /* 0x000000ffff047224 */ /* 0x008fe200078e0006 */
[----:B------:R-:W-:Y:S02]  /*7fa30*/  MOV R5, R7 ;  /* 0x0000000700057202 */ /* 0x000fe40000000f00 */
[----:B-1----:R-:W3:Y:S04]  /*7fa40*/  LDL.LU.64 R6, [R1+0x1778] ;  /* 0x0017780001067983 */ /* 0x002ee80000300a00 */
[----:B------:R1:W-:Y:S01]  /*7fa50*/  LDGSTS.E [R3+0x2a700], desc[UR14][R4.64], P1 ;  /* 0x2a70000004037fae */ /* 0x0003e2000892184e */
[----:B------:R-:W-:-:S03]  /*7fa60*/  IADD3 R12, P1, R12, UR16, RZ ;  /* 0x000000100c0c7c10 */ /* 0x000fc6000ff3e0ff */
[----:B------:R-:W4:Y:S04]  /*7fa70*/  LDL.LU.64 R8, [R1+0x1770] ;  /* 0x0017700001087983 */ /* 0x000f280000300a00 */
[----:B------:R-:W-:Y:S01]  /*7fa80*/  STL [R1+0x2674], R10 ;  /* 0x0026740a01007387 */ /* 0x000fe20000100800 */
[----:B-1----:R-:W-:Y:S01]  /*7fa90*/  IMAD.MOV.U32 R4, RZ, RZ, R10 ;  /* 0x000000ffff047224 */ /* 0x002fe200078e000a */
[----:B------:R-:W-:-:S04]  /*7faa0*/  IADD3.X R11, R11, UR7, RZ, P0, !PT ;  /* 0x000000070b0b7c10 */ /* 0x000fc800087fe4ff */
[----:B------:R-:W-:Y:S01]  /*7fab0*/  MOV R5, R11 ;  /* 0x0000000b00057202 */ /* 0x000fe20000000f00 */
[----:B------:R1:W-:Y:S01]  /*7fac0*/  STL [R1+0x2670], R11 ;  /* 0x0026700b01007387 */ /* 0x0003e20000100800 */
[----:B------:R-:W-:-:S03]  /*7fad0*/  IADD3.X R13, R13, UR7, RZ, P1, !PT ;  /* 0x000000070d0d7c10 */ /* 0x000fc60008ffe4ff */
[----:B------:R-:W-:Y:S04]  /*7fae0*/  STL [R1+0x267c], R12 ;  /* 0x00267c0c01007387 */ /* 0x000fe80000100800 */
[----:B------:R1:W-:Y:S04]  /*7faf0*/  LDGSTS.E [R3+0x2c000], desc[UR14][R4.64], P5 ;  /* 0x2c00000004037fae */ /* 0x0003e8000a92184e */
[----:B-1----:R-:W4:Y:S04]  /*7fb00*/  LDL.LU.64 R10, [R1+0x1768] ;  /* 0x00176800010a7983 */ /* 0x002f280000300a00 */
[----:B------:R1:W-:Y:S01]  /*7fb10*/  STL [R1+0x2678], R13 ;  /* 0x0026780d01007387 */ /* 0x0003e20000100800 */
[----:B------:R-:W-:Y:S01]  /*7fb20*/  IMAD.MOV.U32 R4, RZ, RZ, R12 ;  /* 0x000000ffff047224 */ /* 0x000fe200078e000c */
[----:B------:R-:W-:-:S02]  /*7fb30*/  MOV R5, R13 ;  /* 0x0000000d00057202 */ /* 0x000fc40000000f00 */
[----:B-1----:R-:W4:Y:S01]  /*7fb40*/  LDL.LU.64 R12, [R1+0x16a0] ;  /* 0x0016a000010c7983 */ /* 0x002f220000300a00 */
[----:B------:R-:W-:-:S03]  /*7fb50*/  IADD3 R18, P0, R18, UR16, RZ ;  /* 0x0000001012127c10 */ /* 0x000fc6000ff1e0ff */
[----:B------:R-:W4:Y:S01]  /*7fb60*/  LDL.LU.64 R14, [R1+0x1698] ;  /* 0x00169800010e7983 */ /* 0x000f220000300a00 */
[----:B------:R-:W-:-:S03]  /*7fb70*/  IADD3 R2, P1, R2, UR16, RZ ;  /* 0x0000001002027c10 */ /* 0x000fc6000ff3e0ff */
[----:B------:R-:W4:Y:S04]  /*7fb80*/  LDL.LU.64 R16, [R1+0x1690] ;  /* 0x0016900001107983 */ /* 0x000f280000300a00 */
[----:B------:R1:W-:Y:S01]  /*7fb90*/  LDGSTS.E [R3+0x2c100], desc[UR14][R4.64], P5 ;  /* 0x2c10000004037fae */ /* 0x0003e2000a92184e */
[----:B------:R-:W-:-:S03]  /*7fba0*/  IADD3.X R19, R19, UR7, RZ, P0, !PT ;  /* 0x0000000713137c10 */ /* 0x000fc600087fe4ff */
[----:B------:R-:W-:Y:S04]  /*7fbb0*/  STL [R1+0x2684], R18 ;  /* 0x0026841201007387 */ /* 0x000fe80000100800 */
[----:B------:R1:W-:Y:S01]  /*7fbc0*/  STL [R1+0x2680], R19 ;  /* 0x0026801301007387 */ /* 0x0003e20000100800 */
[----:B------:R-:W-:Y:S01]  /*7fbd0*/  IADD3.X R20, R20, UR7, RZ, P1, !PT ;  /* 0x0000000714147c10 */ /* 0x000fe20008ffe4ff */
[----:B-1----:R-:W-:Y:S01]  /*7fbe0*/  IMAD.MOV.U32 R4, RZ, RZ, R18 ;  /* 0x000000ffff047224 */ /* 0x002fe200078e0012 */
[----:B------:R-:W-:Y:S01]  /*7fbf0*/  MOV R5, R19 ;  /* 0x0000001300057202 */ /* 0x000fe20000000f00 */
[----:B------:R-:W-:Y:S04]  /*7fc00*/  STL [R1+0x268c], R2 ;  /* 0x00268c0201007387 */ /* 0x000fe80000100800 */
[----:B------:R-:W4:Y:S04]  /*7fc10*/  LDL.LU.64 R18, [R1+0x1688] ;  /* 0x0016880001127983 */ /* 0x000f280000300a00 */
[----:B------:R1:W-:Y:S04]  /*7fc20*/  LDGSTS.E [R3+0x2c200], desc[UR14][R4.64], P5 ;  /* 0x2c20000004037fae */ /* 0x0003e8000a92184e */
[----:B------:R1:W-:Y:S02]  /*7fc30*/  STL [R1+0x2688], R20 ;  /* 0x0026881401007387 */ /* 0x0003e40000100800 */
[----:B-1----:R-:W-:-:S02]  /*7fc40*/  MOV R5, R20 ;  /* 0x0000001400057202 */ /* 0x002fc40000000f00 */
[----:B------:R-:W4:Y:S01]  /*7fc50*/  LDL.LU.64 R20, [R1+0x1680] ;  /* 0x0016800001147983 */ /* 0x000f220000300a00 */
[----:B------:R-:W-:-:S03]  /*7fc60*/  IMAD.MOV.U32 R4, RZ, RZ, R2 ;  /* 0x000000ffff047224 */ /* 0x000fc600078e0002 */
[----:B------:R-:W4:Y:S04]  /*7fc70*/  LDL.LU.64 R22, [R1+0x1678] ;  /* 0x0016780001167983 */ /* 0x000f280000300a00 */
[----:B------:R-:W4:Y:S01]  /*7fc80*/  LDL.LU.64 R24, [R1+0x1670] ;  /* 0x0016700001187983 */ /* 0x000f220000300a00 */
[----:B--2---:R-:W-:-:S03]  /*7fc90*/  IADD3 R2, P0, R26, UR16, RZ ;  /* 0x000000101a027c10 */ /* 0x004fc6000ff1e0ff */
[----:B------:R-:W2:Y:S04]  /*7fca0*/  LDL.LU R29, [R1+0x2d78] ;  /* 0x002d7800011d7983 */ /* 0x000ea80000300800 */
[----:B------:R1:W-:Y:S04]  /*7fcb0*/  LDGSTS.E [R3+0x2c300], desc[UR14][R4.64], P5 ;  /* 0x2c30000004037fae */ /* 0x0003e8000a92184e */
[----:B------:R-:W2:Y:S01]  /*7fcc0*/  LDL.LU R28, [R1+0x2dc0] ;  /* 0x002dc000011c7983 */ /* 0x000ea20000300800 */
[----:B-1----:R-:W-:-:S03]  /*7fcd0*/  IADD3.X R4, R27, UR7, RZ, P0, !PT ;  /* 0x000000071b047c10 */ /* 0x002fc600087fe4ff */
        /* <DEDUP_REMOVED lines=10> */
[----:B---3--:R-:W-:-:S03]  /*7fd80*/  IADD3 R5, P0, R6, UR16, RZ ;  /* 0x0000001006057c10 */ /* 0x008fc6000ff1e0ff */
[----:B------:R-:W3:Y:S01]  /*7fd90*/  LDL.LU.64 R56, [R1+0x14a0] ;  /* 0x0014a00001387983 */ /* 0x000ee20000300a00 */
[----:B------:R-:W-:-:S03]  /*7fda0*/  IADD3.X R6, R7, UR7, RZ, P0, !PT ;  /* 0x0000000707067c10 */ /* 0x000fc600087fe4ff */
[----:B------:R-:W3:Y:S01]  /*7fdb0*/  LDL.LU.64 R54, [R1+0x1498] ;  /* 0x0014980001367983 */ /* 0x000ee20000300a00 */
[----:B----4-:R-:W-:-:S03]  /*7fdc0*/  IADD3 R7, P0, R8, UR16, RZ ;  /* 0x0000001008077c10 */ /* 0x010fc6000ff1e0ff */
[----:B------:R-:W4:Y:S01]  /*7fdd0*/  LDL.LU.64 R64, [R1+0x1490] ;  /* 0x0014900001407983 */ /* 0x000f220000300a00 */
[----:B------:R-:W-:-:S03]  /*7fde0*/  IADD3.X R8, R9, UR7, RZ, P0, !PT ;  /* 0x0000000709087c10 */ /* 0x000fc600087fe4ff */
[----:B------:R-:W4:Y:S04]  /*7fdf0*/  LDL.LU.64 R52, [R1+0x1488] ;  /* 0x0014880001347983 */ /* 0x000f280000300a00 */
[----:B------:R-:W4:Y:S04]  /*7fe00*/  LDL.LU.64 R50, [R1+0x1480] ;  /* 0x0014800001327983 */ /* 0x000f280000300a00 */
[----:B------:R-:W4:Y:S04]  /*7fe10*/  LDL.LU.64 R48, [R1+0x1478] ;  /* 0x0014780001307983 */ /* 0x000f280000300a00 */
[----:B------:R-:W4:Y:S01]  /*7fe20*/  LDL.LU.64 R66, [R1+0x1470] ;  /* 0x0014700001427983 */ /* 0x000f220000300a00 */
[----:B------:R-:W-:-:S04]  /*7fe30*/  IADD3 R9, P0, R10, UR16, RZ ;  /* 0x000000100a097c10 */ /* 0x000fc8000ff1e0ff */
[----:B------:R-:W-:Y:S02]  /*7fe40*/  IADD3.X R10, R11, UR7, RZ, P0, !PT ;  /* 0x000000070b0a7c10 */ /* 0x000fe400087fe4ff */
        /* <DEDUP_REMOVED lines=14> */
[----:B--2---:R-:W-:-:S04]  /*7ff30*/  IADD3 R25, P0, R26, UR16, RZ ;  /* 0x000000101a197c10 */ /* 0x004fc8000ff1e0ff */
        /* <DEDUP_REMOVED lines=13> */
[----:B------:R-:W2:Y:S01]  /*80010*/  LDL.LU.64 R30, [R1+0x1468] ;  /* 0x00146800011e7983 */ /* 0x000ea20000300a00 */
[----:B------:R-:W-:-:S03]  /*80020*/  IADD3 R43, P0, R44, UR16, RZ ;  /* 0x000000102c2b7c10 */ /* 0x000fc6000ff1e0ff */
[----:B------:R-:W2:Y:S01]  /*80030*/  LDL.LU.64 R62, [R1+0x13a0] ;  /* 0x0013a000013e7983 */ /* 0x000ea20000300a00 */
[----:B------:R-:W-:Y:S02]  /*80040*/  IADD3.X R44, R45, UR7, RZ, P0, !PT ;  /* 0x000000072d2c7c10 */ /* 0x000fe400087fe4ff */
[----:B------:R-:W-:Y:S01]  /*80050*/  IADD3 R45, P0, R46, UR16, RZ ;  /* 0x000000102e2d7c10 */ /* 0x000fe2000ff1e0ff */
[----:B------:R-:W2:Y:S03]  /*80060*/  LDL.LU.64 R60, [R1+0x1398] ;  /* 0x00139800013c7983 */ /* 0x000ea60000300a00 */
[----:B------:R-:W-:Y:S02]  /*80070*/  IADD3.X R46, R47, UR7, RZ, P0, !PT ;  /* 0x000000072f2e7c10 */ /* 0x000fe400087fe4ff */
[----:B------:R-:W-:-:S04]  /*80080*/  IADD3 R47, P0, R58, UR16, RZ ;  /* 0x000000103a2f7c10 */ /* 0x000fc8000ff1e0ff */
[----:B------:R-:W-:Y:S02]  /*80090*/  IADD3.X R104, R59, UR7, RZ, P0, !PT ;  /* 0x000000073b687c10 */ /* 0x000fe400087fe4ff */
[----:B------:R-:W2:Y:S01]  /*800a0*/  LDL.LU.64 R58, [R1+0x1390] ;  /* 0x00139000013a7983 */ /* 0x000ea20000300a00 */
[----:B---3--:R-:W-:-:S04]  /*800b0*/  IADD3 R105, P0, R56, UR16, RZ ;  /* 0x0000001038697c10 */ /* 0x008fc8000ff1e0ff */
[----:B------:R-:W-:Y:S02]  /*800c0*/  IADD3.X R106, R57, UR7, RZ, P0, !PT ;  /* 0x00000007396a7c10 */ /* 0x000fe400087fe4ff */
[----:B------:R-:W3:Y:S01]  /*800d0*/  LDL.LU.64 R56, [R1+0x1388] ;  /* 0x0013880001387983 */ /* 0x000ee20000300a00 */
[----:B------:R-:W-:-:S04]  /*800e0*/  IADD3 R107, P0, R54, UR16, RZ ;  /* 0x00000010366b7c10 */ /* 0x000fc8000ff1e0ff */
[----:B------:R-:W-:Y:S02]  /*800f0*/  IADD3.X R108, R55, UR7, RZ, P0, !PT ;  /* 0x00000007376c7c10 */ /* 0x000fe400087fe4ff */
[----:B------:R-:W3:Y:S01]  /*80100*/  LDL.LU.64 R54, [R1+0x1380] ;  /* 0x0013800001367983 */ /* 0x000ee20000300a00 */
[----:B----4-:R-:W-:-:S04]  /*80110*/  IADD3 R109, P0, R64, UR16, RZ ;  /* 0x00000010406d7c10 */ /* 0x010fc8000ff1e0ff */
[----:B------:R-:W-:Y:S02]  /*80120*/  IADD3.X R110, R65, UR7, RZ, P0, !PT ;  /* 0x00000007416e7c10 */ /* 0x000fe400087fe4ff */
[----:B------:R-:W4:Y:S01]  /*80130*/  LDL.LU.64 R64, [R1+0x1378] ;  /* 0x0013780001407983 */ /* 0x000f220000300a00 */
[----:B------:R-:W-:-:S04]  /*80140*/  IADD3 R111, P0, R52, UR16, RZ ;  /* 0x00000010346f7c10 */ /* 0x000fc8000ff1e0ff */
[----:B------:R-:W-:Y:S02]  /*80150*/  IADD3.X R112, R53, UR7, RZ, P0, !PT ;  /* 0x0000000735707c10 */ /* 0x000fe400087fe4ff */
[----:B------:R-:W4:Y:S01]  /*80160*/  LDL.LU.64 R52, [R1+0x1370] ;  /* 0x0013700001347983 */ /* 0x000f220000300a00 */
[----:B------:R-:W-:-:S04]  /*80170*/  IADD3 R113, P0, R50, UR16, RZ ;  /* 0x0000001032717c10 */ /* 0x000fc8000ff1e0ff */
[----:B------:R-:W-:Y:S02]  /*80180*/  IADD3.X R114, R51, UR7, RZ, P0, !PT ;  /* 0x0000000733727c10 */ /* 0x000fe400087fe4ff */
[----:B------:R-:W4:Y:S01]  /*80190*/  LDL.LU.64 R50, [R1+0x1368] ;  /* 0x0013680001327983 */ /* 0x000f220000300a00 */
[----:B------:R-:W-:-:S04]  /*801a0*/  IADD3 R115, P0, R48, UR16, RZ ;  /* 0x0000001030737c10 */ /* 0x000fc8000ff1e0ff */
[----:B------:R-:W-:Y:S02]  /*801b0*/  IADD3.X R116, R49, UR7, RZ, P0, !PT ;  /* 0x0000000731747c10 */ /* 0x000fe400087fe4ff */
[----:B------:R-:W-:Y:S01]  /*801c0*/  IADD3 R117, P0, R66, UR16, RZ ;  /* 0x0000001042757c10 */ /* 0x000fe2000ff1e0ff */
[----:B------:R-:W4:Y:S03]  /*801d0*/  LDL.LU.64 R48, [R1+0x12a0] ;  /* 0x0012a00001307983 */ /* 0x000f260000300a00 */
[----:B------:R-:W-:Y:S02]  /*801e0*/  IADD3.X R118, R67, UR7, RZ, P0, !PT ;  /* 0x0000000743767c10 */ /* 0x000fe400087fe4ff */
[----:B--2---:R-:W-:-:S04]  /*801f0*/  IADD3 R119, P0, R30, UR16, RZ ;  /* 0x000000101e777c10 */ /* 0x004fc8000ff1e0ff */
[----:B------:R-:W-:Y:S02]  /*80200*/  IADD3.X R120, R31, UR7, RZ, P0, !PT ;  /* 0x000000071f787c10 */ /* 0x000fe400087fe4ff */
[----:B------:R-:W2:Y:S01]  /*80210*/  LDL.LU.64 R30, [R1+0x1298] ;  /* 0x00129800011e7983 */ /* 0x000ea20000300a00 */
[----:B------:R-:W-:-:S04]  /*80220*/  IADD3 R121, P0, R62, UR16, RZ ;  /* 0x000000103e797c10 */ /* 0x000fc8000ff1e0ff */
        /* <DEDUP_REMOVED lines=8> */
[----:B---3--:R-:W-:-:S03]  /*802b0*/  IADD3 R127, P0, R56, UR16, RZ ;  /* 0x00000010387f7c10 */ /* 0x008fc6000ff1e0ff */
[----:B------:R-:W3:Y:S01]  /*802c0*/  LDL.LU.64 R68, [R1+0x1278] ;  /* 0x0012780001447983 */ /* 0x000ee20000300a00 */
[----:B------:R-:W-:Y:S02]  /*802d0*/  IADD3.X R128, R57, UR7, RZ, P0, !PT ;  /* 0x0000000739807c10 */ /* 0x000fe400087fe4ff */
[----:B------:R-:W-:Y:S01]  /*802e0*/  IADD3 R129, P0, R54, UR16, RZ ;  /* 0x0000001036817c10 */ /* 0x000fe2000ff1e0ff */
[----:B------:R-:W3:Y:S03]  /*802f0*/  LDL.LU.64 R56, [R1+0x1270] ;  /* 0x0012700001387983 */ /* 0x000ee60000300a00 */
[----:B------:R-:W-:Y:S02]  /*80300*/  IADD3.X R130, R55, UR7, RZ, P0, !PT ;  /* 0x0000000737827c10 */ /* 0x000fe400087fe4ff */
[----:B------:R-:W3:Y:S01]  /*80310*/  LDL.LU.64 R54, [R1+0x1268] ;  /* 0x0012680001367983 */ /* 0x000ee20000300a00 */
[----:B----4-:R-:W-:-:S03]  /*80320*/  IADD3 R131, P0, R64, UR16, RZ ;  /* 0x0000001040837c10 */ /* 0x010fc6000ff1e0ff */
[----:B------:R-:W4:Y:S01]  /*80330*/  LDL.LU.64 R66, [R1+0x11a0] ;  /* 0x0011a00001427983 */ /* 0x000f220000300a00 */
[----:B------:R-:W-:Y:S02]  /*80340*/  IADD3.X R132, R65, UR7, RZ, P0, !PT ;  /* 0x0000000741847c10 */ /* 0x000fe400087fe4ff */
[----:B------:R-:W-:-:S04]  /*80350*/  IADD3 R133, P0, R52, UR16, RZ ;  /* 0x0000001034857c10 */ /* 0x000fc8000ff1e0ff */
[----:B------:R-:W-:Y:S02]  /*80360*/  IADD3.X R134, R53, UR7, RZ, P0, !PT ;  /* 0x0000000735867c10 */ /* 0x000fe400087fe4ff */
[----:B------:R-:W4:Y:S01]  /*80370*/  LDL.LU.64 R52, [R1+0x1198] ;  /* 0x0011980001347983 */ /* 0x000f220000300a00 */
[----:B------:R-:W-:-:S04]  /*80380*/  IADD3 R135, P0, R50, UR16, RZ ;  /* 0x0000001032877c10 */ /* 0x000fc8000ff1e0ff */
[----:B------:R-:W-:Y:S02]  /*80390*/  IADD3.X R136, R51, UR7, RZ, P0, !PT ;  /* 0x0000000733887c10 */ /* 0x000fe400087fe4ff */
[----:B------:R-:W4:Y:S01]  /*803a0*/  LDL.LU.64 R50, [R1+0x1190] ;  /* 0x0011900001327983 */ /* 0x000f220000300a00 */
[----:B------:R-:W-:-:S03]  /*803b0*/  IADD3 R137, P0, R48, UR16, RZ ;  /* 0x0000001030897c10 */ /* 0x000fc6000ff1e0ff */
[----:B------:R-:W4:Y:S01]  /*803c0*/  LDL.LU.64 R64, [R1+0x1188] ;  /* 0x0011880001407983 */ /* 0x000f220000300a00 */
[----:B------:R-:W-:-:S03]  /*803d0*/  IADD3.X R138, R49, UR7, RZ, P0, !PT ;  /* 0x00000007318a7c10 */ /* 0x000fc600087fe4ff */
[----:B------:R-:W4:Y:S01]  /*803e0*/  LDL.LU.64 R48, [R1+0x1180] ;  /* 0x0011800001307983 */ /* 0x000f220000300a00 */
        /* <DEDUP_REMOVED lines=11> */
[----:B---3--:R-:W-:Y:S01]  /*804a0*/  IADD3 R155, P0, R68, UR16, RZ ;  /* 0x00000010449b7c10 */ /* 0x008fe2000ff1e0ff */
[----:B------:R-:W3:Y:S03]  /*804b0*/  LDL.LU.64 R58, [R1+0x1150] ;  /* 0x00115000013a7983 */ /* 0x000ee60000300a00 */
[----:B------:R-:W-:Y:S02]  /*804c0*/  IADD3.X R156, R69, UR7, RZ, P0, !PT ;  /* 0x00000007459c7c10 */ /* 0x000fe400087fe4ff */
[----:B------:R-:W-:-:S04]  /*804d0*/  IADD3 R157, P0, R56, UR16, RZ ;  /* 0x00000010389d7c10 */ /* 0x000fc8000ff1e0ff */
[----:B------:R-:W-:Y:S02]  /*804e0*/  IADD3.X R158, R57, UR7, RZ, P0, !PT ;  /* 0x00000007399e7c10 */ /* 0x000fe400087fe4ff */
[----:B------:R-:W-:Y:S01]  /*804f0*/  IADD3 R159, P0, R54, UR16, RZ ;  /* 0x00000010369f7c10 */ /* 0x000fe2000ff1e0ff */
[----:B------:R-:W3:Y:S03]  /*80500*/  LDL.LU.64 R56, [R1+0x1148] ;  /* 0x0011480001387983 */ /* 0x000ee60000300a00 */
[----:B------:R-:W-:Y:S02]  /*80510*/  IADD3.X R160, R55, UR7, RZ, P0, !PT ;  /* 0x0000000737a07c10 */ /* 0x000fe400087fe4ff */
[----:B----4-:R-:W-:Y:S01]  /*80520*/  IADD3 R161, P0, R66, UR16, RZ ;  /* 0x0000001042a17c10 */ /* 0x010fe2000ff1e0ff */
[----:B------:R-:W4:Y:S03]  /*80530*/  LDL.LU.64 R54, [R1+0x1140] ;  /* 0x0011400001367983 */ /* 0x000f260000300a00 */
[----:B------:R-:W-:-:S02]  /*80540*/  IADD3.X R162, R67, UR7, RZ, P0, !PT ;  /* 0x0000000743a27c10 */ /* 0x000fc400087fe4ff */
[----:B------:R-:W-:-:S04]  /*80550*/  IADD3 R163, P0, R52, UR16, RZ ;  /* 0x0000001034a37c10 */ /* 0x000fc8000ff1e0ff */
[----:B------:R-:W-:Y:S02]  /*80560*/  IADD3.X R164, R53, UR7, RZ, P0, !PT ;  /* 0x0000000735a47c10 */ /* 0x000fe400087fe4ff */
[----:B------:R-:W-:Y:S01]  /*80570*/  IADD3 R165, P0, R50, UR16, RZ ;  /* 0x0000001032a57c10 */ /* 0x000fe2000ff1e0ff */
[----:B------:R-:W4:Y:S03]  /*80580*/  LDL.LU.64 R52, [R1+0x1138] ;  /* 0x0011380001347983 */ /* 0x000f260000300a00 */
[----:B------:R-:W-:Y:S02]  /*80590*/  IADD3.X R166, R51, UR7, RZ, P0, !PT ;  /* 0x0000000733a67c10 */ /* 0x000fe400087fe4ff */
[----:B------:R-:W-:Y:S01]  /*805a0*/  IADD3 R167, P0, R64, UR16, RZ ;  /* 0x0000001040a77c10 */ /* 0x000fe2000ff1e0ff */
[----:B------:R-:W4:Y:S03]  /*805b0*/  LDL.LU.64 R50, [R1+0x1130] ;  /* 0x0011300001327983 */ /* 0x000f260000300a00 */
[----:B------:R-:W-:-:S02]  /*805c0*/  IADD3.X R168, R65, UR7, RZ, P0, !PT ;  /* 0x0000000741a87c10 */ /* 0x000fc400087fe4ff */
[----:B------:R-:W-:-:S04]  /*805d0*/  IADD3 R169, P0, R48, UR16, RZ ;  /* 0x0000001030a97c10 */ /* 0x000fc8000ff1e0ff */
[----:B------:R-:W-:Y:S02]  /*805e0*/  IADD3.X R170, R49, UR7, RZ, P0, !PT ;  /* 0x0000000731aa7c10 */ /* 0x000fe400087fe4ff */
[----:B------:R-:W4:Y:S01]  /*805f0*/  LDL.LU.64 R48, [R1+0x1128] ;  /* 0x0011280001307983 */ /* 0x000f220000300a00 */
[----:B--2---:R-:W-:-:S04]  /*80600*/  IADD3 R171, P0, R30, UR16, RZ ;  /* 0x000000101eab7c10 */ /* 0x004fc8000ff1e0ff */
[----:B------:R-:W-:Y:S02]  /*80610*/  IADD3.X R172, R31, UR7, RZ, P0, !PT ;  /* 0x000000071fac7c10 */ /* 0x000fe400087fe4ff */
[----:B------:R-:W2:Y:S04]  /*80620*/  LDL.LU.64 R30, [R1+0x1120] ;  /* 0x00112000011e7983 */ /* 0x000ea80000300a00 */
[----:B------:R-:W2:Y:S04]  /*80630*/  LDL.LU.64 R76, [R1+0x1118] ;  /* 0x00111800014c7983 */ /* 0x000ea80000300a00 */
[----:B------:R-:W2:Y:S04]  /*80640*/  LDL.LU.64 R74, [R1+0x1110] ;  /* 0x00111000014a7983 */ /* 0x000ea80000300a00 */
[----:B------:R-:W2:Y:S04]  /*80650*/  LDL.LU.64 R72, [R1+0x1108] ;  /* 0x0011080001487983 */ /* 0x000ea80000300a00 */
[----:B------:R-:W2:Y:S04]  /*80660*/  LDL.LU.64 R70, [R1+0x1100] ;  /* 0x0011000001467983 */ /* 0x000ea80000300a00 */
[----:B------:R-:W2:Y:S04]  /*80670*/  LDL.LU.64 R68, [R1+0x10f8] ;  /* 0x0010f80001447983 */ /* 0x000ea80000300a00 */
[----:B------:R-:W2:Y:S01]  /*80680*/  LDL.LU.64 R66, [R1+0x10f0] ;  /* 0x0010f00001427983 */ /* 0x000ea20000300a00 */
[----:B------:R-:W-:-:S03]  /*80690*/  IADD3 R173, P0, R62, UR16, RZ ;  /* 0x000000103ead7c10 */ /* 0x000fc6000ff1e0ff */
[----:B------:R-:W2:Y:S01]  /*806a0*/  LDL.LU.64 R64, [R1+0x10e8] ;  /* 0x0010e80001407983 */ /* 0x000ea20000300a00 */
[----:B------:R-:W-:Y:S02]  /*806b0*/  IADD3.X R174, R63, UR7, RZ, P0, !PT ;  /* 0x000000073fae7c10 */ /* 0x000fe400087fe4ff */
[----:B------:R-:W-:Y:S01]  /*806c0*/  IADD3 R175, P0, R60, UR16, RZ ;  /* 0x000000103caf7c10 */ /* 0x000fe2000ff1e0ff */
[----:B------:R-:W2:Y:S03]  /*806d0*/  LDL.LU.64 R62, [R1+0x10e0] ;  /* 0x0010e000013e7983 */ /* 0x000ea60000300a00 */
[----:B------:R-:W-:Y:S02]  /*806e0*/  IADD3.X R176, R61, UR7, RZ, P0, !PT ;  /* 0x000000073db07c10 */ /* 0x000fe400087fe4ff */
[----:B---3--:R-:W-:Y:S01]  /*806f0*/  IADD3 R177, P0, R58, UR16, RZ ;  /* 0x000000103ab17c10 */ /* 0x008fe2000ff1e0ff */
[----:B------:R-:W3:Y:S03]  /*80700*/  LDL.LU.64 R60, [R1+0x10d8] ;  /* 0x0010d800013c7983 */ /* 0x000ee60000300a00 */
[----:B------:R-:W-:-:S02]  /*80710*/  IADD3.X R178, R59, UR7, RZ, P0, !PT ;  /* 0x000000073bb27c10 */ /* 0x000fc400087fe4ff */
[----:B------:R-:W-:Y:S01]  /*80720*/  IADD3 R179, P0, R56, UR16, RZ ;  /* 0x0000001038b37c10 */ /* 0x000fe2000ff1e0ff */
[----:B------:R-:W3:Y:S03]  /*80730*/  LDL.LU.64 R58, [R1+0x10d0] ;  /* 0x0010d000013a7983 */ /* 0x000ee60000300a00 */
[----:B------:R-:W-:Y:S02]  /*80740*/  IADD3.X R180, R57, UR7, RZ, P0, !PT ;  /* 0x0000000739b47c10 */ /* 0x000fe400087fe4ff */
[----:B----4-:R-:W-:Y:S01]  /*80750*/  IADD3 R181, P0, R54, UR16, RZ ;  /* 0x0000001036b57c10 */ /* 0x010fe2000ff1e0ff */
[----:B------:R-:W4:Y:S03]  /*80760*/  LDL.LU.64 R56, [R1+0x10c8] ;  /* 0x0010c80001387983 */ /* 0x000f260000300a00 */
[----:B------:R-:W-:-:S02]  /*80770*/  IADD3.X R182, R55, UR7, RZ, P0, !PT ;  /* 0x0000000737b67c10 */ /* 0x000fc400087fe4ff */
[----:B------:R-:W-:Y:S01]  /*80780*/  IADD3 R183, P0, R52, UR16, RZ ;  /* 0x0000001034b77c10 */ /* 0x000fe2000ff1e0ff */
[----:B------:R-:W4:Y:S03]  /*80790*/  LDL.LU.64 R54, [R1+0x10c0] ;  /* 0x0010c00001367983 */ /* 0x000f260000300a00 */
[----:B------:R-:W-:Y:S02]  /*807a0*/  IADD3.X R184, R53, UR7, RZ, P0, !PT ;  /* 0x0000000735b87c10 */ /* 0x000fe400087fe4ff */
[----:B------:R-:W-:Y:S01]  /*807b0*/  IADD3 R185, P0, R50, UR16, RZ ;  /* 0x0000001032b97c10 */ /* 0x000fe2000ff1e0ff */
[----:B------:R-:W4:Y:S03]  /*807c0*/  LDL.LU.64 R52, [R1+0x10b8] ;  /* 0x0010b80001347983 */ /* 0x000f260000300a00 */
[----:B------:R-:W-:-:S02]  /*807d0*/  IADD3.X R186, R51, UR7, RZ, P0, !PT ;  /* 0x0000000733ba7c10 */ /* 0x000fc400087fe4ff */
[----:B------:R-:W-:Y:S01]  /*807e0*/  IADD3 R187, P0, R48, UR16, RZ ;  /* 0x0000001030bb7c10 */ /* 0x000fe2000ff1e0ff */
[----:B------:R-:W4:Y:S03]  /*807f0*/  LDL.LU.64 R50, [R1+0x10b0] ;  /* 0x0010b00001327983 */ /* 0x000f260000300a00 */
[----:B------:R-:W-:Y:S02]  /*80800*/  IADD3.X R188, R49, UR7, RZ, P0, !PT ;  /* 0x0000000731bc7c10 */ /* 0x000fe400087fe4ff */
[----:B------:R-:W4:Y:S01]  /*80810*/  LDL.LU.64 R48, [R1+0x10a8] ;  /* 0x0010a80001307983 */ /* 0x000f220000300a00 */
[----:B--2---:R-:W-:-:S04]  /*80820*/  IADD3 R189, P0, R30, UR16, RZ ;  /* 0x000000101ebd7c10 */ /* 0x004fc8000ff1e0ff */
[----:B------:R-:W-:Y:S02]  /*80830*/  IADD3.X R190, R31, UR7, RZ, P0, !PT ;  /* 0x000000071fbe7c10 */ /* 0x000fe400087fe4ff */
[----:B------:R-:W2:Y:S01]  /*80840*/  LDL.LU.64 R30, [R1+0x10a0] ;  /* 0x0010a000011e7983 */ /* 0x000ea20000300a00 */
        /* <DEDUP_REMOVED lines=16> */
[----:B---3--:R-:W-:-:S04]  /*80950*/  IADD3 R207, P0, R60, UR16, RZ ;  /* 0x000000103ccf7c10 */ /* 0x008fc8000ff1e0ff */
[----:B------:R-:W-:Y:S02]  /*80960*/  IADD3.X R208, R61, UR7, RZ, P0, !PT ;  /* 0x000000073dd07c10 */ /* 0x000fe400087fe4ff */
[----:B------:R-:W-:-:S04]  /*80970*/  IADD3 R209, P0, R58, UR16, RZ ;  /* 0x000000103ad17c10 */ /* 0x000fc8000ff1e0ff */
[----:B------:R-:W-:Y:S02]  /*80980*/  IADD3.X R210, R59, UR7, RZ, P0, !PT ;  /* 0x000000073bd27c10 */ /* 0x000fe400087fe4ff */
[----:B----4-:R-:W-:-:S04]  /*80990*/  IADD3 R211, P0, R56, UR16, RZ ;  /* 0x0000001038d37c10 */ /* 0x010fc8000ff1e0ff */
        /* <DEDUP_REMOVED lines=8> */
[----:B------:R-:W-:Y:S01]  /*80a20*/  IADD3.X R240, R49, UR7, RZ, P0, !PT ;  /* 0x0000000731f07c10 */ /* 0x000fe200087fe4ff */
[----:B------:R-:W-:Y:S01]  /*80a30*/  IMAD.MOV.U32 R250, RZ, RZ, R23 ;  /* 0x000000fffffa7224 */ /* 0x000fe200078e0017 */
[----:B------:R-:W-:Y:S01]  /*80a40*/  MOV R251, R24 ;  /* 0x0000001800fb7202 */ /* 0x000fe20000000f00 */
[----:B------:R-:W-:Y:S01]  /*80a50*/  IMAD.MOV.U32 R24, RZ, RZ, R45 ;  /* 0x000000ffff187224 */ /* 0x000fe200078e002d */
[----:B------:R-:W-:Y:S02]  /*80a60*/  MOV R23, R106 ;  /* 0x0000006a00177202 */ /* 0x000fe40000000f00 */
[----:B--2---:R-:W-:-:S04]  /*80a70*/  IADD3 R241, P0, R30, UR16, RZ ;  /* 0x000000101ef17c10 */ /* 0x004fc8000ff1e0ff */
[----:B------:R-:W-:Y:S02]  /*80a80*/  IADD3.X R242, R31, UR7, RZ, P0, !PT ;  /* 0x000000071ff27c10 */ /* 0x000fe400087fe4ff */
[----:B------:R-:W-:Y:S01]  /*80a90*/  IADD3 R28, P0, R28, UR16, RZ ;  /* 0x000000101c1c7c10 */ /* 0x000fe2000ff1e0ff */
[----:B------:R-:W-:Y:S01]  /*80aa0*/  IMAD.MOV.U32 R30, RZ, RZ, R2 ;  /* 0x000000ffff1e7224 */ /* 0x000fe200078e0002 */
[----:B------:R-:W-:Y:S02]  /*80ab0*/  MOV R31, R4 ;  /* 0x00000004001f7202 */ /* 0x000fe40000000f00 */
[----:B------:R-:W-:Y:S01]  /*80ac0*/  IADD3.X R29, R29, UR7, RZ, P0, !PT ;  /* 0x000000071d1d7c10 */ /* 0x000fe200087fe4ff */
[----:B------:R-:W-:Y:S01]  /*80ad0*/  IMAD.MOV.U32 R4, RZ, RZ, R5 ;  /* 0x000000ffff047224 */ /* 0x000fe200078e0005 */
[----:B------:R-:W-:Y:S01]  /*80ae0*/  MOV R5, R6 ;  /* 0x0000000600057202 */ /* 0x000fe20000000f00 */
[----:B------:R-:W-:Y:S01]  /*80af0*/  STL [R1+0x2dc0], R28 ;  /* 0x002dc01c01007387 */ /* 0x000fe20000100800 */
[----:B------:R-:W-:-:S03]  /*80b00*/  IMAD.MOV.U32 R6, RZ, RZ, R7 ;  /* 0x000000ffff067224 */ /* 0x000fc600078e0007 */
[----:B------:R-:W-:Y:S01]  /*80b10*/  STL [R1+0x2d78], R29 ;  /* 0x002d781d01007387 */ /* 0x000fe20000100800 */
[----:B------:R-:W-:-:S03]  /*80b20*/  MOV R7, R8 ;  /* 0x0000000800077202 */ /* 0x000fc60000000f00 */
[----:B------:R-:W-:Y:S04]  /*80b30*/  STL.64 [R1+0x1780], R30 ;  /* 0x0017801e01007387 */ /* 0x000fe80000100a00 */
[----:B------:R-:W-:Y:S04]  /*80b40*/  STL.64 [R1+0x36b0], R28 ;  /* 0x0036b01c01007387 */ /* 0x000fe80000100a00 */
[----:B------:R1:W-:Y:S01]  /*80b50*/  STL.64 [R1+0x1778], R4 ;  /* 0x0017780401007387 */ /* 0x0003e20000100a00 */
[----:B------:R-:W-:-:S03]  /*80b60*/  IMAD.MOV.U32 R8, RZ, RZ, R11 ;  /* 0x000000ffff087224 */ /* 0x000fc600078e000b */
[----:B------:R2:W-:Y:S01]  /*80b70*/  STL.64 [R1+0x1770], R6 ;  /* 0x0017700601007387 */ /* 0x0005e20000100a00 */
[----:B-1----:R-:W-:Y:S01]  /*80b80*/  IMAD.MOV.U32 R4, RZ, RZ, R9 ;  /* 0x000000ffff047224 */ /* 0x002fe200078e0009 */
[----:B------:R-:W-:Y:S02]  /*80b90*/  MOV R5, R10 ;  /* 0x0000000a00057202 */ /* 0x000fe40000000f00 */
[----:B------:R-:W-:Y:S01]  /*80ba0*/  MOV R9, R12 ;  /* 0x0000000c00097202 */ /* 0x000fe20000000f00 */
[----:B--2---:R-:W-:Y:S01]  /*80bb0*/  IMAD.MOV.U32 R6, RZ, RZ, R13 ;  /* 0x000000ffff067224 */ /* 0x004fe200078e000d */
[----:B------:R-:W-:Y:S01]  /*80bc0*/  MOV R7, R14 ;  /* 0x0000000e00077202 */ /* 0x000fe20000000f00 */
[----:B------:R1:W-:Y:S04]  /*80bd0*/  STL.64 [R1+0x1768], R4 ;  /* 0x0017680401007387 */ /* 0x0003e80000100a00 */
[----:B------:R2:W-:Y:S04]  /*80be0*/  STL.64 [R1+0x16a0], R8 ;  /* 0x0016a00801007387 */ /* 0x0005e80000100a00 */
[----:B------:R3:W-:Y:S01]  /*80bf0*/  STL.64 [R1+0x1698], R6 ;  /* 0x0016980601007387 */ /* 0x0007e20000100a00 */
[----:B-1----:R-:W-:Y:S01]  /*80c00*/  IMAD.MOV.U32 R4, RZ, RZ, R15 ;  /* 0x000000ffff047224 */ /* 0x002fe200078e000f */
[----:B------:R-:W-:Y:S01]  /*80c10*/  MOV R5, R16 ;  /* 0x0000001000057202 */ /* 0x000fe20000000f00 */
[----:B--2---:R-:W-:Y:S01]  /*80c20*/  IMAD.MOV.U32 R8, RZ, RZ, R17 ;  /* 0x000000ffff087224 */ /* 0x004fe200078e0011 */
[----:B------:R-:W-:-:S03]  /*80c30*/  MOV R9, R18 ;  /* 0x0000001200097202 */ /* 0x000fc60000000f00 */
[----:B------:R1:W-:Y:S01]  /*80c40*/  STL.64 [R1+0x1690], R4 ;  /* 0x0016900401007387 */ /* 0x0003e20000100a00 */
[----:B---3--:R-:W-:Y:S01]  /*80c50*/  IMAD.MOV.U32 R6, RZ, RZ, R19 ;  /* 0x000000ffff067224 */ /* 0x008fe200078e0013 */
[----:B------:R-:W-:Y:S02]  /*80c60*/  MOV R7, R20 ;  /* 0x0000001400077202 */ /* 0x000fe40000000f00 */
        /* <DEDUP_REMOVED lines=9> */
[----:B------:R2:W-:Y:S01]  /*80d00*/  STL.64 [R1+0x1668], R8 ;  /* 0x0016680801007387 */ /* 0x0005e20000100a00 */
[----:B------:R-:W-:Y:S01]  /*80d10*/  IMAD.MOV.U32 R28, RZ, RZ, R35 ;  /* 0x000000ffff1c7224 */ /* 0x000fe200078e0023 */
[----:B------:R-:W-:Y:S01]  /*80d20*/  MOV R29, R36 ;  /* 0x00000024001d7202 */ /* 0x000fe20000000f00 */
[----:B------:R-:W-:Y:S01]  /*80d30*/  IMAD.MOV.U32 R36, RZ, RZ, R37 ;  /* 0x000000ffff247224 */ /* 0x000fe200078e0025 */
[----:B------:R-:W-:Y:S01]  /*80d40*/  STL.64 [R1+0x1670], R250 ;  /* 0x001670fa01007387 */ /* 0x000fe20000100a00 */
[----:B-1----:R-:W-:Y:S01]  /*80d50*/  IMAD.MOV.U32 R4, RZ, RZ, R33 ;  /* 0x000000ffff047224 */ /* 0x002fe200078e0021 */
[----:B------:R-:W-:-:S02]  /*80d60*/  MOV R5, R34 ;  /* 0x0000002200057202 */ /* 0x000fc40000000f00 */
[----:B------:R1:W-:Y:S01]  /*80d70*/  STL.64 [R1+0x15a0], R6 ;  /* 0x0015a00601007387 */ /* 0x0003e20000100a00 */
[----:B------:R-:W-:Y:S01]  /*80d80*/  MOV R37, R38 ;  /* 0x0000002600257202 */ /* 0x000fe20000000f00 */
[----:B------:R-:W-:Y:S01]  /*80d90*/  IMAD.MOV.U32 R34, RZ, RZ, R39 ;  /* 0x000000ffff227224 */ /* 0x000fe200078e0027 */
[----:B------:R-:W-:Y:S01]  /*80da0*/  MOV R35, R40 ;  /* 0x0000002800237202 */ /* 0x000fe20000000f00 */
[----:B------:R3:W-:Y:S01]  /*80db0*/  STL.64 [R1+0x1598], R4 ;  /* 0x0015980401007387 */ /* 0x0007e20000100a00 */
[----:B------:R-:W-:Y:S01]  /*80dc0*/  IMAD.MOV.U32 R32, RZ, RZ, R41 ;  /* 0x000000ffff207224 */ /* 0x000fe200078e0029 */
[----:B------:R-:W-:Y:S01]  /*80dd0*/  MOV R33, R42 ;  /* 0x0000002a00217202 */ /* 0x000fe20000000f00 */
[----:B------:R-:W-:Y:S01]  /*80de0*/  IMAD.MOV.U32 R26, RZ, RZ, R43 ;  /* 0x000000ffff1a7224 */ /* 0x000fe200078e002b */
[----:B------:R-:W4:Y:S01]  /*80df0*/  LDL.64 R38, [R1+0x1598] ;  /* 0x0015980001267983 */ /* 0x000f220000100a00 */
[----:B------:R-:W-:-:S03]  /*80e00*/  MOV R27, R44 ;  /* 0x0000002c001b7202 */ /* 0x000fc60000000f00 */
[----:B------:R-:W4:Y:S04]  /*80e10*/  LDL.64 R40, [R1+0x15a0] ;  /* 0x0015a00001287983 */ /* 0x000f280000100a00 */
[----:B------:R4:W-:Y:S01]  /*80e20*/  STL.64 [R1+0x1590], R28 ;  /* 0x0015901c01007387 */ /* 0x0009e20000100a00 */
[----:B------:R-:W-:-:S03]  /*80e30*/  MOV R25, R46 ;  /* 0x0000002e00197202 */ /* 0x000fc60000000f00 */
[----:B------:R-:W4:Y:S01]  /*80e40*/  LDL.64 R42, [R1+0x1668] ;  /* 0x00166800012a7983 */ /* 0x000f220000100a00 */
[----:B------:R-:W-:-:S03]  /*80e50*/  IMAD.MOV.U32 R30, RZ, RZ, R47 ;  /* 0x000000ffff1e7224 */ /* 0x000fc600078e002f */
[----:B------:R-:W-:Y:S01]  /*80e60*/  STL.64 [R1+0x1588], R36 ;  /* 0x0015882401007387 */ /* 0x000fe20000100a00 */
[----:B------:R-:W-:-:S03]  /*80e70*/  MOV R31, R104 ;  /* 0x00000068001f7202 */ /* 0x000fc60000000f00 */
[----:B------:R-:W4:Y:S01]  /*80e80*/  LDL.64 R44, [R1+0x1678] ;  /* 0x00167800012c7983 */ /* 0x000f220000100a00 */
[----:B------:R-:W-:-:S03]  /*80e90*/  IMAD.MOV.U32 R22, RZ, RZ, R105 ;  /* 0x000000ffff167224 */ /* 0x000fc600078e0069 */
[----:B------:R-:W-:Y:S01]  /*80ea0*/  STL.64 [R1+0x1580], R34 ;  /* 0x0015802201007387 */ /* 0x000fe20000100a00 */
[----:B------:R-:W-:-:S03]  /*80eb0*/  IMAD.MOV.U32 R20, RZ, RZ, R107 ;  /* 0x000000ffff147224 */ /* 0x000fc600078e006b */
[----:B------:R-:W4:Y:S04]  /*80ec0*/  LDL.64 R46, [R1+0x1680] ;  /* 0x00168000012e7983 */ /* 0x000f280000100a00 */
[----:B------:R-:W-:Y:S01]  /*80ed0*/  STL.64 [R1+0x1578], R32 ;  /* 0x0015782001007387 */ /* 0x000fe20000100a00 */
        /* <DEDUP_REMOVED lines=11> */
[----:B------:R-:W-:Y:S04]  /*80f90*/  STL.64 [R1+0x1098], R30 ;  /* 0x0010981e01007387 */ /* 0x000fe80000100a00 */
[----:B------:R-:W-:Y:S01]  /*80fa0*/  STL.64 [R1+0x14a0], R22 ;  /* 0x0014a01601007387 */ /* 0x000fe20000100a00 */
[----:B------:R-:W-:-:S03]  /*80fb0*/  MOV R15, R114 ;  /* 0x00000072000f7202 */ /* 0x000fc60000000f00 */
[----:B------:R-:W4:Y:S01]  /*80fc0*/  LDL.64 R110, [R1+0x16a0] ;  /* 0x0016a000016e7983 */ /* 0x000f220000100a00 */
[----:B------:R-:W-:Y:S01]  /*80fd0*/  IMAD.MOV.U32 R12, RZ, RZ, R115 ;  /* 0x000000ffff0c7224 */ /* 0x000fe200078e0073 */
[----:B------:R-:W-:Y:S02]  /*80fe0*/  MOV R13, R116 ;  /* 0x00000074000d7202 */ /* 0x000fe40000000f00 */
[----:B------:R-:W-:Y:S01]  /*80ff0*/  STL.64 [R1+0x1498], R20 ;  /* 0x0014981401007387 */ /* 0x000fe20000100a00 */
[----:B------:R-:W-:-:S03]  /*81000*/  IMAD.MOV.U32 R10, RZ, RZ, R117 ;  /* 0x000000ffff0a7224 */ /* 0x000fc600078e0075 */
[----:B------:R-:W4:Y:S01]  /*81010*/  LDL.64 R112, [R1+0x1768] ;  /* 0x0017680001707983 */ /* 0x000f220000100a00 */
[----:B------:R-:W-:Y:S01]  /*81020*/  MOV R11, R118 ;  /* 0x00000076000b7202 */ /* 0x000fe20000000f00 */
[----:B--2---:R-:W-:Y:S02]  /*81030*/  IMAD.MOV.U32 R8, RZ, RZ, R119 ;  /* 0x000000ffff087224 */ /* 0x004fe400078e0077 */
[----:B------:R-:W-:Y:S04]  /*81040*/  STL.64 [R1+0x1490], R18 ;  /* 0x0014901201007387 */ /* 0x000fe80000100a00 */
[----:B------:R-:W2:Y:S04]  /*81050*/  LDL.64 R114, [R1+0x1770] ;  /* 0x0017700001727983 */ /* 0x000ea80000100a00 */
[----:B------:R-:W4:Y:S04]  /*81060*/  LDL.64 R116, [R1+0x1778] ;  /* 0x0017780001747983 */ /* 0x000f280000100a00 */
[----:B------:R-:W-:Y:S04]  /*81070*/  STL.64 [R1+0x1488], R16 ;  /* 0x0014881001007387 */ /* 0x000fe80000100a00 */
[----:B------:R-:W2:Y:S01]  /*81080*/  LDL.64 R118, [R1+0x1780] ;  /* 0x0017800001767983 */ /* 0x000ea20000100a00 */
[----:B------:R-:W-:Y:S01]  /*81090*/  MOV R9, R120 ;  /* 0x0000007800097202 */ /* 0x000fe20000000f00 */
[----:B-1----:R-:W-:Y:S01]  /*810a0*/  IMAD.MOV.U32 R6, RZ, RZ, R121 ;  /* 0x000000ffff067224 */ /* 0x002fe200078e0079 */
[----:B------:R-:W-:Y:S01]  /*810b0*/  MOV R7, R122 ;  /* 0x0000007a00077202 */ /* 0x000fe20000000f00 */
[----:B------:R-:W-:Y:S01]  /*810c0*/  STL.64 [R1+0x1480], R14 ;  /* 0x0014800e01007387 */ /* 0x000fe20000100a00 */
[----:B---3--:R-:W-:Y:S01]  /*810d0*/  IMAD.MOV.U32 R4, RZ, RZ, R123 ;  /* 0x000000ffff047224 */ /* 0x008fe200078e007b */
[----:B------:R-:W-:Y:S01]  /*810e0*/  MOV R5, R124 ;  /* 0x0000007c00057202 */ /* 0x000fe20000000f00 */
[----:B------:R-:W-:Y:S01]  /*810f0*/  IMAD.MOV.U32 R248, RZ, RZ, R125 ;  /* 0x000000fffff87224 */ /* 0x000fe200078e007d */
[----:B------:R1:W-:Y:S01]  /*81100*/  STL.64 [R1+0x1478], R12 ;  /* 0x0014780c01007387 */ /* 0x0003e20000100a00 */
[----:B------:R-:W-:Y:S01]  /*81110*/  MOV R249, R126 ;  /* 0x0000007e00f97202 */ /* 0x000fe20000000f00 */
[----:B------:R-:W-:Y:S01]  /*81120*/  IMAD.MOV.U32 R246, RZ, RZ, R127 ;  /* 0x000000fffff67224 */ /* 0x000fe200078e007f */
[----:B------:R-:W-:Y:S01]  /*81130*/  MOV R247, R128 ;  /* 0x0000008000f77202 */ /* 0x000fe20000000f00 */
[----:B------:R-:W-:Y:S01]  /*81140*/  STL.64 [R1+0x1470], R10 ;  /* 0x0014700a01007387 */ /* 0x000fe20000100a00 */
[----:B------:R-:W-:Y:S01]  /*81150*/  IMAD.MOV.U32 R244, RZ, RZ, R129 ;  /* 0x000000fffff47224 */ /* 0x000fe200078e0081 */
[----:B------:R-:W-:Y:S01]  /*81160*/  MOV R245, R130 ;  /* 0x0000008200f57202 */ /* 0x000fe20000000f00 */
[----:B------:R-:W-:Y:S01]  /*81170*/  UISETP.GT.AND UP5, UPT, UR18, 0x5c, UPT ;  /* 0x0000005c1200788c */ /* 0x000fe2000bfa4270 */
[----:B------:R-:W-:Y:S01]  /*81180*/  STL.64 [R1+0x1468], R8 ;  /* 0x0014680801007387 */ /* 0x000fe20000100a00 */
[----:B------:R-:W-:Y:S01]  /*81190*/  IMAD.MOV.U32 R234, RZ, RZ, R131 ;  /* 0x000000ffffea7224 */ /* 0x000fe200078e0083 */
[----:B------:R-:W-:Y:S01]  /*811a0*/  MOV R235, R132 ;  /* 0x0000008400eb7202 */ /* 0x000fe20000000f00 */
[----:B------:R-:W-:Y:S01]  /*811b0*/  IMAD.MOV.U32 R232, RZ, RZ, R133 ;  /* 0x000000ffffe87224 */ /* 0x000fe200078e0085 */
[----:B------:R3:W-:Y:S01]  /*811c0*/  STL.64 [R1+0x13a0], R6 ;  /* 0x0013a00601007387 */ /* 0x0007e20000100a00 */
[----:B------:R-:W-:Y:S01]  /*811d0*/  MOV R233, R134 ;  /* 0x0000008600e97202 */ /* 0x000fe20000000f00 */
[----:B------:R-:W-:Y:S01]  /*811e0*/  IMAD.MOV.U32 R226, RZ, RZ, R135 ;  /* 0x000000ffffe27224 */ /* 0x000fe200078e0087 */
[----:B------:R-:W-:Y:S01]  /*811f0*/  MOV R227, R136 ;  /* 0x0000008800e37202 */ /* 0x000fe20000000f00 */
[----:B------:R3:W-:Y:S01]  /*81200*/  STL.64 [R1+0x1398], R4 ;  /* 0x0013980401007387 */ /* 0x0007e20000100a00 */
[----:B------:R-:W-:Y:S01]  /*81210*/  IMAD.MOV.U32 R224, RZ, RZ, R137 ;  /* 0x000000ffffe07224 */ /* 0x000fe200078e0089 */
[----:B------:R-:W-:-:S02]  /*81220*/  MOV R225, R138 ;  /* 0x0000008a00e17202 */ /* 0x000fc40000000f00 */
[----:B------:R-:W-:Y:S01]  /*81230*/  STL.64 [R1+0x1390], R248 ;  /* 0x001390f801007387 */ /* 0x000fe20000100a00 */
[----:B------:R-:W-:Y:S01]  /*81240*/  USEL UR12, URZ, 0x4, !UP5 ;  /* 0x000000043f0c7887 */ /* 0x000fe2000e800000 */
[----:B------:R-:W-:Y:S01]  /*81250*/  IMAD.MOV.U32 R222, RZ, RZ, R139 ;  /* 0x000000ffffde7224 */ /* 0x000fe200078e008b */
[----:B------:R-:W-:Y:S01]  /*81260*/  MOV R223, R148 ;  /* 0x0000009400df7202 */ /* 0x000fe20000000f00 */
[----:B------:R-:W-:Y:S01]  /*81270*/  STL.64 [R1+0x1388], R246 ;  /* 0x001388f601007387 */ /* 0x000fe20000100a00 */
[----:B------:R-:W-:Y:S01]  /*81280*/  IMAD.MOV.U32 R220, RZ, RZ, R149 ;  /* 0x000000ffffdc7224 */ /* 0x000fe200078e0095 */
[----:B------:R-:W-:Y:S02]  /*81290*/  MOV R221, R150 ;  /* 0x0000009600dd7202 */ /* 0x000fe40000000f00 */
[----:B------:R-:W-:Y:S01]  /*812a0*/  STL.64 [R1+0x1380], R244 ;  /* 0x001380f401007387 */ /* 0x000fe20000100a00 */
[----:B------:R-:W-:Y:S01]  /*812b0*/  IMAD.MOV.U32 R218, RZ, RZ, R151 ;  /* 0x000000ffffda7224 */ /* 0x000fe200078e0097 */
[----:B------:R-:W-:-:S02]  /*812c0*/  MOV R219, R152 ;  /* 0x0000009800db7202 */ /* 0x000fc40000000f00 */
[----:B------:R-:W-:Y:S01]  /*812d0*/  STL.64 [R1+0x1378], R234 ;  /* 0x001378ea01007387 */ /* 0x000fe20000100a00 */
[----:B------:R-:W-:Y:S01]  /*812e0*/  IMAD.MOV.U32 R216, RZ, RZ, R153 ;  /* 0x000000ffffd87224 */ /* 0x000fe200078e0099 */
[----:B------:R-:W-:Y:S02]  /*812f0*/  MOV R217, R154 ;  /* 0x0000009a00d97202 */ /* 0x000fe40000000f00 */
[----:B------:R-:W-:Y:S01]  /*81300*/  STL.64 [R1+0x1370], R232 ;  /* 0x001370e801007387 */ /* 0x000fe20000100a00 */
[----:B------:R-:W-:Y:S01]  /*81310*/  UISETP.GT.AND UP6, UPT, UR18, 0x60, UPT ;  /* 0x000000601200788c */ /* 0x000fe2000bfc4270 */
[----:B------:R-:W-:Y:S01]  /*81320*/  IMAD.MOV.U32 R214, RZ, RZ, R155 ;  /* 0x000000ffffd67224 */ /* 0x000fe200078e009b */
[----:B------:R-:W-:Y:S01]  /*81330*/  MOV R215, R156 ;  /* 0x0000009c00d77202 */ /* 0x000fe20000000f00 */
[----:B------:R-:W-:Y:S01]  /*81340*/  STL.64 [R1+0x1368], R226 ;  /* 0x001368e201007387 */ /* 0x000fe20000100a00 */
[----:B------:R-:W-:Y:S01]  /*81350*/  USEL UR12, UR12, URZ, !UP0 ;  /* 0x0000003f0c0c7287 */ /* 0x000fe2000c000000 */
[----:B------:R-:W-:Y:S01]  /*81360*/  IMAD.MOV.U32 R212, RZ, RZ, R157 ;  /* 0x000000ffffd47224 */ /* 0x000fe200078e009d */
[----:B------:R-:W-:Y:S01]  /*81370*/  MOV R213, R158 ;  /* 0x0000009e00d57202 */ /* 0x000fe20000000f00 */
[----:B------:R-:W-:Y:S01]  /*81380*/  STL.64 [R1+0x12a0], R224 ;  /* 0x0012a0e001007387 */ /* 0x000fe20000100a00 */
[----:B------:R-:W-:Y:S01]  /*81390*/  IMAD.MOV.U32 R146, RZ, RZ, R159 ;  /* 0x000000ffff927224 */ /* 0x000fe200078e009f */
[----:B------:R-:W-:-:S02]  /*813a0*/  MOV R147, R160 ;  /* 0x000000a000937202 */ /* 0x000fc40000000f00 */
[----:B------:R-:W-:Y:S01]  /*813b0*/  STL.64 [R1+0x1298], R222 ;  /* 0x001298de01007387 */ /* 0x000fe20000100a00 */
[----:B------:R-:W-:Y:S01]  /*813c0*/  IMAD.MOV.U32 R144, RZ, RZ, R161 ;  /* 0x000000ffff907224 */ /* 0x000fe200078e00a1 */
[----:B------:R-:W-:Y:S02]  /*813d0*/  MOV R145, R162 ;  /* 0x000000a200917202 */ /* 0x000fe40000000f00 */
[----:B------:R-:W-:Y:S01]  /*813e0*/  STL.64 [R1+0x1290], R220 ;  /* 0x001290dc01007387 */ /* 0x000fe20000100a00 */
[----:B------:R-:W-:Y:S01]  /*813f0*/  USEL UR22, URZ, 0x4, !UP6 ;  /* 0x000000043f167887 */ /* 0x000fe2000f000000 */
        /* <DEDUP_REMOVED lines=9> */
[----:B------:R-:W-:Y:S01]  /*81490*/  ISETP.NE.U32.AND P6, PT, RZ, UR12, PT ;  /* 0x0000000cff007c0c */ /* 0x000fe2000bfc5070 */
[----:B------:R-:W-:Y:S01]  /*814a0*/  IMAD.MOV.U32 R100, RZ, RZ, R169 ;  /* 0x000000ffff647224 */ /* 0x000fe200078e00a9 */
[----:B------:R-:W-:Y:S01]  /*814b0*/  MOV R101, R170 ;  /* 0x000000aa00657202 */ /* 0x000fe20000000f00 */
        /* <DEDUP_REMOVED lines=57> */
[----:B------:R-:W-:Y:S01]  /*81850*/  IMAD.MOV.U32 R66, RZ, RZ, R203 ;  /* 0x000000ffff427224 */ /* 0x000fe200078e00cb */
[----:B------:R-:W-:Y:S01]  /*81860*/  MOV R67, R204 ;  /* 0x000000cc00437202 */ /* 0x000fe20000000f00 */
[----:B------:R-:W-:Y:S01]  /*81870*/  USEL UR25, UR25, URZ, !UP0 ;  /* 0x0000003f19197287 */ /* 0x000fe2000c000000 */
[----:B------:R-:W-:Y:S01]  /*81880*/  STL.64 [R1+0x1118], R78 ;  /* 0x0011184e01007387 */ /* 0x000fe20000100a00 */
[----:B------:R-:W-:Y:S01]  /*81890*/  IMAD.MOV.U32 R64, RZ, RZ, R205 ;  /* 0x000000ffff407224 */ /* 0x000fe200078e00cd */
[----:B------:R-:W-:-:S02]  /*818a0*/  MOV R65, R206 ;  /* 0x000000ce00417202 */ /* 0x000fc40000000f00 */
[----:B------:R-:W-:Y:S01]  /*818b0*/  STL.64 [R1+0x1110], R76 ;  /* 0x0011104c01007387 */ /* 0x000fe20000100a00 */
[----:B------:R-:W-:Y:S01]  /*818c0*/  IMAD.MOV.U32 R62, RZ, RZ, R207 ;  /* 0x000000ffff3e7224 */ /* 0x000fe200078e00cf */
[----:B------:R-:W-:Y:S02]  /*818d0*/  MOV R63, R208 ;  /* 0x000000d0003f7202 */ /* 0x000fe40000000f00 */
        /* <DEDUP_REMOVED lines=22> */
[----:B------:R-:W-:Y:S04]  /*81a40*/  STL.64 [R1+0x10d0], R60 ;  /* 0x0010d03c01007387 */ /* 0x000fe80000100a00 */
[----:B------:R-:W-:Y:S04]  /*81a50*/  STL.64 [R1+0x10c8], R58 ;  /* 0x0010c83a01007387 */ /* 0x000fe80000100a00 */
[----:B------:R-:W-:Y:S04]  /*81a60*/  STL.64 [R1+0x10c0], R56 ;  /* 0x0010c03801007387 */ /* 0x000fe80000100a00 */
[----:B------:R-:W-:Y:S04]  /*81a70*/  STL.64 [R1+0x10b8], R54 ;  /* 0x0010b83601007387 */ /* 0x000fe80000100a00 */
[----:B------:R-:W-:Y:S04]  /*81a80*/  STL.64 [R1+0x10b0], R52 ;  /* 0x0010b03401007387 */ /* 0x000fe80000100a00 */
[----:B------:R-:W-:Y:S04]  /*81a90*/  STL.64 [R1+0x10a8], R50 ;  /* 0x0010a83201007387 */ /* 0x000fe80000100a00 */
[----:B------:R-:W-:Y:S04]  /*81aa0*/  STL.64 [R1+0x10a0], R48 ;  /* 0x0010a03001007387 */ /* 0x000fe80000100a00 */
[----:B--2---:R-:W-:Y:S04]  /*81ab0*/  LDGSTS.E [R3+0x2c400], desc[UR14][R118.64], P5 ;  /* 0x2c40000076037fae */ /* 0x004fe8000a92184e */
[----:B----4-:R-:W-:Y:S04]  /*81ac0*/  LDGSTS.E [R3+0x2c500], desc[UR14][R116.64], P5 ;  /* 0x2c50000074037fae */ /* 0x010fe8000a92184e */
[----:B------:R-:W-:Y:S04]  /*81ad0*/  LDGSTS.E [R3+0x2c600], desc[UR14][R114.64], P5 ;  /* 0x2c60000072037fae */ /* 0x000fe8000a92184e */
        /* <DEDUP_REMOVED lines=21> */
[----:B------:R-:W2:Y:S04]  /*81c30*/  LDL.LU R251, [R1+0x36b8] ;  /* 0x0036b80001fb7983 */ /* 0x000ea80000300800 */
[----:B------:R-:W-:Y:S04]  /*81c40*/  LDGSTS.E [R3+0x32400], desc[UR14][R14.64], P1 ;  /* 0x324000000e037fae */ /* 0x000fe8000892184e */
[----:B------:R-:W4:Y:S04]  /*81c50*/  LDL.LU.64 R28, [R1+0x36b0] ;  /* 0x0036b000011c7983 */ /* 0x000f280000300a00 */
[----:B------:R-:W-:Y:S04]  /*81c60*/  LDGSTS.E [R3+0x32500], desc[UR14][R12.64], P1 ;  /* 0x325000000c037fae */ /* 0x000fe8000892184e */
[----:B------:R-:W-:Y:S04]  /*81c70*/  LDGSTS.E [R3+0x32600], desc[UR14][R10.64], P1 ;  /* 0x326000000a037fae */ /* 0x000fe8000892184e */
[----:B------:R-:W-:Y:S04]  /*81c80*/  LDGSTS.E [R3+0x32700], desc[UR14][R8.64], P1 ;  /* 0x3270000008037fae */ /* 0x000fe8000892184e */
[----:B-1----:R-:W4:Y:S04]  /*81c90*/  LDL.LU R12, [R1+0x2d7c] ;  /* 0x002d7c00010c7983 */ /* 0x002f280000300800 */
[----:B------:R-:W-:Y:S01]  /*81ca0*/  LDGSTS.E [R3+0x34000], desc[UR14][R6.64], P2 ;  /* 0x3400000006037fae */ /* 0x000fe2000912184e */
[----:B------:R-:W-:-:S02]  /*81cb0*/  UISETP.GT.AND UP3, UPT, UR18, 0x6c, UPT ;  /* 0x0000006c1200788c */ /* 0x000fc4000bf64270 */
[----:B------:R-:W-:Y:S01]  /*81cc0*/  UISETP.GT.AND UP4, UPT, UR18, 0x70, UPT ;  /* 0x000000701200788c */ /* 0x000fe2000bf84270 */
[----:B------:R4:W-:Y:S04]  /*81cd0*/  LDGSTS.E [R3+0x34100], desc[UR14][R4.64], P2 ;  /* 0x3410000004037fae */ /* 0x0009e8000912184e */
[----:B---3--:R-:W3:Y:S04]  /*81ce0*/  LDL.LU R7, [R1+0x2d74] ;  /* 0x002d740001077983 */ /* 0x008ee80000300800 */
[----:B------:R-:W3:Y:S04]  /*81cf0*/  LDL.LU R13, [R1+0x2d70] ;  /* 0x002d7000010d7983 */ /* 0x000ee80000300800 */
[----:B------:R-:W3:Y:S04]  /*81d00*/  LDL.LU R9, [R1+0x2d68] ;  /* 0x002d680001097983 */ /* 0x000ee80000300800 */
[----:B------:R-:W3:Y:S04]  /*81d10*/  LDL.LU R11, [R1+0x2d6c] ;  /* 0x002d6c00010b7983 */ /* 0x000ee80000300800 */
[----:B------:R-:W3:Y:S04]  /*81d20*/  LDL.LU R15, [R1+0x2d64] ;  /* 0x002d6400010f7983 */ /* 0x000ee80000300800 */
[----:B------:R-:W3:Y:S04]  /*81d30*/  LDL.LU R14, [R1+0x2d60] ;  /* 0x002d6000010e7983 */ /* 0x000ee80000300800 */
[----:B------:R-:W3:Y:S01]  /*81d40*/  LDL.LU R17, [R1+0x2d58] ;  /* 0x002d580001117983 */ /* 0x000ee20000300800 */
[----:B------:R-:W-:-:S02]  /*81d50*/  USEL UR24, URZ, 0x4, !UP3 ;  /* 0x000000043f187887 */ /* 0x000fc4000d800000 */
[----:B------:R-:W-:Y:S01]  /*81d60*/  USEL UR23, URZ, 0x4, !UP4 ;  /* 0x000000043f177887 */ /* 0x000fe2000e000000 */
[----:B------:R-:W-:Y:S01]  /*81d70*/  LDGSTS.E [R3+0x34200], desc[UR14][R248.64], P2 ;  /* 0x34200000f8037fae */ /* 0x000fe2000912184e */
[----:B------:R-:W-:Y:S02]  /*81d80*/  USEL UR24, UR24, URZ, !UP0 ;  /* 0x0000003f18187287 */ /* 0x000fe4000c000000 */
[----:B------:R-:W-:Y:S01]  /*81d90*/  UISETP.GT.AND UP5, UPT, UR18, 0x74, UPT ;  /* 0x000000741200788c */ /* 0x000fe2000bfa4270 */
[----:B------:R-:W-:Y:S01]  /*81da0*/  LDGSTS.E [R3+0x34300], desc[UR14][R246.64], P2 ;  /* 0x34300000f6037fae */ /* 0x000fe2000912184e */
[----:B------:R-:W-:Y:S02]  /*81db0*/  USEL UR23, UR23, URZ, !UP0 ;  /* 0x0000003f17177287 */ /* 0x000fe4000c000000 */
[----:B------:R-:W-:Y:S01]  /*81dc0*/  ISETP.NE.U32.AND P3, PT, RZ, UR24, PT ;  /* 0x00000018ff007c0c */ /* 0x000fe2000bf65070 */
[----:B------:R-:W-:Y:S01]  /*81dd0*/  USEL UR21, URZ, 0x4, !UP5 ;  /* 0x000000043f157887 */ /* 0x000fe2000e800000 */
[----:B------:R-:W-:Y:S02]  /*81de0*/  LDGSTS.E [R3+0x34400], desc[UR14][R244.64], P2 ;  /* 0x34400000f4037fae */ /* 0x000fe4000912184e */
[----:B------:R-:W-:Y:S01]  /*81df0*/  ISETP.NE.U32.AND P4, PT, RZ, UR23, PT ;  /* 0x00000017ff007c0c */ /* 0x000fe2000bf85070 */
[----:B------:R-:W-:Y:S01]  /*81e00*/  UISETP.GT.AND UP6, UPT, UR18, 0x78, UPT ;  /* 0x000000781200788c */ /* 0x000fe2000bfc4270 */
[----:B------:R-:W-:Y:S01]  /*81e10*/  LDGSTS.E [R3+0x34500], desc[UR14][R234.64], P2 ;  /* 0x34500000ea037fae */ /* 0x000fe2000912184e */
[----:B------:R-:W-:-:S03]  /*81e20*/  USEL UR21, UR21, URZ, !UP0 ;  /* 0x0000003f15157287 */ /* 0x000fc6000c000000 */
[----:B------:R-:W-:Y:S01]  /*81e30*/  LDGSTS.E [R3+0x34600], desc[UR14][R232.64], P2 ;  /* 0x34600000e8037fae */ /* 0x000fe2000912184e */
[----:B------:R-:W-:-:S03]  /*81e40*/  USEL UR20, URZ, 0x4, !UP6 ;  /* 0x000000043f147887 */ /* 0x000fc6000f000000 */
[----:B------:R-:W-:Y:S01]  /*81e50*/  LDGSTS.E [R3+0x34700], desc[UR14][R226.64], P2 ;  /* 0x34700000e2037fae */ /* 0x000fe2000912184e */
[----:B------:R-:W-:-:S03]  /*81e60*/  ISETP.NE.U32.AND P5, PT, RZ, UR21, PT ;  /* 0x00000015ff007c0c */ /* 0x000fc6000bfa5070 */
[----:B------:R-:W-:Y:S04]  /*81e70*/  LDGSTS.E [R3+0x36000], desc[UR14][R224.64], P3 ;  /* 0x36000000e0037fae */ /* 0x000fe8000992184e */
[----:B------:R-:W-:Y:S01]  /*81e80*/  LDGSTS.E [R3+0x36100], desc[UR14][R222.64], P3 ;  /* 0x36100000de037fae */ /* 0x000fe2000992184e */
[----:B------:R-:W-:-:S03]  /*81e90*/  UISETP.GT.AND UP1, UPT, UR18, 0x7c, UPT ;  /* 0x0000007c1200788c */ /* 0x000fc6000bf24270 */
[----:B------:R-:W-:Y:S01]  /*81ea0*/  LDGSTS.E [R3+0x36200], desc[UR14][R220.64], P3 ;  /* 0x36200000dc037fae */ /* 0x000fe2000992184e */
[----:B------:R-:W-:-:S03]  /*81eb0*/  USEL UR20, UR20, URZ, !UP0 ;  /* 0x0000003f14147287 */ /* 0x000fc6000c000000 */
[----:B------:R-:W-:Y:S04]  /*81ec0*/  LDGSTS.E [R3+0x36300], desc[UR14][R218.64], P3 ;  /* 0x36300000da037fae */ /* 0x000fe8000992184e */
[----:B------:R-:W-:Y:S04]  /*81ed0*/  LDGSTS.E [R3+0x36400], desc[UR14][R216.64], P3 ;  /* 0x36400000d8037fae */ /* 0x000fe8000992184e */
[----:B------:R-:W-:Y:S01]  /*81ee0*/  LDGSTS.E [R3+0x36500], desc[UR14][R214.64], P3 ;  /* 0x36500000d6037fae */ /* 0x000fe2000992184e */
[----:B------:R-:W-:-:S03]  /*81ef0*/  USEL UR19, URZ, 0x4, !UP1 ;  /* 0x000000043f137887 */ /* 0x000fc6000c800000 */
[----:B------:R-:W-:Y:S04]  /*81f00*/  LDGSTS.E [R3+0x36600], desc[UR14][R212.64], P3 ;  /* 0x36600000d4037fae */ /* 0x000fe8000992184e */
[----:B------:R-:W-:Y:S01]  /*81f10*/  LDGSTS.E [R3+0x36700], desc[UR14][R146.64], P3 ;  /* 0x3670000092037fae */ /* 0x000fe2000992184e */
[----:B------:R-:W-:-:S03]  /*81f20*/  ISETP.NE.U32.AND P6, PT, RZ, UR20, PT ;  /* 0x00000014ff007c0c */ /* 0x000fc6000bfc5070 */
[----:B------:R-:W-:Y:S04]  /*81f30*/  LDGSTS.E [R3+0x38000], desc[UR14][R144.64], P4 ;  /* 0x3800000090037fae */ /* 0x000fe8000a12184e */
[----:B------:R-:W-:Y:S01]  /*81f40*/  LDGSTS.E [R3+0x38100], desc[UR14][R142.64], P4 ;  /* 0x381000008e037fae */ /* 0x000fe2000a12184e */
[----:B------:R-:W-:-:S03]  /*81f50*/  USEL UR19, UR19, URZ, !UP0 ;  /* 0x0000003f13137287 */ /* 0x000fc6000c000000 */
[----:B------:R-:W-:Y:S04]  /*81f60*/  LDGSTS.E [R3+0x38200], desc[UR14][R140.64], P4 ;  /* 0x382000008c037fae */ /* 0x000fe8000a12184e */
[----:B------:R-:W-:Y:S04]  /*81f70*/  LDGSTS.E [R3+0x38300], desc[UR14][R102.64], P4 ;  /* 0x3830000066037fae */ /* 0x000fe8000a12184e */
[----:B------:R-:W-:Y:S04]  /*81f80*/  LDGSTS.E [R3+0x38400], desc[UR14][R100.64], P4 ;  /* 0x3840000064037fae */ /* 0x000fe8000a12184e */
[----:B------:R-:W-:Y:S04]  /*81f90*/  LDGSTS.E [R3+0x38500], desc[UR14][R98.64], P4 ;  /* 0x3850000062037fae */ /* 0x000fe8000a12184e */
[----:B------:R-:W-:Y:S04]  /*81fa0*/  LDGSTS.E [R3+0x38600], desc[UR14][R96.64], P4 ;  /* 0x3860000060037fae */ /* 0x000fe8000a12184e */
[----:B------:R-:W-:Y:S01]  /*81fb0*/  LDGSTS.E [R3+0x38700], desc[UR14][R94.64], P4 ;  /* 0x387000005e037fae */ /* 0x000fe2000a12184e */
[----:B------:R-:W-:-:S03]  /*81fc0*/  ISETP.NE.U32.AND P0, PT, RZ, UR19, PT ;  /* 0x00000013ff007c0c */ /* 0x000fc6000bf05070 */
[----:B------:R-:W-:Y:S04]  /*81fd0*/  LDGSTS.E [R3+0x3a000], desc[UR14][R92.64], P5 ;  /* 0x3a0000005c037fae */ /* 0x000fe8000a92184e */
[----:B------:R-:W-:Y:S04]  /*81fe0*/  LDGSTS.E [R3+0x3a100], desc[UR14][R90.64], P5 ;  /* 0x3a1000005a037fae */ /* 0x000fe8000a92184e */
[----:B------:R-:W-:Y:S01]  /*81ff0*/  LDGSTS.E [R3+0x3a200], desc[UR14][R88.64], P5 ;  /* 0x3a20000058037fae */ /* 0x000fe2000a92184e */
[----:B------:R-:W-:-:S03]  /*82000*/  UISETP.GT.AND UP2, UPT, UR18, 0x1, UPT ;  /* 0x000000011200788c */ /* 0x000fc6000bf44270 */
[----:B------:R-:W-:Y:S04]  /*82010*/  LDGSTS.E [R3+0x3a300], desc[UR14][R86.64], P5 ;  /* 0x3a30000056037fae */ /* 0x000fe8000a92184e */
[----:B------:R-:W-:Y:S04]  /*82020*/  LDGSTS.E [R3+0x3a400], desc[UR14][R84.64], P5 ;  /* 0x3a40000054037fae */ /* 0x000fe8000a92184e */
[----:B------:R-:W-:Y:S04]  /*82030*/  LDGSTS.E [R3+0x3a500], desc[UR14][R82.64], P5 ;  /* 0x3a50000052037fae */ /* 0x000fe8000a92184e */
[----:B------:R-:W-:Y:S01]  /*82040*/  LDGSTS.E [R3+0x3a600], desc[UR14][R80.64], P5 ;  /* 0x3a60000050037fae */ /* 0x000fe2000a92184e */
[----:B------:R-:W-:-:S03]  /*82050*/  USEL UR27, URZ, 0x4, !UP2 ;  /* 0x000000043f1b7887 */ /* 0x000fc6000d000000 */
[----:B------:R-:W-:Y:S04]  /*82060*/  LDGSTS.E [R3+0x3a700], desc[UR14][R78.64], P5 ;  /* 0x3a7000004e037fae */ /* 0x000fe8000a92184e */
[----:B------:R-:W-:Y:S04]  /*82070*/  LDGSTS.E [R3+0x3c000], desc[UR14][R76.64], P6 ;  /* 0x3c0000004c037fae */ /* 0x000fe8000b12184e */
        /* <DEDUP_REMOVED lines=12> */
[----:B------:R-:W-:Y:S04]  /*82140*/  LDGSTS.E [R3+0x3e300], desc[UR14][R54.64], P0 ;  /* 0x3e30000036037fae */ /* 0x000fe8000812184e */
[----:B------:R-:W3:Y:S04]  /*82150*/  LDL.LU R8, [R1+0x2d5c] ;  /* 0x002d5c0001087983 */ /* 0x000ee80000300800 */
[----:B------:R-:W-:Y:S04]  /*82160*/  LDGSTS.E [R3+0x3e400], desc[UR14][R52.64], P0 ;  /* 0x3e40000034037fae */ /* 0x000fe8000812184e */
[----:B------:R-:W-:Y:S04]  /*82170*/  LDGSTS.E [R3+0x3e500], desc[UR14][R50.64], P0 ;  /* 0x3e50000032037fae */ /* 0x000fe8000812184e */
[----:B------:R-:W3:Y:S04]  /*82180*/  LDL.LU R6, [R1+0x2d54] ;  /* 0x002d540001067983 */ /* 0x000ee80000300800 */
[----:B------:R-:W-:Y:S04]  /*82190*/  LDGSTS.E [R3+0x3e600], desc[UR14][R48.64], P0 ;  /* 0x3e60000030037fae */ /* 0x000fe8000812184e */
[----:B------:R-:W-:Y:S04]  /*821a0*/  LDGSTS.E [R3+0x3e700], desc[UR14][R30.64], P0 ;  /* 0x3e7000001e037fae */ /* 0x000fe8000812184e */
[----:B------:R-:W3:Y:S04]  /*821b0*/  LDL.LU R16, [R1+0x2d50] ;  /* 0x002d500001107983 */ /* 0x000ee80000300800 */
[----:B------:R-:W3:Y:S01]  /*821c0*/  LDL.LU R10, [R1+0x2d48] ;  /* 0x002d4800010a7983 */ /* 0x000ee20000300800 */
[----:B--2---:R-:W-:-:S05]  /*821d0*/  LOP3.LUT R2, R251, 0x20, RZ, 0x3c, !PT ;  /* 0x00000020fb027812 */ /* 0x004fca00078e3cff */
[----:B------:R-:W-:Y:S01]  /*821e0*/  VIADD R2, R2, UR13 ;  /* 0x0000000d02027c36 */ /* 0x000fe20008000000 */
[----:B----4-:R-:W-:Y:S01]  /*821f0*/  MOV R4, R28 ;  /* 0x0000001c00047202 */ /* 0x010fe20000000f00 */
[----:B------:R-:W-:-:S05]  /*82200*/  IMAD.MOV.U32 R5, RZ, RZ, R29 ;  /* 0x000000ffff057224 */ /* 0x000fca00078e001d */
[----:B------:R1:W-:Y:S01]  /*82210*/  LDGSTS.E [R2+0x800], desc[UR14][R4.64], P1 ;  /* 0x0080000004027fae */ /* 0x0003e2000892184e */
[----:B------:R-:W-:-:S05]  /*82220*/  IADD3 R12, P0, R12, UR16, RZ ;  /* 0x000000100c0c7c10 */ /* 0x000fca000ff1e0ff */
[----:B------:R2:W-:Y:S01]  /*82230*/  STL [R1+0x2d7c], R12 ;  /* 0x002d7c0c01007387 */ /* 0x0005e20000100800 */
[----:B-1----:R-:W-:Y:S02]  /*82240*/  MOV R4, R12 ;  /* 0x0000000c00047202 */ /* 0x002fe40000000f00 */
[----:B---3--:R-:W-:Y:S02]  /*82250*/  IADD3 R7, P2, R7, UR16, RZ ;  /* 0x0000001007077c10 */ /* 0x008fe4000ff5e0ff */
[----:B------:R-:W-:Y:S02]  /*82260*/  IADD3.X R13, R13, UR7, RZ, P0, !PT ;  /* 0x000000070d0d7c10 */ /* 0x000fe400087fe4ff */
[----:B------:R-:W-:-:S03]  /*82270*/  IADD3.X R9, R9, UR7, RZ, P2, !PT ;  /* 0x0000000709097c10 */ /* 0x000fc600097fe4ff */
[----:B------:R1:W-:Y:S04]  /*82280*/  STL [R1+0x2d70], R13 ;  /* 0x002d700d01007387 */ /* 0x0003e80000100800 */
[----:B------:R-:W-:Y:S01]  /*82290*/  STL [R1+0x2d74], R7 ;  /* 0x002d740701007387 */ /* 0x000fe20000100800 */
[----:B------:R-:W-:-:S03]  /*822a0*/  IMAD.MOV.U32 R5, RZ, RZ, R13 ;  /* 0x000000ffff057224 */ /* 0x000fc600078e000d */
[----:B--2---:R-:W2:Y:S04]  /*822b0*/  LDL.LU R12, [R1+0x2d4c] ;  /* 0x002d4c00010c7983 */ /* 0x004ea80000300800 */
[----:B------:R3:W-:Y:S04]  /*822c0*/  STL [R1+0x2d68], R9 ;  /* 0x002d680901007387 */ /* 0x0007e80000100800 */
[----:B-1----:R-:W4:Y:S01]  /*822d0*/  LDL.LU R13, [R1+0x2d40] ;  /* 0x002d4000010d7983 */ /* 0x002f220000300800 */
[----:B------:R-:W-:-:S03]  /*822e0*/  IADD3 R11, P0, R11, UR16, RZ ;  /* 0x000000100b0b7c10 */ /* 0x000fc6000ff1e0ff */
[----:B------:R1:W-:Y:S01]  /*822f0*/  LDGSTS.E [R2+0x900], desc[UR14][R4.64], P1 ;  /* 0x0090000004027fae */ /* 0x0003e2000892184e */
[----:B------:R-:W-:Y:S02]  /*82300*/  IADD3.X R14, R14, UR7, RZ, P0, !PT ;  /* 0x000000070e0e7c10 */ /* 0x000fe400087fe4ff */
[----:B------:R-:W-:Y:S02]  /*82310*/  IADD3 R15, P2, R15, UR16, RZ ;  /* 0x000000100f0f7c10 */ /* 0x000fe4000ff5e0ff */
[----:B-1----:R-:W-:Y:S01]  /*82320*/  MOV R4, R7 ;  /* 0x0000000700047202 */ /* 0x002fe20000000f00 */
[----:B------:R-:W-:Y:S02]  /*82330*/  IMAD.MOV.U32 R5, RZ, RZ, R9 ;  /* 0x000000ffff057224 */ /* 0x000fe400078e0009 */
[----:B---3--:R-:W3:Y:S01]  /*82340*/  LDL.LU R9, [R1+0x2c78] ;  /* 0x002c780001097983 */ /* 0x008ee20000300800 */
[----:B------:R-:W-:-:S03]  /*82350*/  IADD3.X R17, R17, UR7, RZ, P2, !PT ;  /* 0x0000000711117c10 */ /* 0x000fc600097fe4ff */
[----:B------:R-:W3:Y:S04]  /*82360*/  LDL.LU R7, [R1+0x2c80] ;  /* 0x002c800001077983 */ /* 0x000ee80000300800 */
[----:B------:R-:W-:Y:S04]  /*82370*/  STL [R1+0x2d6c], R11 ;  /* 0x002d6c0b01007387 */ /* 0x000fe80000100800 */
[----:B------:R1:W-:Y:S04]  /*82380*/  LDGSTS.E [R2+0xa00], desc[UR14][R4.64], P1 ;  /* 0x00a0000004027fae */ /* 0x0003e8000892184e */
[----:B------:R1:W-:Y:S04]  /*82390*/  STL [R1+0x2d60], R14 ;  /* 0x002d600e01007387 */ /* 0x0003e80000100800 */
[----:B------:R1:W-:Y:S02]  /*823a0*/  STL [R1+0x2d64], R15 ;  /* 0x002d640f01007387 */ /* 0x0003e40000100800 */
[----:B-1----:R-:W-:-:S02]  /*823b0*/  IMAD.MOV.U32 R5, RZ, RZ, R14 ;  /* 0x000000ffff057224 */ /* 0x002fc400078e000e */
[----:B------:R-:W3:Y:S01]  /*823c0*/  LDL.LU R14, [R1+0x2c74] ;  /* 0x002c7400010e7983 */ /* 0x000ee20000300800 */
[----:B------:R-:W-:-:S03]  /*823d0*/  MOV R4, R11 ;  /* 0x0000000b00047202 */ /* 0x000fc60000000f00 */
[----:B------:R-:W-:Y:S04]  /*823e0*/  STL [R1+0x2d58], R17 ;  /* 0x002d581101007387 */ /* 0x000fe80000100800 */
[----:B------:R-:W3:Y:S04]  /*823f0*/  LDL.LU R11, [R1+0x2c7c] ;  /* 0x002c7c00010b7983 */ /* 0x000ee80000300800 */
[----:B------:R1:W-:Y:S02]  /*82400*/  LDGSTS.E [R2+0xb00], desc[UR14][R4.64], P1 ;  /* 0x00b0000004027fae */ /* 0x0003e4000892184e */
[----:B-1----:R-:W-:Y:S01]  /*82410*/  MOV R4, R15 ;  /* 0x0000000f00047202 */ /* 0x002fe20000000f00 */
[----:B------:R-:W-:Y:S01]  /*82420*/  IMAD.MOV.U32 R5, RZ, RZ, R17 ;  /* 0x000000ffff057224 */ /* 0x000fe200078e0011 */
[----:B------:R-:W3:Y:S04]  /*82430*/  LDL.LU R15, [R1+0x2c84] ;  /* 0x002c8400010f7983 */ /* 0x000ee80000300800 */
[----:B------:R-:W3:Y:S04]  /*82440*/  LDL.LU R3, [R1+0x2c6c] ;  /* 0x002c6c0001037983 */ /* 0x000ee80000300800 */
[----:B------:R1:W-:Y:S01]  /*82450*/  LDGSTS.E [R2+0xc00], desc[UR14][R4.64], P1 ;  /* 0x00c0000004027fae */ /* 0x0003e2000892184e */
[----:B------:R-:W-:-:S05]  /*82460*/  IADD3 R8, P0, R8, UR16, RZ ;  /* 0x0000001008087c10 */ /* 0x000fca000ff1e0ff */
[----:B------:R-:W-:Y:S01]  /*82470*/  STL [R1+0x2d5c], R8 ;  /* 0x002d5c0801007387 */ /* 0x000fe20000100800 */
[----:B------:R-:W-:Y:S02]  /*82480*/  IADD3 R6, P2, R6, UR16, RZ ;  /* 0x0000001006067c10 */ /* 0x000fe4000ff5e0ff */
[----:B-1----:R-:W-:Y:S02]  /*82490*/  MOV R4, R8 ;  /* 0x0000000800047202 */ /* 0x002fe40000000f00 */
[----:B------:R-:W-:-:S05]  /*824a0*/  IADD3.X R16, R16, UR7, RZ, P0, !PT ;  /* 0x0000000710107c10 */ /* 0x000fca00087fe4ff */
[----:B------:R1:W-:Y:S01]  /*824b0*/  STL [R1+0x2d50], R16 ;  /* 0x002d501001007387 */ /* 0x0003e20000100800 */
[----:B------:R-:W-:-:S03]  /*824c0*/  IMAD.MOV.U32 R5, RZ, RZ, R16 ;  /* 0x000000ffff057224 */ /* 0x000fc600078e0010 */
[----:B------:R-:W-:Y:S01]  /*824d0*/  STL [R1+0x2d54], R6 ;  /* 0x002d540601007387 */ /* 0x000fe20000100800 */
[----:B------:R-:W-:-:S03]  /*824e0*/  IADD3.X R10, R10, UR7, RZ, P2, !PT ;  /* 0x000000070a0a7c10 */ /* 0x000fc600097fe4ff */
[----:B------:R1:W-:Y:S04]  /*824f0*/  LDGSTS.E [R2+0xd00], desc[UR14][R4.64], P1 ;  /* 0x00d0000004027fae */ /* 0x0003e8000892184e */
[----:B-1----:R-:W3:Y:S04]  /*82500*/  LDL.LU R16, [R1+0x2c68] ;  /* 0x002c680001107983 */ /* 0x002ee80000300800 */
[----:B------:R1:W-:Y:S04]  /*82510*/  STL [R1+0x2d48], R10 ;  /* 0x002d480a01007387 */ /* 0x0003e80000100800 */
[----:B------:R-:W3:Y:S01]  /*82520*/  LDL.LU R8, [R1+0x2c60] ;  /* 0x002c600001087983 */ /* 0x000ee20000300800 */
[----:B------:R-:W-:Y:S01]  /*82530*/  MOV R4, R6 ;  /* 0x0000000600047202 */ /* 0x000fe20000000f00 */
[----:B------:R-:W-:-:S02]  /*82540*/  IMAD.MOV.U32 R5, RZ, RZ, R10 ;  /* 0x000000ffff057224 */ /* 0x000fc400078e000a */
[----:B-1----:R-:W3:Y:S04]  /*82550*/  LDL.LU R10, [R1+0x2c64] ;  /* 0x002c6400010a7983 */ /* 0x002ee80000300800 */
[----:B------:R-:W3:Y:S04]  /*82560*/  LDL.LU R6, [R1+0x2c5c] ;  /* 0x002c5c0001067983 */ /* 0x000ee80000300800 */
[----:B------:R1:W-:Y:S01]  /*82570*/  LDGSTS.E [R2+0xe00], desc[UR14][R4.64], P1 ;  /* 0x00e0000004027fae */ /* 0x0003e2000892184e */
[----:B--2---:R-:W-:-:S04]  /*82580*/  IADD3 R12, P0, R12, UR16, RZ ;  /* 0x000000100c0c7c10 */ /* 0x004fc8000ff1e0ff */
[----:B----4-:R-:W-:Y:S01]  /*82590*/  IADD3.X R13, R13, UR7, RZ, P0, !PT ;  /* 0x000000070d0d7c10 */ /* 0x010fe200087fe4ff */
[----:B------:R-:W-:Y:S04]  /*825a0*/  STL [R1+0x2d4c], R12 ;  /* 0x002d4c0c01007387 */ /* 0x000fe80000100800 */
[----:B------:R2:W-:Y:S01]  /*825b0*/  STL [R1+0x2d40], R13 ;  /* 0x002d400d01007387 */ /* 0x0005e20000100800 */
[----:B-1----:R-:W-:Y:S01]  /*825c0*/  IMAD.MOV.U32 R5, RZ, RZ, R13 ;  /* 0x000000ffff057224 */ /* 0x002fe200078e000d */
[----:B------:R-:W-:-:S05]  /*825d0*/  MOV R4, R12 ;  /* 0x0000000c00047202 */ /* 0x000fca0000000f00 */
[----:B------:R1:W-:Y:S04]  /*825e0*/  LDGSTS.E [R2+0xf00], desc[UR14][R4.64], P1 ;  /* 0x00f0000004027fae */ /* 0x0003e8000892184e */
[----:B--2---:R-:W2:Y:S04]  /*825f0*/  LDL.LU R13, [R1+0x2c58] ;  /* 0x002c5800010d7983 */ /* 0x004ea80000300800 */
[----:B------:R-:W4:Y:S01]  /*82600*/  LDL.LU R12, [R1+0x2c50] ;  /* 0x002c5000010c7983 */ /* 0x000f220000300800 */
[----:B---3--:R-:W-:Y:S02]  /*82610*/  IADD3 R9, P1, R9, UR16, RZ ;  /* 0x0000001009097c10 */ /* 0x008fe4000ff3e0ff */
[----:B------:R-:W-:-:S03]  /*82620*/  IADD3 R7, P2, R7, UR16, RZ ;  /* 0x0000001007077c10 */ /* 0x000fc6000ff5e0ff */
[----:B------:R3:W-:Y:S01]  /*82630*/  STL [R1+0x2c78], R9 ;  /* 0x002c780901007387 */ /* 0x0007e20000100800 */
[----:B-1----:R-:W-:Y:S02]  /*82640*/  MOV R4, R9 ;  /* 0x0000000900047202 */ /* 0x002fe40000000f00 */
[----:B------:R-:W-:-:S05]  /*82650*/  IADD3.X R14, R14, UR7, RZ, P1, !PT ;  /* 0x000000070e0e7c10 */ /* 0x000fca0008ffe4ff */
[----:B------:R1:W-:Y:S01]  /*82660*/  STL [R1+0x2c74], R14 ;  /* 0x002c740e01007387 */ /* 0x0003e20000100800 */
[----:B------:R-:W-:-:S03]  /*82670*/  IADD3.X R11, R11, UR7, RZ, P2, !PT ;  /* 0x000000070b0b7c10 */ /* 0x000fc600097fe4ff */
[----:B------:R1:W-:Y:S01]  /*82680*/  STL [R1+0x2c80], R7 ;  /* 0x002c800701007387 */ /* 0x0003e20000100800 */
[----:B------:R-:W-:-:S03]  /*82690*/  IMAD.MOV.U32 R5, RZ, RZ, R14 ;  /* 0x000000ffff057224 */ /* 0x000fc600078e000e */
[----:B---3--:R-:W3:Y:S04]  /*826a0*/  LDL.LU R9, [R1+0x2c54] ;  /* 0x002c540001097983 */ /* 0x008ee80000300800 */
[----:B------:R1:W-:Y:S04]  /*826b0*/  STL [R1+0x2c7c], R11 ;  /* 0x002c7c0b01007387 */ /* 0x0003e80000100800 */
[----:B-1----:R-:W3:Y:S01]  /*826c0*/  LDL.LU R14, [R1+0x2c48] ;  /* 0x002c4800010e7983 */ /* 0x002ee20000300800 */
[----:B------:R-:W-:-:S04]  /*826d0*/  UISETP.GT.AND UP1, UPT, UR18, 0x5, UPT ;  /* 0x000000051200788c */ /* 0x000fc8000bf24270 */
[----:B------:R-:W-:-:S04]  /*826e0*/  USEL UR12, URZ, 0x4, !UP1 ;  /* 0x000000043f0c7887 */ /* 0x000fc8000c800000 */
[----:B------:R-:W-:-:S06]  /*826f0*/  USEL UR12, UR12, URZ, !UP0 ;  /* 0x0000003f0c0c7287 */ /* 0x000fcc000c000000 */
[----:B------:R-:W-:Y:S02]  /*82700*/  ISETP.NE.U32.AND P0, PT, RZ, UR12, PT ;  /* 0x0000000cff007c0c */ /* 0x000fe4000bf05070 */
[----:B------:R-:W-:Y:S02]  /*82710*/  IADD3 R15, P1, R15, UR16, RZ ;  /* 0x000000100f0f7c10 */ /* 0x000fe4000ff3e0ff */
[----:B------:R-:W-:-:S09]  /*82720*/  IADD3 R3, P2, R3, UR16, RZ ;  /* 0x0000001003037c10 */ /* 0x000fd2000ff5e0ff */
[----:B------:R1:W-:Y:S02]  /*82730*/  LDGSTS.E [R2+0x2800], desc[UR14][R4.64], P0 ;  /* 0x0280000004027fae */ /* 0x0003e4000812184e */
[----:B-1----:R-:W-:Y:S01]  /*82740*/  MOV R4, R7 ;  /* 0x0000000700047202 */ /* 0x002fe20000000f00 */
[----:B------:R-:W-:Y:S01]  /*82750*/  IMAD.MOV.U32 R5, RZ, RZ, R11 ;  /* 0x000000ffff057224 */ /* 0x000fe200078e000b */
[----:B------:R-:W3:Y:S04]  /*82760*/  LDL.LU R7, [R1+0x2c4c] ;  /* 0x002c4c0001077983 */ /* 0x000ee80000300800 */
[----:B------:R-:W3:Y:S04]  /*82770*/  LDL.LU R11, [R1+0x2b78] ;  /* 0x002b7800010b7983 */ /* 0x000ee80000300800 */
[----:B------:R-:W-:Y:S04]  /*82780*/  STL [R1+0x2c84], R15 ;  /* 0x002c840f01007387 */ /* 0x000fe80000100800 */
[----:B------:R1:W-:Y:S02]  /*82790*/  LDGSTS.E [R2+0x2900], desc[UR14][R4.64], P0 ;  /* 0x0290000004027fae */ /* 0x0003e4000812184e */
[----:B-1----:R-:W-:-:S02]  /*827a0*/  MOV R4, R15 ;  /* 0x0000000f00047202 */ /* 0x002fc40000000f00 */
[----:B------:R-:W-:-:S05]  /*827b0*/  IADD3.X R16, R16, UR7, RZ, P1, !PT ;  /* 0x0000000710107c10 */ /* 0x000fca0008ffe4ff */
[----:B------:R1:W-:Y:S01]  /*827c0*/  STL [R1+0x2c68], R16 ;  /* 0x002c681001007387 */ /* 0x0003e20000100800 */
[----:B------:R-:W-:-:S03]  /*827d0*/  IMAD.MOV.U32 R5, RZ, RZ, R16 ;  /* 0x000000ffff057224 */ /* 0x000fc600078e0010 */
[----:B------:R-:W-:Y:S01]  /*827e0*/  STL [R1+0x2c6c], R3 ;  /* 0x002c6c0301007387 */ /* 0x000fe20000100800 */
[----:B------:R-:W-:-:S03]  /*827f0*/  IADD3.X R8, R8, UR7, RZ, P2, !PT ;  /* 0x0000000708087c10 */ /* 0x000fc600097fe4ff */
[----:B------:R1:W-:Y:S04]  /*82800*/  LDGSTS.E [R2+0x2a00], desc[UR14][R4.64], P0 ;  /* 0x02a0000004027fae */ /* 0x0003e8000812184e */
[----:B-1----:R-:W3:Y:S01]  /*82810*/  LDL.LU R16, [R1+0x2c30] ;  /* 0x002c300001107983 */ /* 0x002ee20000300800 */
[----:B------:R-:W-:-:S03]  /*82820*/  IADD3 R10, P1, R10, UR16, RZ ;  /* 0x000000100a0a7c10 */ /* 0x000fc6000ff3e0ff */
[----:B------:R1:W-:Y:S01]  /*82830*/  STL [R1+0x2c60], R8 ;  /* 0x002c600801007387 */ /* 0x0003e20000100800 */
[----:B------:R-:W-:-:S03]  /*82840*/  IADD3 R6, P2, R6, UR16, RZ ;  /* 0x0000001006067c10 */ /* 0x000fc6000ff5e0ff */
[----:B------:R-:W3:Y:S01]  /*82850*/  LDL.LU R15, [R1+0x2b74] ;  /* 0x002b7400010f7983 */ /* 0x000ee20000300800 */
[----:B------:R-:W-:Y:S01]  /*82860*/  MOV R4, R3 ;  /* 0x0000000300047202 */ /* 0x000fe20000000f00 */
[----:B------:R-:W-:Y:S02]  /*82870*/  IMAD.MOV.U32 R5, RZ, RZ, R8 ;  /* 0x000000ffff057224 */ /* 0x000fe400078e0008 */
[----:B-1----:R-:W3:Y:S04]  /*82880*/  LDL.LU R8, [R1+0x2b80] ;  /* 0x002b800001087983 */ /* 0x002ee80000300800 */
[----:B------:R-:W3:Y:S04]  /*82890*/  LDL.LU R3, [R1+0x2b84] ;  /* 0x002b840001037983 */ /* 0x000ee80000300800 */
[----:B------:R-:W-:Y:S04]  /*828a0*/  STL [R1+0x2c64], R10 ;  /* 0x002c640a01007387 */ /* 0x000fe80000100800 */
[----:B------:R1:W-:Y:S02]  /*828b0*/  LDGSTS.E [R2+0x2b00], desc[UR14][R4.64], P0 ;  /* 0x02b0000004027fae */ /* 0x0003e4000812184e */
[----:B-1----:R-:W-:-:S02]  /*828c0*/  MOV R4, R10 ;  /* 0x0000000a00047202 */ /* 0x002fc40000000f00 */
[----:B--2---:R-:W-:Y:S02]  /*828d0*/  IADD3.X R13, R13, UR7, RZ, P1, !PT ;  /* 0x000000070d0d7c10 */ /* 0x004fe40008ffe4ff */
[----:B----4-:R-:W-:-:S03]  /*828e0*/  IADD3.X R12, R12, UR7, RZ, P2, !PT ;  /* 0x000000070c0c7c10 */ /* 0x010fc600097fe4ff */
[----:B------:R1:W-:Y:S01]  /*828f0*/  STL [R1+0x2c58], R13 ;  /* 0x002c580d01007387 */ /* 0x0003e20000100800 */
[----:B------:R-:W-:-:S03]  /*82900*/  IMAD.MOV.U32 R5, RZ, RZ, R13 ;  /* 0x000000ffff057224 */ /* 0x000fc600078e000d */
[----:B------:R-:W-:Y:S04]  /*82910*/  STL [R1+0x2c5c], R6 ;  /* 0x002c5c0601007387 */ /* 0x000fe80000100800 */
[----:B------:R2:W-:Y:S04]  /*82920*/  LDGSTS.E [R2+0x2c00], desc[UR14][R4.64], P0 ;  /* 0x02c0000004027fae */ /* 0x0005e8000812184e */
[----:B-1----:R-:W4:Y:S04]  /*82930*/  LDL.LU R13, [R1+0x2b7c] ;  /* 0x002b7c00010d7983 */ /* 0x002f280000300800 */
[----:B------:R1:W-:Y:S04]  /*82940*/  STL [R1+0x2c50], R12 ;  /* 0x002c500c01007387 */ /* 0x0003e80000100800 */
[----:B------:R-:W4:Y:S01]  /*82950*/  LDL.LU R10, [R1+0x2b68] ;  /* 0x002b6800010a7983 */ /* 0x000f220000300800 */
[----:B--2---:R-:W-:Y:S01]  /*82960*/  MOV R4, R6 ;  /* 0x0000000600047202 */ /* 0x004fe20000000f00 */
[----:B------:R-:W-:-:S02]  /*82970*/  IMAD.MOV.U32 R5, RZ, RZ, R12 ;  /* 0x000000ffff057224 */ /* 0x000fc400078e000c */
[----:B-1----:R-:W2:Y:S04]  /*82980*/  LDL.LU R12, [R1+0x2b6c] ;  /* 0x002b6c00010c7983 */ /* 0x002ea80000300800 */
[----:B------:R-:W2:Y:S04]  /*82990*/  LDL.LU R6, [R1+0x2b64] ;  /* 0x002b640001067983 */ /* 0x000ea80000300800 */
[----:B------:R1:W-:Y:S01]  /*829a0*/  LDGSTS.E [R2+0x2d00], desc[UR14][R4.64], P0 ;  /* 0x02d0000004027fae */ /* 0x0003e2000812184e */
[----:B---3--:R-:W-:-:S04]  /*829b0*/  IADD3 R9, P1, R9, UR16, RZ ;  /* 0x0000001009097c10 */ /* 0x008fc8000ff3e0ff */
[----:B------:R-:W-:Y:S01]  /*829c0*/  IADD3.X R14, R14, UR7, RZ, P1, !PT ;  /* 0x000000070e0e7c10 */ /* 0x000fe20008ffe4ff */
[----:B------:R-:W-:Y:S04]  /*829d0*/  STL [R1+0x2c54], R9 ;  /* 0x002c540901007387 */ /* 0x000fe80000100800 */
[----:B------:R3:W-:Y:S01]  /*829e0*/  STL [R1+0x2c48], R14 ;  /* 0x002c480e01007387 */ /* 0x0007e20000100800 */
[----:B-1----:R-:W-:Y:S01]  /*829f0*/  IMAD.MOV.U32 R5, RZ, RZ, R14 ;  /* 0x000000ffff057224 */ /* 0x002fe200078e000e */
[----:B------:R-:W-:Y:S01]  /*82a00*/  MOV R4, R9 ;  /* 0x0000000900047202 */ /* 0x000fe20000000f00 */
[----:B------:R-:W-:Y:S01]  /*82a10*/  UISETP.GT.AND UP1, UPT, UR18, 0x9, UPT ;  /* 0x000000091200788c */ /* 0x000fe2000bf24270 */
[----:B---3--:R-:W3:Y:S04]  /*82a20*/  LDL.LU R14, [R1+0x2b60] ;  /* 0x002b6000010e7983 */ /* 0x008ee80000300800 */
[----:B------:R-:W3:Y:S01]  /*82a30*/  LDL.LU R9, [R1+0x2b58] ;  /* 0x002b580001097983 */ /* 0x000ee20000300800 */
[----:B------:R-:W-:-:S03]  /*82a40*/  USEL UR12, URZ, 0x4, !UP1 ;  /* 0x000000043f0c7887 */ /* 0x000fc6000c800000 */
[----:B------:R1:W-:Y:S01]  /*82a50*/  LDGSTS.E [R2+0x2e00], desc[UR14][R4.64], P0 ;  /* 0x02e0000004027fae */ /* 0x0003e2000812184e */
[----:B------:R-:W-:-:S06]  /*82a60*/  USEL UR12, UR12, URZ, !UP0 ;  /* 0x0000003f0c0c7287 */ /* 0x000fcc000c000000 */
[----:B------:R-:W-:Y:S02]  /*82a70*/  ISETP.NE.U32.AND P1, PT, RZ, UR12, PT ;  /* 0x0000000cff007c0c */ /* 0x000fe4000bf25070 */
[----:B------:R-:W-:Y:S02]  /*82a80*/  IADD3 R7, P2, R7, UR16, RZ ;  /* 0x0000001007077c10 */ /* 0x000fe4000ff5e0ff */
[----:B------:R-:W-:Y:S02]  /*82a90*/  IADD3 R11, P3, R11, UR16, RZ ;  /* 0x000000100b0b7c10 */ /* 0x000fe4000ff7e0ff */
[----:B-1----:R-:W-:Y:S01]  /*82aa0*/  MOV R4, R7 ;  /* 0x0000000700047202 */ /* 0x002fe20000000f00 */
[----:B------:R1:W-:Y:S01]  /*82ab0*/  STL [R1+0x2c4c], R7 ;  /* 0x002c4c0701007387 */ /* 0x0003e20000100800 */
[----:B------:R-:W-:-:S05]  /*82ac0*/  IADD3.X R16, R16, UR7, RZ, P2, !PT ;  /* 0x0000000710107c10 */ /* 0x000fca00097fe4ff */
[----:B------:R-:W-:Y:S01]  /*82ad0*/  IMAD.MOV.U32 R5, RZ, RZ, R16 ;  /* 0x000000ffff057224 */ /* 0x000fe200078e0010 */
[----:B------:R-:W-:Y:S01]  /*82ae0*/  STL [R1+0x2c30], R16 ;  /* 0x002c301001007387 */ /* 0x000fe20000100800 */
[----:B------:R-:W-:-:S03]  /*82af0*/  IADD3.X R15, R15, UR7, RZ, P3, !PT ;  /* 0x000000070f0f7c10 */ /* 0x000fc60009ffe4ff */
[----:B------:R1:W-:Y:S04]  /*82b00*/  STL [R1+0x2b78], R11 ;  /* 0x002b780b01007387 */ /* 0x0003e80000100800 */
[----:B------:R-:W3:Y:S04]  /*82b10*/  LDL.LU R17, [R1+0x2b5c] ;  /* 0x002b5c0001117983 */ /* 0x000ee80000300800 */
[----:B------:R1:W-:Y:S01]  /*82b20*/  LDGSTS.E [R2+0x2f00], desc[UR14][R4.64], P0 ;  /* 0x02f0000004027fae */ /* 0x0003e2000812184e */
[----:B------:R-:W-:-:S03]  /*82b30*/  IADD3 R8, P0, R8, UR16, RZ ;  /* 0x0000001008087c10 */ /* 0x000fc6000ff1e0ff */
[----:B------:R-:W-:Y:S01]  /*82b40*/  STL [R1+0x2b74], R15 ;  /* 0x002b740f01007387 */ /* 0x000fe20000100800 */
[----:B------:R-:W-:-:S03]  /*82b50*/  IADD3 R3, P2, R3, UR16, RZ ;  /* 0x0000001003037c10 */ /* 0x000fc6000ff5e0ff */
[----:B-1----:R-:W3:Y:S04]  /*82b60*/  LDL.LU R7, [R1+0x2b54] ;  /* 0x002b540001077983 */ /* 0x002ee80000300800 */
[----:B------:R-:W3:Y:S01]  /*82b70*/  LDL.LU R18, [R1+0x2b50] ;  /* 0x002b500001127983 */ /* 0x000ee20000300800 */
[----:B------:R-:W-:Y:S01]  /*82b80*/  MOV R4, R11 ;  /* 0x0000000b00047202 */ /* 0x000fe20000000f00 */
[----:B------:R-:W-:Y:S02]  /*82b90*/  IMAD.MOV.U32 R5, RZ, RZ, R15 ;  /* 0x000000ffff057224 */ /* 0x000fe400078e000f */
[----:B------:R-:W3:Y:S04]  /*82ba0*/  LDL.LU R11, [R1+0x2b48] ;  /* 0x002b4800010b7983 */ /* 0x000ee80000300800 */
[----:B------:R1:W-:Y:S04]  /*82bb0*/  STL [R1+0x2b80], R8 ;  /* 0x002b800801007387 */ /* 0x0003e80000100800 */
[----:B------:R1:W-:Y:S02]  /*82bc0*/  LDGSTS.E [R2+0x4800], desc[UR14][R4.64], P1 ;  /* 0x0480000004027fae */ /* 0x0003e4000892184e */
[----:B-1----:R-:W-:-:S02]  /*82bd0*/  MOV R4, R8 ;  /* 0x0000000800047202 */ /* 0x002fc40000000f00 */
[----:B----4-:R-:W-:-:S05]  /*82be0*/  IADD3.X R13, R13, UR7, RZ, P0, !PT ;  /* 0x000000070d0d7c10 */ /* 0x010fca00087fe4ff */
[----:B------:R1:W-:Y:S01]  /*82bf0*/  STL [R1+0x2b7c], R13 ;  /* 0x002b7c0d01007387 */ /* 0x0003e20000100800 */
[----:B------:R-:W-:-:S03]  /*82c00*/  IADD3.X R10, R10, UR7, RZ, P2, !PT ;  /* 0x000000070a0a7c10 */ /* 0x000fc600097fe4ff */
[----:B------:R4:W-:Y:S01]  /*82c10*/  STL [R1+0x2b84], R3 ;  /* 0x002b840301007387 */ /* 0x0009e20000100800 */
[----:B------:R-:W-:-:S03]  /*82c20*/  IMAD.MOV.U32 R5, RZ, RZ, R13 ;  /* 0x000000ffff057224 */ /* 0x000fc600078e000d */
[----:B------:R-:W3:Y:S04]  /*82c30*/  LDL.LU R8, [R1+0x2b4c] ;  /* 0x002b4c0001087983 */ /* 0x000ee80000300800 */
[----:B------:R4:W-:Y:S04]  /*82c40*/  STL [R1+0x2b68], R10 ;  /* 0x002b680a01007387 */ /* 0x0009e80000100800 */
[----:B-1----:R-:W3:Y:S01]  /*82c50*/  LDL.LU R13, [R1+0x2b30] ;  /* 0x002b3000010d7983 */ /* 0x002ee20000300800 */
[----:B--2---:R-:W-:Y:S02]  /*82c60*/  IADD3 R12, P0, R12, UR16, RZ ;  /* 0x000000100c0c7c10 */ /* 0x004fe4000ff1e0ff */
[----:B------:R-:W-:Y:S01]  /*82c70*/  IADD3 R6, P2, R6, UR16, RZ ;  /* 0x0000001006067c10 */ /* 0x000fe2000ff5e0ff */
[----:B------:R1:W-:Y:S02]  /*82c80*/  LDGSTS.E [R2+0x4900], desc[UR14][R4.64], P1 ;  /* 0x0490000004027fae */ /* 0x0003e4000892184e */
[----:B-1----:R-:W-:Y:S01]  /*82c90*/  MOV R4, R3 ;  /* 0x0000000300047202 */ /* 0x002fe20000000f00 */
[----:B------:R-:W-:Y:S01]  /*82ca0*/  IMAD.MOV.U32 R5, RZ, RZ, R10 ;  /* 0x000000ffff057224 */ /* 0x000fe200078e000a */
[----:B----4-:R-:W2:Y:S04]  /*82cb0*/  LDL.LU R3, [R1+0x2a78] ;  /* 0x002a780001037983 */ /* 0x010ea80000300800 */
[----:B------:R-:W4:Y:S01]  /*82cc0*/  LDL.LU R10, [R1+0x2a80] ;  /* 0x002a8000010a7983 */ /* 0x000f220000300800 */
[----:B---3--:R-:W-:-:S03]  /*82cd0*/  IADD3.X R14, R14, UR7, RZ, P0, !PT ;  /* 0x000000070e0e7c10 */ /* 0x008fc600087fe4ff */
[----:B------:R-:W-:Y:S04]  /*82ce0*/  STL [R1+0x2b6c], R12 ;  /* 0x002b6c0c01007387 */ /* 0x000fe80000100800 */
[----:B------:R1:W-:Y:S01]  /*82cf0*/  STL [R1+0x2b60], R14 ;  /* 0x002b600e01007387 */ /* 0x0003e20000100800 */
[----:B------:R-:W-:-:S03]  /*82d00*/  IADD3.X R9, R9, UR7, RZ, P2, !PT ;  /* 0x0000000709097c10 */ /* 0x000fc600097fe4ff */
[----:B------:R-:W-:Y:S04]  /*82d10*/  STL [R1+0x2b64], R6 ;  /* 0x002b640601007387 */ /* 0x000fe80000100800 */
[----:B------:R-:W3:Y:S04]  /*82d20*/  LDL.LU R16, [R1+0x2a74] ;  /* 0x002a740001107983 */ /* 0x000ee80000300800 */
[----:B------:R1:W-:Y:S04]  /*82d30*/  STL [R1+0x2b58], R9 ;  /* 0x002b580901007387 */ /* 0x0003e80000100800 */
[----:B------:R-:W3:Y:S04]  /*82d40*/  LDL.LU R15, [R1+0x2a7c] ;  /* 0x002a7c00010f7983 */ /* 0x000ee80000300800 */
[----:B------:R1:W-:Y:S02]  /*82d50*/  LDGSTS.E [R2+0x4a00], desc[UR14][R4.64], P1 ;  /* 0x04a0000004027fae */ /* 0x0003e4000892184e */
[----:B-1----:R-:W-:Y:S01]  /*82d60*/  MOV R4, R12 ;  /* 0x0000000c00047202 */ /* 0x002fe20000000f00 */
[----:B------:R-:W-:-:S02]  /*82d70*/  IMAD.MOV.U32 R5, RZ, RZ, R14 ;  /* 0x000000ffff057224 */ /* 0x000fc400078e000e */
[----:B------:R-:W3:Y:S04]  /*82d80*/  LDL.LU R14, [R1+0x2a68] ;  /* 0x002a6800010e7983 */ /* 0x000ee80000300800 */
[----:B------:R1:W-:Y:S02]  /*82d90*/  LDGSTS.E [R2+0x4b00], desc[UR14][R4.64], P1 ;  /* 0x04b0000004027fae */ /* 0x0003e4000892184e */
[----:B-1----:R-:W-:Y:S02]  /*82da0*/  IMAD.MOV.U32 R5, RZ, RZ, R9 ;  /* 0x000000ffff057224 */ /* 0x002fe400078e0009 */
[----:B------:R-:W3:Y:S01]  /*82db0*/  LDL.LU R9, [R1+0x2a84] ;  /* 0x002a840001097983 */ /* 0x000ee20000300800 */
[----:B------:R-:W-:-:S03]  /*82dc0*/  MOV R4, R6 ;  /* 0x0000000600047202 */ /* 0x000fc60000000f00 */
[----:B------:R-:W3:Y:S04]  /*82dd0*/  LDL.LU R12, [R1+0x2a60] ;  /* 0x002a6000010c7983 */ /* 0x000ee80000300800 */
[----:B------:R-:W3:Y:S04]  /*82de0*/  LDL.LU R6, [R1+0x2a6c] ;  /* 0x002a6c0001067983 */ /* 0x000ee80000300800 */
[----:B------:R1:W-:Y:S01]  /*82df0*/  LDGSTS.E [R2+0x4c00], desc[UR14][R4.64], P1 ;  /* 0x04c0000004027fae */ /* 0x0003e2000892184e */
[----:B------:R-:W-:-:S04]  /*82e00*/  UISETP.GT.AND UP1, UPT, UR18, 0xd, UPT ;  /* 0x0000000d1200788c */ /* 0x000fc8000bf24270 */
[----:B------:R-:W-:-:S04]  /*82e10*/  USEL UR12, URZ, 0x4, !UP1 ;  /* 0x000000043f0c7887 */ /* 0x000fc8000c800000 */
[----:B------:R-:W-:Y:S01]  /*82e20*/  USEL UR12, UR12, URZ, !UP0 ;  /* 0x0000003f0c0c7287 */ /* 0x000fe2000c000000 */
[----:B------:R-:W-:-:S04]  /*82e30*/  IADD3 R17, P0, R17, UR16, RZ ;  /* 0x0000001011117c10 */ /* 0x000fc8000ff1e0ff */
[----:B-1----:R-:W-:Y:S02]  /*82e40*/  MOV R4, R17 ;  /* 0x0000001100047202 */ /* 0x002fe40000000f00 */
[----:B------:R-:W-:Y:S02]  /*82e50*/  IADD3 R7, P2, R7, UR16, RZ ;  /* 0x0000001007077c10 */ /* 0x000fe4000ff5e0ff */
[----:B------:R-:W-:Y:S02]  /*82e60*/  IADD3.X R18, R18, UR7, RZ, P0, !PT ;  /* 0x0000000712127c10 */ /* 0x000fe400087fe4ff */
[----:B------:R-:W-:-:S03]  /*82e70*/  IADD3.X R11, R11, UR7, RZ, P2, !PT ;  /* 0x000000070b0b7c10 */ /* 0x000fc600097fe4ff */
[----:B------:R-:W-:Y:S01]  /*82e80*/  IMAD.MOV.U32 R5, RZ, RZ, R18 ;  /* 0x000000ffff057224 */ /* 0x000fe200078e0012 */
[----:B------:R-:W-:Y:S04]  /*82e90*/  STL [R1+0x2b5c], R17 ;  /* 0x002b5c1101007387 */ /* 0x000fe80000100800 */
[----:B------:R1:W-:Y:S04]  /*82ea0*/  LDGSTS.E [R2+0x4d00], desc[UR14][R4.64], P1 ;  /* 0x04d0000004027fae */ /* 0x0003e8000892184e */
[----:B------:R-:W-:Y:S04]  /*82eb0*/  STL [R1+0x2b50], R18 ;  /* 0x002b501201007387 */ /* 0x000fe80000100800 */
[----:B------:R-:W-:Y:S01]  /*82ec0*/  STL [R1+0x2b54], R7 ;  /* 0x002b540701007387 */ /* 0x000fe20000100800 */
[----:B-1----:R-:W-:Y:S01]  /*82ed0*/  MOV R4, R7 ;  /* 0x0000000700047202 */ /* 0x002fe20000000f00 */
[----:B------:R-:W-:-:S02]  /*82ee0*/  IMAD.MOV.U32 R5, RZ, RZ, R11 ;  /* 0x000000ffff057224 */ /* 0x000fc400078e000b */
[----:B------:R1:W-:Y:S04]  /*82ef0*/  STL [R1+0x2b48], R11 ;  /* 0x002b480b01007387 */ /* 0x0003e80000100800 */
[----:B------:R1:W-:Y:S04]  /*82f00*/  LDGSTS.E [R2+0x4e00], desc[UR14][R4.64], P1 ;  /* 0x04e0000004027fae */ /* 0x0003e8000892184e */
[----:B-1----:R-:W3:Y:S04]  /*82f10*/  LDL.LU R11, [R1+0x2a64] ;  /* 0x002a6400010b7983 */ /* 0x002ee80000300800 */
[----:B------:R-:W3:Y:S01]  /*82f20*/  LDL.LU R7, [R1+0x2a5c] ;  /* 0x002a5c0001077983 */ /* 0x000ee20000300800 */
[----:B------:R-:W-:-:S04]  /*82f30*/  IADD3 R8, P0, R8, UR16, RZ ;  /* 0x0000001008087c10 */ /* 0x000fc8000ff1e0ff */
[----:B------:R-:W-:Y:S01]  /*82f40*/  IADD3.X R13, R13, UR7, RZ, P0, !PT ;  /* 0x000000070d0d7c10 */ /* 0x000fe200087fe4ff */
[----:B------:R-:W-:Y:S04]  /*82f50*/  STL [R1+0x2b4c], R8 ;  /* 0x002b4c0801007387 */ /* 0x000fe80000100800 */
[----:B------:R1:W-:Y:S01]  /*82f60*/  STL [R1+0x2b30], R13 ;  /* 0x002b300d01007387 */ /* 0x0003e20000100800 */
[----:B------:R-:W-:Y:S01]  /*82f70*/  IMAD.MOV.U32 R5, RZ, RZ, R13 ;  /* 0x000000ffff057224 */ /* 0x000fe200078e000d */
[----:B------:R-:W-:Y:S02]  /*82f80*/  MOV R4, R8 ;  /* 0x0000000800047202 */ /* 0x000fe40000000f00 */
[----:B------:R-:W-:-:S03]  /*82f90*/  ISETP.NE.U32.AND P0, PT, RZ, UR12, PT ;  /* 0x0000000cff007c0c */ /* 0x000fc6000bf05070 */
[----:B------:R4:W-:Y:S04]  /*82fa0*/  LDGSTS.E [R2+0x4f00], desc[UR14][R4.64], P1 ;  /* 0x04f0000004027fae */ /* 0x0009e8000892184e */
[----:B-1----:R-:W3:Y:S04]  /*82fb0*/  LDL.LU R13, [R1+0x2a58] ;  /* 0x002a5800010d7983 */ /* 0x002ee80000300800 */
[----:B------:R-:W3:Y:S01]  /*82fc0*/  LDL.LU R8, [R1+0x2a50] ;  /* 0x002a500001087983 */ /* 0x000ee20000300800 */
[----:B--2---:R-:W-:Y:S02]  /*82fd0*/  IADD3 R3, P1, R3, UR16, RZ ;  /* 0x0000001003037c10 */ /* 0x004fe4000ff3e0ff */
[----:B----4-:R-:W-:-:S02]  /*82fe0*/  IADD3 R10, P2, R10, UR16, RZ ;  /* 0x000000100a0a7c10 */ /* 0x010fc4000ff5e0ff */
[----:B------:R-:W-:Y:S01]  /*82ff0*/  MOV R4, R3 ;  /* 0x0000000300047202 */ /* 0x000fe20000000f00 */
[----:B------:R1:W-:Y:S01]  /*83000*/  STL [R1+0x2a78], R3 ;  /* 0x002a780301007387 */ /* 0x0003e20000100800 */
[----:B---3--:R-:W-:-:S05]  /*83010*/  IADD3.X R16, R16, UR7, RZ, P1, !PT ;  /* 0x0000000710107c10 */ /* 0x008fca0008ffe4ff */
[----:B------:R-:W-:Y:S01]  /*83020*/  IMAD.MOV.U32 R5, RZ, RZ, R16 ;  /* 0x000000ffff057224 */ /* 0x000fe200078e0010 */
[----:B------:R-:W-:Y:S01]  /*83030*/  STL [R1+0x2a74], R16 ;  /* 0x002a741001007387 */ /* 0x000fe20000100800 */
[----:B------:R-:W-:-:S03]  /*83040*/  IADD3.X R15, R15, UR7, RZ, P2, !PT ;  /* 0x000000070f0f7c10 */ /* 0x000fc600097fe4ff */
[----:B------:R2:W-:Y:S04]  /*83050*/  STL [R1+0x2a80], R10 ;  /* 0x002a800a01007387 */ /* 0x0005e80000100800 */
[----:B-1----:R-:W3:Y:S04]  /*83060*/  LDL.LU R3, [R1+0x2a54] ;  /* 0x002a540001037983 */ /* 0x002ee80000300800 */
[----:B------:R1:W-:Y:S04]  /*83070*/  LDGSTS.E [R2+0x6800], desc[UR14][R4.64], P0 ;  /* 0x0680000004027fae */ /* 0x0003e8000812184e */
[----:B------:R-:W-:Y:S01]  /*83080*/  STL [R1+0x2a7c], R15 ;  /* 0x002a7c0f01007387 */ /* 0x000fe20000100800 */
[----:B-1----:R-:W-:-:S03]  /*83090*/  MOV R4, R10 ;  /* 0x0000000a00047202 */ /* 0x002fc60000000f00 */
[----:B--2---:R-:W2:Y:S01]  /*830a0*/  LDL.LU R10, [R1+0x2a48] ;  /* 0x002a4800010a7983 */ /* 0x004ea20000300800 */
[----:B------:R-:W-:-:S05]  /*830b0*/  IMAD.MOV.U32 R5, RZ, RZ, R15 ;  /* 0x000000ffff057224 */ /* 0x000fca00078e000f */
[----:B------:R1:W-:Y:S01]  /*830c0*/  LDGSTS.E [R2+0x6900], desc[UR14][R4.64], P0 ;  /* 0x0690000004027fae */ /* 0x0003e2000812184e */
[----:B------:R-:W-:-:S04]  /*830d0*/  IADD3 R9, P1, R9, UR16, RZ ;  /* 0x0000001009097c10 */ /* 0x000fc8000ff3e0ff */
[----:B------:R-:W-:Y:S02]  /*830e0*/  IADD3.X R14, R14, UR7, RZ, P1, !PT ;  /* 0x000000070e0e7c10 */ /* 0x000fe40008ffe4ff */
[----:B------:R-:W-:Y:S01]  /*830f0*/  IADD3 R6, P2, R6, UR16, RZ ;  /* 0x0000001006067c10 */ /* 0x000fe2000ff5e0ff */
[----:B------:R4:W-:Y:S01]  /*83100*/  STL [R1+0x2a84], R9 ;  /* 0x002a840901007387 */ /* 0x0009e20000100800 */
[----:B-1----:R-:W-:Y:S02]  /*83110*/  MOV R4, R9 ;  /* 0x0000000900047202 */ /* 0x002fe40000000f00 */
[----:B------:R-:W-:Y:S01]  /*83120*/  IADD3.X R12, R12, UR7, RZ, P2, !PT ;  /* 0x000000070c0c7c10 */ /* 0x000fe200097fe4ff */
[----:B------:R-:W-:Y:S04]  /*83130*/  STL [R1+0x2a68], R14 ;  /* 0x002a680e01007387 */ /* 0x000fe80000100800 */
[----:B------:R-:W-:Y:S04]  /*83140*/  STL [R1+0x2a6c], R6 ;  /* 0x002a6c0601007387 */ /* 0x000fe80000100800 */
[----:B----4-:R-:W4:Y:S04]  /*83150*/  LDL.LU R9, [R1+0x2a4c] ;  /* 0x002a4c0001097983 */ /* 0x010f280000300800 */
[----:B------:R1:W-:Y:S01]  /*83160*/  STL [R1+0x2a60], R12 ;  /* 0x002a600c01007387 */ /* 0x0003e20000100800 */
[----:B------:R-:W-:-:S03]  /*83170*/  IMAD.MOV.U32 R5, RZ, RZ, R14 ;  /* 0x000000ffff057224 */ /* 0x000fc600078e000e */
[----:B------:R-:W4:Y:S04]  /*83180*/  LDL.LU R17, [R1+0x2978] ;  /* 0x0029780001117983 */ /* 0x000f280000300800 */
[----:B------:R-:W4:Y:S04]  /*83190*/  LDL.LU R16, [R1+0x2a30] ;  /* 0x002a300001107983 */ /* 0x000f280000300800 */
[----:B------:R1:W-:Y:S04]  /*831a0*/  LDGSTS.E [R2+0x6a00], desc[UR14][R4.64], P0 ;  /* 0x06a0000004027fae */ /* 0x0003e8000812184e */
[----:B------:R-:W4:Y:S01]  /*831b0*/  LDL.LU R18, [R1+0x2974] ;  /* 0x0029740001127983 */ /* 0x000f220000300800 */
[----:B-1----:R-:W-:Y:S01]  /*831c0*/  MOV R4, R6 ;  /* 0x0000000600047202 */ /* 0x002fe20000000f00 */
[----:B------:R-:W-:-:S02]  /*831d0*/  IMAD.MOV.U32 R5, RZ, RZ, R12 ;  /* 0x000000ffff057224 */ /* 0x000fc400078e000c */
[----:B------:R-:W4:Y:S04]  /*831e0*/  LDL.LU R12, [R1+0x2980] ;  /* 0x00298000010c7983 */ /* 0x000f280000300800 */
[----:B------:R-:W4:Y:S04]  /*831f0*/  LDL.LU R6, [R1+0x2984] ;  /* 0x0029840001067983 */ /* 0x000f280000300800 */
[----:B------:R1:W-:Y:S01]  /*83200*/  LDGSTS.E [R2+0x6b00], desc[UR14][R4.64], P0 ;  /* 0x06b0000004027fae */ /* 0x0003e2000812184e */
[----:B------:R-:W-:Y:S02]  /*83210*/  IADD3 R11, P1, R11, UR16, RZ ;  /* 0x000000100b0b7c10 */ /* 0x000fe4000ff3e0ff */
[----:B------:R-:W-:-:S03]  /*83220*/  IADD3 R7, P2, R7, UR16, RZ ;  /* 0x0000001007077c10 */ /* 0x000fc6000ff5e0ff */
[----:B------:R-:W-:Y:S01]  /*83230*/  STL [R1+0x2a64], R11 ;  /* 0x002a640b01007387 */ /* 0x000fe20000100800 */
[----:B-1----:R-:W-:Y:S02]  /*83240*/  MOV R4, R11 ;  /* 0x0000000b00047202 */ /* 0x002fe40000000f00 */
[----:B------:R-:W-:Y:S02]  /*83250*/  IADD3.X R13, R13, UR7, RZ, P1, !PT ;  /* 0x000000070d0d7c10 */ /* 0x000fe40008ffe4ff */
[----:B------:R-:W-:-:S03]  /*83260*/  IADD3.X R8, R8, UR7, RZ, P2, !PT ;  /* 0x0000000708087c10 */ /* 0x000fc600097fe4ff */
[----:B------:R1:W-:Y:S01]  /*83270*/  STL [R1+0x2a58], R13 ;  /* 0x002a580d01007387 */ /* 0x0003e20000100800 */
[----:B------:R-:W-:-:S03]  /*83280*/  IMAD.MOV.U32 R5, RZ, RZ, R13 ;  /* 0x000000ffff057224 */ /* 0x000fc600078e000d */
        /* <DEDUP_REMOVED lines=8> */
[----:B------:R-:W4:Y:S01]  /*83310*/  LDL.LU R7, [R1+0x2964] ;  /* 0x0029640001077983 */ /* 0x000f220000300800 */
[----:B---3--:R-:W-:Y:S01]  /*83320*/  IADD3 R3, P1, R3, UR16, RZ ;  /* 0x0000001003037c10 */ /* 0x008fe2000ff3e0ff */
[----:B------:R-:W-:Y:S02]  /*83330*/  UISETP.GT.AND UP1, UPT, UR18, 0x11, UPT ;  /* 0x000000111200788c */ /* 0x000fe4000bf24270 */
[----:B------:R1:W-:Y:S04]  /*83340*/  LDGSTS.E [R2+0x6d00], desc[UR14][R4.64], P0 ;  /* 0x06d0000004027fae */ /* 0x0003e8000812184e */
[----:B------:R-:W-:Y:S01]  /*83350*/  STL [R1+0x2a54], R3 ;  /* 0x002a540301007387 */ /* 0x000fe20000100800 */
[----:B--2---:R-:W-:-:S05]  /*83360*/  IADD3.X R10, R10, UR7, RZ, P1, !PT ;  /* 0x000000070a0a7c10 */ /* 0x004fca0008ffe4ff */
[----:B------:R2:W-:Y:S04]  /*83370*/  STL [R1+0x2a48], R10 ;  /* 0x002a480a01007387 */ /* 0x0005e80000100800 */
[----:B------:R-:W3:Y:S04]  /*83380*/  LDL.LU R14, [R1+0x2960] ;  /* 0x00296000010e7983 */ /* 0x000ee80000300800 */
[----:B------:R-:W3:Y:S01]  /*83390*/  LDL.LU R15, [R1+0x2958] ;  /* 0x00295800010f7983 */ /* 0x000ee20000300800 */
[----:B------:R-:W-:Y:S01]  /*833a0*/  USEL UR12, URZ, 0x4, !UP1 ;  /* 0x000000043f0c7887 */ /* 0x000fe2000c800000 */
[----:B-1----:R-:W-:Y:S01]  /*833b0*/  MOV R4, R3 ;  /* 0x0000000300047202 */ /* 0x002fe20000000f00 */
[----:B------:R-:W-:-:S02]  /*833c0*/  IMAD.MOV.U32 R5, RZ, RZ, R10 ;  /* 0x000000ffff057224 */ /* 0x000fc400078e000a */
[----:B------:R-:W-:Y:S01]  /*833d0*/  USEL UR12, UR12, URZ, !UP0 ;  /* 0x0000003f0c0c7287 */ /* 0x000fe2000c000000 */
[----:B--2---:R-:W2:Y:S04]  /*833e0*/  LDL.LU R10, [R1+0x295c] ;  /* 0x00295c00010a7983 */ /* 0x004ea80000300800 */
[----:B------:R1:W-:Y:S01]  /*833f0*/  LDGSTS.E [R2+0x6e00], desc[UR14][R4.64], P0 ;  /* 0x06e0000004027fae */ /* 0x0003e2000812184e */
[----:B----4-:R-:W-:-:S03]  /*83400*/  IADD3 R9, P2, R9, UR16, RZ ;  /* 0x0000001009097c10 */ /* 0x010fc6000ff5e0ff */
[----:B------:R-:W4:Y:S01]  /*83410*/  LDL.LU R3, [R1+0x2954] ;  /* 0x0029540001037983 */ /* 0x000f220000300800 */
[----:B------:R-:W-:Y:S02]  /*83420*/  ISETP.NE.U32.AND P1, PT, RZ, UR12, PT ;  /* 0x0000000cff007c0c */ /* 0x000fe4000bf25070 */
[----:B-1----:R-:W-:Y:S01]  /*83430*/  MOV R4, R9 ;  /* 0x0000000900047202 */ /* 0x002fe20000000f00 */
[----:B------:R-:W-:Y:S01]  /*83440*/  STL [R1+0x2a4c], R9 ;  /* 0x002a4c0901007387 */ /* 0x000fe20000100800 */
[----:B------:R-:W-:Y:S02]  /*83450*/  IADD3 R17, P3, R17, UR16, RZ ;  /* 0x0000001011117c10 */ /* 0x000fe4000ff7e0ff */
[----:B------:R-:W-:-:S05]  /*83460*/  IADD3.X R16, R16, UR7, RZ, P2, !PT ;  /* 0x0000000710107c10 */ /* 0x000fca00097fe4ff */
[----:B------:R-:W-:Y:S01]  /*83470*/  IMAD.MOV.U32 R5, RZ, RZ, R16 ;  /* 0x000000ffff057224 */ /* 0x000fe200078e0010 */
[----:B------:R1:W-:Y:S01]  /*83480*/  STL [R1+0x2a30], R16 ;  /* 0x002a301001007387 */ /* 0x0003e20000100800 */
[----:B------:R-:W-:-:S03]  /*83490*/  IADD3.X R18, R18, UR7, RZ, P3, !PT ;  /* 0x0000000712127c10 */ /* 0x000fc60009ffe4ff */
[----:B------:R-:W-:Y:S04]  /*834a0*/  STL [R1+0x2978], R17 ;  /* 0x0029781101007387 */ /* 0x000fe80000100800 */
[----:B------:R1:W-:Y:S04]  /*834b0*/  LDGSTS.E [R2+0x6f00], desc[UR14][R4.64], P0 ;  /* 0x06f0000004027fae */ /* 0x0003e8000812184e */
[----:B-1----:R-:W4:Y:S01]  /*834c0*/  LDL.LU R16, [R1+0x2950] ;  /* 0x0029500001107983 */ /* 0x002f220000300800 */
[----:B------:R-:W-:-:S03]  /*834d0*/  IADD3 R12, P0, R12, UR16, RZ ;  /* 0x000000100c0c7c10 */ /* 0x000fc6000ff1e0ff */
[----:B------:R-:W-:Y:S01]  /*834e0*/  STL [R1+0x2974], R18 ;  /* 0x0029741201007387 */ /* 0x000fe20000100800 */
[----:B------:R-:W-:Y:S02]  /*834f0*/  IADD3 R6, P2, R6, UR16, RZ ;  /* 0x0000001006067c10 */ /* 0x000fe4000ff5e0ff */
[----:B------:R-:W-:Y:S01]  /*83500*/  MOV R4, R17 ;  /* 0x0000001100047202 */ /* 0x000fe20000000f00 */
[----:B------:R-:W-:Y:S01]  /*83510*/  IMAD.MOV.U32 R5, RZ, RZ, R18 ;  /* 0x000000ffff057224 */ /* 0x000fe200078e0012 */
[----:B------:R-:W4:Y:S04]  /*83520*/  LDL.LU R9, [R1+0x2948] ;  /* 0x0029480001097983 */ /* 0x000f280000300800 */
[----:B------:R1:W-:Y:S04]  /*83530*/  STL [R1+0x2980], R12 ;  /* 0x0029800c01007387 */ /* 0x0003e80000100800 */
[----:B------:R1:W-:Y:S02]  /*83540*/  LDGSTS.E [R2+0x8800], desc[UR14][R4.64], P1 ;  /* 0x0880000004027fae */ /* 0x0003e4000892184e */
[----:B-1----:R-:W-:-:S02]  /*83550*/  MOV R4, R12 ;  /* 0x0000000c00047202 */ /* 0x002fc40000000f00 */
[----:B------:R-:W-:-:S05]  /*83560*/  IADD3.X R13, R13, UR7, RZ, P0, !PT ;  /* 0x000000070d0d7c10 */ /* 0x000fca00087fe4ff */
[----:B------:R1:W-:Y:S01]  /*83570*/  STL [R1+0x297c], R13 ;  /* 0x00297c0d01007387 */ /* 0x0003e20000100800 */
[----:B------:R-:W-:-:S03]  /*83580*/  IADD3.X R11, R11, UR7, RZ, P2, !PT ;  /* 0x000000070b0b7c10 */ /* 0x000fc600097fe4ff */
[----:B------:R-:W-:Y:S01]  /*83590*/  STL [R1+0x2984], R6 ;  /* 0x0029840601007387 */ /* 0x000fe20000100800 */
[----:B------:R-:W-:-:S03]  /*835a0*/  IMAD.MOV.U32 R5, RZ, RZ, R13 ;  /* 0x000000ffff057224 */ /* 0x000fc600078e000d */
[----:B------:R-:W4:Y:S04]  /*835b0*/  LDL.LU R12, [R1+0x294c] ;  /* 0x00294c00010c7983 */ /* 0x000f280000300800 */
[----:B------:R1:W-:Y:S04]  /*835c0*/  STL [R1+0x2968], R11 ;  /* 0x0029680b01007387 */ /* 0x0003e80000100800 */
[----:B-1----:R-:W4:Y:S01]  /*835d0*/  LDL.LU R13, [R1+0x2930] ;  /* 0x00293000010d7983 */ /* 0x002f220000300800 */
[----:B------:R-:W-:-:S03]  /*835e0*/  IADD3 R8, P0, R8, UR16, RZ ;  /* 0x0000001008087c10 */ /* 0x000fc6000ff1e0ff */
[----:B------:R1:W-:Y:S01]  /*835f0*/  LDGSTS.E [R2+0x8900], desc[UR14][R4.64], P1 ;  /* 0x0890000004027fae */ /* 0x0003e2000892184e */
[----:B------:R-:W-:Y:S02]  /*83600*/  IADD3 R7, P2, R7, UR16, RZ ;  /* 0x0000001007077c10 */ /* 0x000fe4000ff5e0ff */
[----:B-1----:R-:W-:Y:S01]  /*83610*/  MOV R4, R6 ;  /* 0x0000000600047202 */ /* 0x002fe20000000f00 */
[----:B------:R-:W-:Y:S02]  /*83620*/  IMAD.MOV.U32 R5, RZ, RZ, R11 ;  /* 0x000000ffff057224 */ /* 0x000fe400078e000b */
[----:B------:R-:W4:Y:S04]  /*83630*/  LDL.LU R11, [R1+0x2878] ;  /* 0x00287800010b7983 */ /* 0x000f280000300800 */
[----:B------:R-:W4:Y:S01]  /*83640*/  LDL.LU R6, [R1+0x2880] ;  /* 0x0028800001067983 */ /* 0x000f220000300800 */
[----:B---3--:R-:W-:-:S03]  /*83650*/  IADD3.X R14, R14, UR7, RZ, P0, !PT ;  /* 0x000000070e0e7c10 */ /* 0x008fc600087fe4ff */
[----:B------:R-:W-:Y:S01]  /*83660*/  STL [R1+0x296c], R8 ;  /* 0x00296c0801007387 */ /* 0x000fe20000100800 */
[----:B------:R-:W-:-:S03]  /*83670*/  IADD3.X R15, R15, UR7, RZ, P2, !PT ;  /* 0x000000070f0f7c10 */ /* 0x000fc600097fe4ff */
[----:B------:R1:W-:Y:S04]  /*83680*/  LDGSTS.E [R2+0x8a00], desc[UR14][R4.64], P1 ;  /* 0x08a0000004027fae */ /* 0x0003e8000892184e */
[----:B------:R3:W-:Y:S04]  /*83690*/  STL [R1+0x2960], R14 ;  /* 0x0029600e01007387 */ /* 0x0007e80000100800 */
[----:B------:R-:W-:Y:S01]  /*836a0*/  STL [R1+0x2964], R7 ;  /* 0x0029640701007387 */ /* 0x000fe20000100800 */
[----:B-1----:R-:W-:-:S03]  /*836b0*/  IMAD.MOV.U32 R5, RZ, RZ, R14 ;  /* 0x000000ffff057224 */ /* 0x002fc600078e000e */
[----:B---3--:R-:W3:Y:S01]  /*836c0*/  LDL.LU R14, [R1+0x2874] ;  /* 0x00287400010e7983 */ /* 0x008ee20000300800 */
[----:B------:R-:W-:-:S03]  /*836d0*/  MOV R4, R8 ;  /* 0x0000000800047202 */ /* 0x000fc60000000f00 */
[----:B------:R1:W-:Y:S04]  /*836e0*/  STL [R1+0x2958], R15 ;  /* 0x0029580f01007387 */ /* 0x0003e80000100800 */
[----:B------:R-:W3:Y:S01]  /*836f0*/  LDL.LU R8, [R1+0x287c] ;  /* 0x00287c0001087983 */ /* 0x000ee20000300800 */
[----:B--2---:R-:W-:-:S03]  /*83700*/  IADD3 R10, P0, R10, UR16, RZ ;  /* 0x000000100a0a7c10 */ /* 0x004fc6000ff1e0ff */
[----:B------:R2:W-:Y:S01]  /*83710*/  LDGSTS.E [R2+0x8b00], desc[UR14][R4.64], P1 ;  /* 0x08b0000004027fae */ /* 0x0005e2000892184e */
[----:B----4-:R-:W-:Y:S02]  /*83720*/  IADD3 R3, P2, R3, UR16, RZ ;  /* 0x0000001003037c10 */ /* 0x010fe4000ff5e0ff */
[----:B--2---:R-:W-:Y:S01]  /*83730*/  MOV R4, R7 ;  /* 0x0000000700047202 */ /* 0x004fe20000000f00 */
[----:B------:R-:W-:Y:S02]  /*83740*/  IMAD.MOV.U32 R5, RZ, RZ, R15 ;  /* 0x000000ffff057224 */ /* 0x000fe400078e000f */
[----:B-1----:R-:W2:Y:S04]  /*83750*/  LDL.LU R15, [R1+0x2884] ;  /* 0x00288400010f7983 */ /* 0x002ea80000300800 */
[----:B------:R-:W4:Y:S01]  /*83760*/  LDL.LU R7, [R1+0x286c] ;  /* 0x00286c0001077983 */ /* 0x000f220000300800 */
[----:B------:R-:W-:-:S03]  /*83770*/  IADD3.X R16, R16, UR7, RZ, P0, !PT ;  /* 0x0000000710107c10 */ /* 0x000fc600087fe4ff */
[----:B------:R-:W-:Y:S04]  /*83780*/  STL [R1+0x295c], R10 ;  /* 0x00295c0a01007387 */ /* 0x000fe80000100800 */
[----:B------:R1:W-:Y:S04]  /*83790*/  LDGSTS.E [R2+0x8c00], desc[UR14][R4.64], P1 ;  /* 0x08c0000004027fae */ /* 0x0003e8000892184e */
[----:B------:R1:W-:Y:S01]  /*837a0*/  STL [R1+0x2950], R16 ;  /* 0x0029501001007387 */ /* 0x0003e20000100800 */
[----:B------:R-:W-:-:S03]  /*837b0*/  IADD3.X R9, R9, UR7, RZ, P2, !PT ;  /* 0x0000000709097c10 */ /* 0x000fc600097fe4ff */
[----:B------:R-:W-:Y:S01]  /*837c0*/  STL [R1+0x2954], R3 ;  /* 0x0029540301007387 */ /* 0x000fe20000100800 */
[----:B-1----:R-:W-:-:S03]  /*837d0*/  IMAD.MOV.U32 R5, RZ, RZ, R16 ;  /* 0x000000ffff057224 */ /* 0x002fc600078e0010 */
[----:B------:R-:W4:Y:S01]  /*837e0*/  LDL.LU R16, [R1+0x2868] ;  /* 0x0028680001107983 */ /* 0x000f220000300800 */
[----:B------:R-:W-:-:S03]  /*837f0*/  MOV R4, R10 ;  /* 0x0000000a00047202 */ /* 0x000fc60000000f00 */
[----:B------:R1:W-:Y:S04]  /*83800*/  STL [R1+0x2948], R9 ;  /* 0x0029480901007387 */ /* 0x0003e80000100800 */
[----:B------:R1:W-:Y:S04]  /*83810*/  LDGSTS.E [R2+0x8d00], desc[UR14][R4.64], P1 ;  /* 0x08d0000004027fae */ /* 0x0003e8000892184e */
[----:B------:R-:W4:Y:S01]  /*83820*/  LDL.LU R10, [R1+0x2860] ;  /* 0x00286000010a7983 */ /* 0x000f220000300800 */
[----:B-1----:R-:W-:Y:S01]  /*83830*/  MOV R4, R3 ;  /* 0x0000000300047202 */ /* 0x002fe20000000f00 */
[----:B------:R-:W-:-:S02]  /*83840*/  IMAD.MOV.U32 R5, RZ, RZ, R9 ;  /* 0x000000ffff057224 */ /* 0x000fc400078e0009 */
[----:B------:R-:W4:Y:S04]  /*83850*/  LDL.LU R9, [R1+0x2864] ;  /* 0x0028640001097983 */ /* 0x000f280000300800 */
[----:B------:R-:W4:Y:S04]  /*83860*/  LDL.LU R3, [R1+0x285c] ;  /* 0x00285c0001037983 */ /* 0x000f280000300800 */
[----:B------:R1:W-:Y:S01]  /*83870*/  LDGSTS.E [R2+0x8e00], desc[UR14][R4.64], P1 ;  /* 0x08e0000004027fae */ /* 0x0003e2000892184e */
[----:B------:R-:W-:-:S04]  /*83880*/  IADD3 R12, P0, R12, UR16, RZ ;  /* 0x000000100c0c7c10 */ /* 0x000fc8000ff1e0ff */
[----:B------:R-:W-:Y:S01]  /*83890*/  IADD3.X R13, R13, UR7, RZ, P0, !PT ;  /* 0x000000070d0d7c10 */ /* 0x000fe200087fe4ff */
[----:B------:R-:W-:Y:S04]  /*838a0*/  STL [R1+0x294c], R12 ;  /* 0x00294c0c01007387 */ /* 0x000fe80000100800 */
[----:B------:R1:W-:Y:S02]  /*838b0*/  STL [R1+0x2930], R13 ;  /* 0x0029300d01007387 */ /* 0x0003e40000100800 */
[----:B-1----:R-:W-:Y:S01]  /*838c0*/  IMAD.MOV.U32 R5, RZ, RZ, R13 ;  /* 0x000000ffff057224 */ /* 0x002fe200078e000d */
[----:B------:R-:W-:-:S05]  /*838d0*/  MOV R4, R12 ;  /* 0x0000000c00047202 */ /* 0x000fca0000000f00 */
[----:B------:R1:W-:Y:S04]  /*838e0*/  LDGSTS.E [R2+0x8f00], desc[UR14][R4.64], P1 ;  /* 0x08f0000004027fae */ /* 0x0003e8000892184e */
[----:B------:R-:W4:Y:S04]  /*838f0*/  LDL.LU R13, [R1+0x2858] ;  /* 0x00285800010d7983 */ /* 0x000f280000300800 */
[----:B------:R-:W4:Y:S01]  /*83900*/  LDL.LU R12, [R1+0x2850] ;  /* 0x00285000010c7983 */ /* 0x000f220000300800 */
[----:B------:R-:W-:Y:S02]  /*83910*/  IADD3 R11, P1, R11, UR16, RZ ;  /* 0x000000100b0b7c10 */ /* 0x000fe4000ff3e0ff */
[----:B------:R-:W-:-:S03]  /*83920*/  IADD3 R6, P2, R6, UR16, RZ ;  /* 0x0000001006067c10 */ /* 0x000fc6000ff5e0ff */
[----:B------:R3:W-:Y:S01]  /*83930*/  STL [R1+0x2878], R11 ;  /* 0x0028780b01007387 */ /* 0x0007e20000100800 */
[----:B-1----:R-:W-:Y:S02]  /*83940*/  MOV R4, R11 ;  /* 0x0000000b00047202 */ /* 0x002fe40000000f00 */
[----:B---3--:R-:W-:-:S05]  /*83950*/  IADD3.X R14, R14, UR7, RZ, P1, !PT ;  /* 0x000000070e0e7c10 */ /* 0x008fca0008ffe4ff */
[----:B------:R1:W-:Y:S01]  /*83960*/  STL [R1+0x2874], R14 ;  /* 0x0028740e01007387 */ /* 0x0003e20000100800 */
[----:B------:R-:W-:-:S03]  /*83970*/  IADD3.X R8, R8, UR7, RZ, P2, !PT ;  /* 0x0000000708087c10 */ /* 0x000fc600097fe4ff */
[----:B------:R3:W-:Y:S01]  /*83980*/  STL [R1+0x2880], R6 ;  /* 0x0028800601007387 */ /* 0x0007e20000100800 */
[----:B------:R-:W-:-:S03]  /*83990*/  IMAD.MOV.U32 R5, RZ, RZ, R14 ;  /* 0x000000ffff057224 */ /* 0x000fc600078e000e */
[----:B------:R-:W3:Y:S04]  /*839a0*/  LDL.LU R11, [R1+0x2854] ;  /* 0x00285400010b7983 */ /* 0x000ee80000300800 */
[----:B------:R3:W-:Y:S04]  /*839b0*/  STL [R1+0x287c], R8 ;  /* 0x00287c0801007387 */ /* 0x0007e80000100800 */
[----:B-1----:R-:W3:Y:S01]  /*839c0*/  LDL.LU R14, [R1+0x2848] ;  /* 0x00284800010e7983 */ /* 0x002ee20000300800 */
[----:B------:R-:W-:-:S04]  /*839d0*/  UISETP.GT.AND UP1, UPT, UR18, 0x15, UPT ;  /* 0x000000151200788c */ /* 0x000fc8000bf24270 */
[----:B------:R-:W-:-:S04]  /*839e0*/  USEL UR12, URZ, 0x4, !UP1 ;  /* 0x000000043f0c7887 */ /* 0x000fc8000c800000 */
[----:B------:R-:W-:-:S06]  /*839f0*/  USEL UR12, UR12, URZ, !UP0 ;  /* 0x0000003f0c0c7287 */ /* 0x000fcc000c000000 */
[----:B------:R-:W-:Y:S02]  /*83a00*/  ISETP.NE.U32.AND P0, PT, RZ, UR12, PT ;  /* 0x0000000cff007c0c */ /* 0x000fe4000bf05070 */
[----:B--2---:R-:W-:Y:S02]  /*83a10*/  IADD3 R15, P1, R15, UR16, RZ ;  /* 0x000000100f0f7c10 */ /* 0x004fe4000ff3e0ff */
[----:B----4-:R-:W-:-:S09]  /*83a20*/  IADD3 R7, P2, R7, UR16, RZ ;  /* 0x0000001007077c10 */ /* 0x010fd2000ff5e0ff */
[----:B------:R1:W-:Y:S01]  /*83a30*/  LDGSTS.E [R2+0xa800], desc[UR14][R4.64], P0 ;  /* 0x0a80000004027fae */ /* 0x0003e2000812184e */
[----:B------:R-:W-:Y:S02]  /*83a40*/  IADD3.X R16, R16, UR7, RZ, P1, !PT ;  /* 0x0000000710107c10 */ /* 0x000fe40008ffe4ff */
[----:B-1----:R-:W-:Y:S01]  /*83a50*/  MOV R4, R6 ;  /* 0x0000000600047202 */ /* 0x002fe20000000f00 */
[----:B------:R-:W-:Y:S01]  /*83a60*/  IMAD.MOV.U32 R5, RZ, RZ, R8 ;  /* 0x000000ffff057224 */ /* 0x000fe200078e0008 */
[----:B---3--:R-:W2:Y:S04]  /*83a70*/  LDL.LU R6, [R1+0x284c] ;  /* 0x00284c0001067983 */ /* 0x008ea80000300800 */
[----:B------:R-:W3:Y:S04]  /*83a80*/  LDL.LU R8, [R1+0x2778] ;  /* 0x0027780001087983 */ /* 0x000ee80000300800 */
[----:B------:R-:W-:Y:S01]  /*83a90*/  STL [R1+0x2884], R15 ;  /* 0x0028840f01007387 */ /* 0x000fe20000100800 */
[----:B------:R-:W-:-:S03]  /*83aa0*/  IADD3.X R10, R10, UR7, RZ, P2, !PT ;  /* 0x000000070a0a7c10 */ /* 0x000fc600097fe4ff */
[----:B------:R1:W-:Y:S04]  /*83ab0*/  LDGSTS.E [R2+0xa900], desc[UR14][R4.64], P0 ;  /* 0x0a90000004027fae */ /* 0x0003e8000812184e */
[----:B------:R4:W-:Y:S04]  /*83ac0*/  STL [R1+0x2868], R16 ;  /* 0x0028681001007387 */ /* 0x0009e80000100800 */
[----:B------:R-:W-:Y:S01]  /*83ad0*/  STL [R1+0x286c], R7 ;  /* 0x00286c0701007387 */ /* 0x000fe20000100800 */
[----:B-1----:R-:W-:-:S03]  /*83ae0*/  IMAD.MOV.U32 R5, RZ, RZ, R16 ;  /* 0x000000ffff057224 */ /* 0x002fc600078e0010 */
[----:B----4-:R-:W4:Y:S01]  /*83af0*/  LDL.LU R16, [R1+0x2830] ;  /* 0x0028300001107983 */ /* 0x010f220000300800 */
[----:B------:R-:W-:Y:S02]  /*83b00*/  MOV R4, R15 ;  /* 0x0000000f00047202 */ /* 0x000fe40000000f00 */
[----:B------:R-:W-:Y:S01]  /*83b10*/  IADD3 R9, P1, R9, UR16, RZ ;  /* 0x0000001009097c10 */ /* 0x000fe2000ff3e0ff */
[----:B------:R1:W-:Y:S01]  /*83b20*/  STL [R1+0x2860], R10 ;  /* 0x0028600a01007387 */ /* 0x0003e20000100800 */
[----:B------:R-:W-:-:S03]  /*83b30*/  IADD3 R3, P2, R3, UR16, RZ ;  /* 0x0000001003037c10 */ /* 0x000fc6000ff5e0ff */
[----:B------:R-:W4:Y:S04]  /*83b40*/  LDL.LU R15, [R1+0x2774] ;  /* 0x00277400010f7983 */ /* 0x000f280000300800 */
[----:B------:R1:W-:Y:S02]  /*83b50*/  LDGSTS.E [R2+0xaa00], desc[UR14][R4.64], P0 ;  /* 0x0aa0000004027fae */ /* 0x0003e4000812184e */
[----:B-1----:R-:W-:Y:S01]  /*83b60*/  MOV R4, R7 ;  /* 0x0000000700047202 */ /* 0x002fe20000000f00 */
[----:B------:R-:W-:Y:S02]  /*83b70*/  IMAD.MOV.U32 R5, RZ, RZ, R10 ;  /* 0x000000ffff057224 */ /* 0x000fe400078e000a */
[----:B------:R-:W4:Y:S04]  /*83b80*/  LDL.LU R10, [R1+0x2780] ;  /* 0x00278000010a7983 */ /* 0x000f280000300800 */
[----:B------:R-:W4:Y:S04]  /*83b90*/  LDL.LU R7, [R1+0x2784] ;  /* 0x0027840001077983 */ /* 0x000f280000300800 */
[----:B------:R-:W-:Y:S04]  /*83ba0*/  STL [R1+0x2864], R9 ;  /* 0x0028640901007387 */ /* 0x000fe80000100800 */
[----:B------:R1:W-:Y:S02]  /*83bb0*/  LDGSTS.E [R2+0xab00], desc[UR14][R4.64], P0 ;  /* 0x0ab0000004027fae */ /* 0x0003e4000812184e */
[----:B-1----:R-:W-:-:S02]  /*83bc0*/  MOV R4, R9 ;  /* 0x0000000900047202 */ /* 0x002fc40000000f00 */
        /* <DEDUP_REMOVED lines=9> */
[----:B------:R-:W-:Y:S01]  /*83c60*/  MOV R4, R3 ;  /* 0x0000000300047202 */ /* 0x000fe20000000f00 */
[----:B------:R-:W-:-:S02]  /*83c70*/  IMAD.MOV.U32 R5, RZ, RZ, R12 ;  /* 0x000000ffff057224 */ /* 0x000fc400078e000c */
[----:B-1----:R-:W4:Y:S04]  /*83c80*/  LDL.LU R12, [R1+0x276c] ;  /* 0x00276c00010c7983 */ /* 0x002f280000300800 */
[----:B------:R-:W4:Y:S04]  /*83c90*/  LDL.LU R3, [R1+0x2764] ;  /* 0x0027640001037983 */ /* 0x000f280000300800 */
[----:B------:R1:W-:Y:S01]  /*83ca0*/  LDGSTS.E [R2+0xad00], desc[UR14][R4.64], P0 ;  /* 0x0ad0000004027fae */ /* 0x0003e2000812184e */
[----:B------:R-:W-:-:S04]  /*83cb0*/  IADD3 R11, P1, R11, UR16, RZ ;  /* 0x000000100b0b7c10 */ /* 0x000fc8000ff3e0ff */
[----:B------:R-:W-:Y:S01]  /*83cc0*/  IADD3.X R14, R14, UR7, RZ, P1, !PT ;  /* 0x000000070e0e7c10 */ /* 0x000fe20008ffe4ff */
[----:B------:R-:W-:Y:S04]  /*83cd0*/  STL [R1+0x2854], R11 ;  /* 0x0028540b01007387 */ /* 0x000fe80000100800 */
[----:B------:R1:W-:Y:S02]  /*83ce0*/  STL [R1+0x2848], R14 ;  /* 0x0028480e01007387 */ /* 0x0003e40000100800 */
[----:B-1----:R-:W-:Y:S01]  /*83cf0*/  IMAD.MOV.U32 R5, RZ, RZ, R14 ;  /* 0x000000ffff057224 */ /* 0x002fe200078e000e */
[----:B------:R-:W-:Y:S01]  /*83d00*/  MOV R4, R11 ;  /* 0x0000000b00047202 */ /* 0x000fe20000000f00 */
[----:B------:R-:W-:Y:S01]  /*83d10*/  UISETP.GT.AND UP1, UPT, UR18, 0x19, UPT ;  /* 0x000000191200788c */ /* 0x000fe2000bf24270 */
[----:B------:R-:W4:Y:S04]  /*83d20*/  LDL.LU R14, [R1+0x2760] ;  /* 0x00276000010e7983 */ /* 0x000f280000300800 */
[----:B------:R-:W4:Y:S01]  /*83d30*/  LDL.LU R11, [R1+0x2758] ;  /* 0x00275800010b7983 */ /* 0x000f220000300800 */
[----:B------:R-:W-:-:S03]  /*83d40*/  USEL UR12, URZ, 0x4, !UP1 ;  /* 0x000000043f0c7887 */ /* 0x000fc6000c800000 */
[----:B------:R1:W-:Y:S01]  /*83d50*/  LDGSTS.E [R2+0xae00], desc[UR14][R4.64], P0 ;  /* 0x0ae0000004027fae */ /* 0x0003e2000812184e */
[----:B------:R-:W-:-:S06]  /*83d60*/  USEL UR12, UR12, URZ, !UP0 ;  /* 0x0000003f0c0c7287 */ /* 0x000fcc000c000000 */
[----:B------:R-:W-:Y:S02]  /*83d70*/  ISETP.NE.U32.AND P1, PT, RZ, UR12, PT ;  /* 0x0000000cff007c0c */ /* 0x000fe4000bf25070 */
[----:B--2---:R-:W-:Y:S02]  /*83d80*/  IADD3 R6, P2, R6, UR16, RZ ;  /* 0x0000001006067c10 */ /* 0x004fe4000ff5e0ff */
[----:B---3--:R-:W-:Y:S02]  /*83d90*/  IADD3 R8, P3, R8, UR16, RZ ;  /* 0x0000001008087c10 */ /* 0x008fe4000ff7e0ff */
[----:B-1----:R-:W-:Y:S01]  /*83da0*/  MOV R4, R6 ;  /* 0x0000000600047202 */ /* 0x002fe20000000f00 */
[----:B------:R1:W-:Y:S01]  /*83db0*/  STL [R1+0x284c], R6 ;  /* 0x00284c0601007387 */ /* 0x0003e20000100800 */
[----:B----4-:R-:W-:-:S05]  /*83dc0*/  IADD3.X R16, R16, UR7, RZ, P2, !PT ;  /* 0x0000000710107c10 */ /* 0x010fca00097fe4ff */
[----:B------:R-:W-:Y:S01]  /*83dd0*/  IMAD.MOV.U32 R5, RZ, RZ, R16 ;  /* 0x000000ffff057224 */ /* 0x000fe200078e0010 */
[----:B------:R-:W-:Y:S01]  /*83de0*/  STL [R1+0x2830], R16 ;  /* 0x0028301001007387 */ /* 0x000fe20000100800 */
[----:B------:R-:W-:-:S03]  /*83df0*/  IADD3.X R15, R15, UR7, RZ, P3, !PT ;  /* 0x000000070f0f7c10 */ /* 0x000fc60009ffe4ff */
[----:B------:R2:W-:Y:S04]  /*83e00*/  STL [R1+0x2778], R8 ;  /* 0x0027780801007387 */ /* 0x0005e80000100800 */
[----:B------:R-:W3:Y:S04]  /*83e10*/  LDL.LU R17, [R1+0x275c] ;  /* 0x00275c0001117983 */ /* 0x000ee80000300800 */
[----:B------:R4:W-:Y:S04]  /*83e20*/  LDGSTS.E [R2+0xaf00], desc[UR14][R4.64], P0 ;  /* 0x0af0000004027fae */ /* 0x0009e8000812184e */
[----:B------:R-:W-:Y:S04]  /*83e30*/  STL [R1+0x2774], R15 ;  /* 0x0027740f01007387 */ /* 0x000fe80000100800 */
[----:B-1----:R-:W3:Y:S01]  /*83e40*/  LDL.LU R6, [R1+0x2754] ;  /* 0x0027540001067983 */ /* 0x002ee20000300800 */
[----:B------:R-:W-:-:S03]  /*83e50*/  IADD3 R10, P0, R10, UR16, RZ ;  /* 0x000000100a0a7c10 */ /* 0x000fc6000ff1e0ff */
[----:B------:R-:W3:Y:S01]  /*83e60*/  LDL.LU R18, [R1+0x2750] ;  /* 0x0027500001127983 */ /* 0x000ee20000300800 */
[----:B----4-:R-:W-:Y:S01]  /*83e70*/  MOV R4, R8 ;  /* 0x0000000800047202 */ /* 0x010fe20000000f00 */
[----:B------:R-:W-:Y:S01]  /*83e80*/  IMAD.MOV.U32 R5, RZ, RZ, R15 ;  /* 0x000000ffff057224 */ /* 0x000fe200078e000f */
[----:B------:R-:W-:Y:S01]  /*83e90*/  IADD3 R7, P2, R7, UR16, RZ ;  /* 0x0000001007077c10 */ /* 0x000fe2000ff5e0ff */
[----:B--2---:R-:W2:Y:S04]  /*83ea0*/  LDL.LU R8, [R1+0x2748] ;  /* 0x0027480001087983 */ /* 0x004ea80000300800 */
[----:B------:R1:W-:Y:S04]  /*83eb0*/  STL [R1+0x2780], R10 ;  /* 0x0027800a01007387 */ /* 0x0003e80000100800 */
[----:B------:R4:W-:Y:S02]  /*83ec0*/  LDGSTS.E [R2+0xc800], desc[UR14][R4.64], P1 ;  /* 0x0c80000004027fae */ /* 0x0009e4000892184e */
[----:B----4-:R-:W-:-:S02]  /*83ed0*/  MOV R4, R10 ;  /* 0x0000000a00047202 */ /* 0x010fc40000000f00 */
[----:B------:R-:W-:-:S05]  /*83ee0*/  IADD3.X R13, R13, UR7, RZ, P0, !PT ;  /* 0x000000070d0d7c10 */ /* 0x000fca00087fe4ff */
[----:B------:R4:W-:Y:S01]  /*83ef0*/  STL [R1+0x277c], R13 ;  /* 0x00277c0d01007387 */ /* 0x0009e20000100800 */
[----:B------:R-:W-:-:S03]  /*83f00*/  IADD3.X R9, R9, UR7, RZ, P2, !PT ;  /* 0x0000000709097c10 */ /* 0x000fc600097fe4ff */
[----:B------:R4:W-:Y:S01]  /*83f10*/  STL [R1+0x2784], R7 ;  /* 0x0027840701007387 */ /* 0x0009e20000100800 */
[----:B------:R-:W-:-:S03]  /*83f20*/  IMAD.MOV.U32 R5, RZ, RZ, R13 ;  /* 0x000000ffff057224 */ /* 0x000fc600078e000d */
[----:B-1----:R-:W2:Y:S04]  /*83f30*/  LDL.LU R10, [R1+0x274c] ;  /* 0x00274c00010a7983 */ /* 0x002ea80000300800 */
[----:B------:R1:W-:Y:S04]  /*83f40*/  STL [R1+0x2768], R9 ;  /* 0x0027680901007387 */ /* 0x0003e80000100800 */
[----:B----4-:R-:W4:Y:S01]  /*83f50*/  LDL.LU R13, [R1+0x2730] ;  /* 0x00273000010d7983 */ /* 0x010f220000300800 */
[----:B------:R-:W-:Y:S02]  /*83f60*/  IADD3 R12, P0, R12, UR16, RZ ;  /* 0x000000100c0c7c10 */ /* 0x000fe4000ff1e0ff */
[----:B------:R-:W-:Y:S01]  /*83f70*/  IADD3 R3, P2, R3, UR16, RZ ;  /* 0x0000001003037c10 */ /* 0x000fe2000ff5e0ff */
[----:B------:R1:W-:Y:S02]  /*83f80*/  LDGSTS.E [R2+0xc900], desc[UR14][R4.64], P1 ;  /* 0x0c90000004027fae */ /* 0x0003e4000892184e */
[----:B-1----:R-:W-:Y:S01]  /*83f90*/  MOV R4, R7 ;  /* 0x0000000700047202 */ /* 0x002fe20000000f00 */
[----:B------:R-:W-:Y:S01]  /*83fa0*/  IMAD.MOV.U32 R5, RZ, RZ, R9 ;  /* 0x000000ffff057224 */ /* 0x000fe200078e0009 */
[----:B------:R-:W4:Y:S04]  /*83fb0*/  LDL.LU R7, [R1+0x17b4] ;  /* 0x0017b40001077983 */ /* 0x000f280000300800 */
[----:B------:R-:W4:Y:S01]  /*83fc0*/  LDL.LU R9, [R1+0x17bc] ;  /* 0x0017bc0001097983 */ /* 0x000f220000300800 */
[----:B------:R-:W-:-:S03]  /*83fd0*/  IADD3.X R14, R14, UR7, RZ, P0, !PT ;  /* 0x000000070e0e7c10 */ /* 0x000fc600087fe4ff */
[----:B------:R-:W-:Y:S04]  /*83fe0*/  STL [R1+0x276c], R12 ;  /* 0x00276c0c01007387 */ /* 0x000fe80000100800 */
[----:B------:R1:W-:Y:S01]  /*83ff0*/  STL [R1+0x2760], R14 ;  /* 0x0027600e01007387 */ /* 0x0003e20000100800 */
[----:B------:R-:W-:-:S03]  /*84000*/  IADD3.X R11, R11, UR7, RZ, P2, !PT ;  /* 0x000000070b0b7c10 */ /* 0x000fc600097fe4ff */
[----:B------:R-:W-:Y:S04]  /*84010*/  STL [R1+0x2764], R3 ;  /* 0x0027640301007387 */ /* 0x000fe80000100800 */
[----:B------:R-:W4:Y:S04]  /*84020*/  LDL.LU R16, [R1+0x17b0] ;  /* 0x0017b00001107983 */ /* 0x000f280000300800 */
[----:B------:R1:W-:Y:S04]  /*84030*/  STL [R1+0x2758], R11 ;  /* 0x0027580b01007387 */ /* 0x0003e80000100800 */
[----:B------:R-:W4:Y:S04]  /*84040*/  LDL.LU R15, [R1+0x17b8] ;  /* 0x0017b800010f7983 */ /* 0x000f280000300800 */
[----:B------:R1:W-:Y:S02]  /*84050*/  LDGSTS.E [R2+0xca00], desc[UR14][R4.64], P1 ;  /* 0x0ca0000004027fae */ /* 0x0003e4000892184e */
[----:B-1----:R-:W-:Y:S01]  /*84060*/  MOV R4, R12 ;  /* 0x0000000c00047202 */ /* 0x002fe20000000f00 */
[----:B------:R-:W-:-:S02]  /*84070*/  IMAD.MOV.U32 R5, RZ, RZ, R14 ;  /* 0x000000ffff057224 */ /* 0x000fc400078e000e */
[----:B------:R-:W4:Y:S04]  /*84080*/  LDL.LU R14, [R1+0x17c0] ;  /* 0x0017c000010e7983 */ /* 0x000f280000300800 */
[----:B------:R1:W-:Y:S02]  /*84090*/  LDGSTS.E [R2+0xcb00], desc[UR14][R4.64], P1 ;  /* 0x0cb0000004027fae */ /* 0x0003e4000892184e */
[----:B-1----:R-:W-:Y:S02]  /*840a0*/  IMAD.MOV.U32 R5, RZ, RZ, R11 ;  /* 0x000000ffff057224 */ /* 0x002fe400078e000b */
[----:B------:R-:W4:Y:S01]  /*840b0*/  LDL.LU R11, [R1+0x17c4] ;  /* 0x0017c400010b7983 */ /* 0x000f220000300800 */
[----:B------:R-:W-:-:S03]  /*840c0*/  MOV R4, R3 ;  /* 0x0000000300047202 */ /* 0x000fc60000000f00 */
[----:B------:R-:W4:Y:S04]  /*840d0*/  LDL.LU R12, [R1+0x17c8] ;  /* 0x0017c800010c7983 */ /* 0x000f280000300800 */
[----:B------:R-:W4:Y:S01]  /*840e0*/  LDL.LU R3, [R1+0x17cc] ;  /* 0x0017cc0001037983 */ /* 0x000f220000300800 */
[----:B---3--:R-:W-:-:S03]  /*840f0*/  IADD3 R17, P0, R17, UR16, RZ ;  /* 0x0000001011117c10 */ /* 0x008fc6000ff1e0ff */
[----:B------:R1:W-:Y:S01]  /*84100*/  LDGSTS.E [R2+0xcc00], desc[UR14][R4.64], P1 ;  /* 0x0cc0000004027fae */ /* 0x0003e2000892184e */
[----:B------:R-:W-:Y:S02]  /*84110*/  IADD3 R6, P2, R6, UR16, RZ ;  /* 0x0000001006067c10 */ /* 0x000fe4000ff5e0ff */
[----:B------:R-:W-:Y:S02]  /*84120*/  IADD3.X R18, R18, UR7, RZ, P0, !PT ;  /* 0x0000000712127c10 */ /* 0x000fe400087fe4ff */
[----:B-1----:R-:W-:Y:S02]  /*84130*/  MOV R4, R17 ;  /* 0x0000001100047202 */ /* 0x002fe40000000f00 */
[----:B--2---:R-:W-:Y:S01]  /*84140*/  IADD3.X R8, R8, UR7, RZ, P2, !PT ;  /* 0x0000000708087c10 */ /* 0x004fe200097fe4ff */
[----:B------:R-:W-:Y:S01]  /*84150*/  IMAD.MOV.U32 R5, RZ, RZ, R18 ;  /* 0x000000ffff057224 */ /* 0x000fe200078e0012 */
[----:B------:R-:W-:Y:S04]  /*84160*/  STL [R1+0x275c], R17 ;  /* 0x00275c1101007387 */ /* 0x000fe80000100800 */
[----:B------:R1:W-:Y:S04]  /*84170*/  LDGSTS.E [R2+0xcd00], desc[UR14][R4.64], P1 ;  /* 0x0cd0000004027fae */ /* 0x0003e8000892184e */
[----:B------:R-:W-:Y:S04]  /*84180*/  STL [R1+0x2750], R18 ;  /* 0x0027501201007387 */ /* 0x000fe80000100800 */
[----:B------:R-:W-:Y:S01]  /*84190*/  STL [R1+0x2754], R6 ;  /* 0x0027540601007387 */ /* 0x000fe20000100800 */
[----:B-1----:R-:W-:Y:S01]  /*841a0*/  MOV R4, R6 ;  /* 0x0000000600047202 */ /* 0x002fe20000000f00 */
[----:B------:R-:W-:-:S02]  /*841b0*/  IMAD.MOV.U32 R5, RZ, RZ, R8 ;  /* 0x000000ffff057224 */ /* 0x000fc400078e0008 */
[----:B------:R1:W-:Y:S01]  /*841c0*/  STL [R1+0x2748], R8 ;  /* 0x0027480801007387 */ /* 0x0003e20000100800 */
[----:B------:R-:W-:-:S03]  /*841d0*/  UISETP.GT.AND UP1, UPT, UR18, 0x1d, UPT ;  /* 0x0000001d1200788c */ /* 0x000fc6000bf24270 */
[----:B------:R2:W-:Y:S04]  /*841e0*/  LDGSTS.E [R2+0xce00], desc[UR14][R4.64], P1 ;  /* 0x0ce0000004027fae */ /* 0x0005e8000892184e */
[----:B-1----:R-:W3:Y:S04]  /*841f0*/  LDL.LU R8, [R1+0x17d4] ;  /* 0x0017d40001087983 */ /* 0x002ee80000300800 */
[----:B------:R-:W3:Y:S01]  /*84200*/  LDL.LU R6, [R1+0x17dc] ;  /* 0x0017dc0001067983 */ /* 0x000ee20000300800 */
[----:B------:R-:W-:-:S04]  /*84210*/  USEL UR12, URZ, 0x4, !UP1 ;  /* 0x000000043f0c7887 */ /* 0x000fc8000c800000 */
[----:B------:R-:W-:Y:S01]  /*84220*/  USEL UR12, UR12, URZ, !UP0 ;  /* 0x0000003f0c0c7287 */ /* 0x000fe2000c000000 */
[----:B------:R-:W-:-:S04]  /*84230*/  IADD3 R10, P0, R10, UR16, RZ ;  /* 0x000000100a0a7c10 */ /* 0x000fc8000ff1e0ff */
[----:B----4-:R-:W-:Y:S01]  /*84240*/  IADD3.X R13, R13, UR7, RZ, P0, !PT ;  /* 0x000000070d0d7c10 */ /* 0x010fe200087fe4ff */
[----:B------:R-:W-:Y:S04]  /*84250*/  STL [R1+0x274c], R10 ;  /* 0x00274c0a01007387 */ /* 0x000fe80000100800 */
[----:B------:R1:W-:Y:S01]  /*84260*/  STL [R1+0x2730], R13 ;  /* 0x0027300d01007387 */ /* 0x0003e20000100800 */
[----:B--2---:R-:W-:Y:S01]  /*84270*/  IMAD.MOV.U32 R5, RZ, RZ, R13 ;  /* 0x000000ffff057224 */ /* 0x004fe200078e000d */
[----:B------:R-:W-:Y:S02]  /*84280*/  MOV R4, R10 ;  /* 0x0000000a00047202 */ /* 0x000fe40000000f00 */
[----:B------:R-:W-:-:S03]  /*84290*/  ISETP.NE.U32.AND P0, PT, RZ, UR12, PT ;  /* 0x0000000cff007c0c */ /* 0x000fc6000bf05070 */
[----:B------:R2:W-:Y:S04]  /*842a0*/  LDGSTS.E [R2+0xcf00], desc[UR14][R4.64], P1 ;  /* 0x0cf0000004027fae */ /* 0x0005e8000892184e */
[----:B-1----:R-:W4:Y:S04]  /*842b0*/  LDL.LU R13, [R1+0x17d0] ;  /* 0x0017d000010d7983 */ /* 0x002f280000300800 */
[----:B------:R-:W4:Y:S01]  /*842c0*/  LDL.LU R10, [R1+0x17d8] ;  /* 0x0017d800010a7983 */ /* 0x000f220000300800 */
[----:B------:R-:W-:Y:S02]  /*842d0*/  IADD3 R7, P1, R7, UR16, RZ ;  /* 0x0000001007077c10 */ /* 0x000fe4000ff3e0ff */
[----:B------:R-:W-:-:S02]  /*842e0*/  IADD3 R9, P2, R9, UR16, RZ ;  /* 0x0000001009097c10 */ /* 0x000fc4000ff5e0ff */
[----:B--2---:R-:W-:Y:S01]  /*842f0*/  MOV R4, R7 ;  /* 0x0000000700047202 */ /* 0x004fe20000000f00 */
[----:B------:R1:W-:Y:S01]  /*84300*/  STL [R1+0x17b4], R7 ;  /* 0x0017b40701007387 */ /* 0x0003e20000100800 */
[----:B------:R-:W-:-:S05]  /*84310*/  IADD3.X R16, R16, UR7, RZ, P1, !PT ;  /* 0x0000000710107c10 */ /* 0x000fca0008ffe4ff */
[----:B------:R-:W-:Y:S01]  /*84320*/  IMAD.MOV.U32 R5, RZ, RZ, R16 ;  /* 0x000000ffff057224 */ /* 0x000fe200078e0010 */
[----:B------:R-:W-:Y:S01]  /*84330*/  STL [R1+0x17b0], R16 ;  /* 0x0017b01001007387 */ /* 0x000fe20000100800 */
[----:B------:R-:W-:-:S03]  /*84340*/  IADD3.X R15, R15, UR7, RZ, P2, !PT ;  /* 0x000000070f0f7c10 */ /* 0x000fc600097fe4ff */
[----:B------:R2:W-:Y:S04]  /*84350*/  STL [R1+0x17bc], R9 ;  /* 0x0017bc0901007387 */ /* 0x0005e80000100800 */
[----:B-1----:R-:W4:Y:S04]  /*84360*/  LDL.LU R7, [R1+0x17e4] ;  /* 0x0017e40001077983 */ /* 0x002f280000300800 */
        /* <DEDUP_REMOVED lines=9> */
[----:B------:R1:W-:Y:S02]  /*84400*/  STL [R1+0x17c4], R11 ;  /* 0x0017c40b01007387 */ /* 0x0003e40000100800 */
[----:B-1----:R-:W-:Y:S02]  /*84410*/  MOV R4, R11 ;  /* 0x0000000b00047202 */ /* 0x002fe40000000f00 */
[----:B------:R-:W-:Y:S01]  /*84420*/  IADD3.X R12, R12, UR7, RZ, P2, !PT ;  /* 0x000000070c0c7c10 */ /* 0x000fe200097fe4ff */
[----:B------:R-:W-:Y:S04]  /*84430*/  STL [R1+0x17c0], R14 ;  /* 0x0017c00e01007387 */ /* 0x000fe80000100800 */
[----:B------:R-:W-:Y:S04]  /*84440*/  STL [R1+0x17cc], R3 ;  /* 0x0017cc0301007387 */ /* 0x000fe80000100800 */
[----:B------:R-:W2:Y:S04]  /*84450*/  LDL.LU R11, [R1+0x17ec] ;  /* 0x0017ec00010b7983 */ /* 0x000ea80000300800 */
[----:B------:R1:W-:Y:S01]  /*84460*/  STL [R1+0x17c8], R12 ;  /* 0x0017c80c01007387 */ /* 0x0003e20000100800 */
[----:B------:R-:W-:-:S03]  /*84470*/  IMAD.MOV.U32 R5, RZ, RZ, R14 ;  /* 0x000000ffff057224 */ /* 0x000fc600078e000e */
[----:B------:R-:W2:Y:S04]  /*84480*/  LDL.LU R17, [R1+0x18b4] ;  /* 0x0018b40001117983 */ /* 0x000ea80000300800 */
[----:B------:R-:W2:Y:S04]  /*84490*/  LDL.LU R16, [R1+0x17e8] ;  /* 0x0017e80001107983 */ /* 0x000ea80000300800 */
[----:B------:R1:W-:Y:S04]  /*844a0*/  LDGSTS.E [R2+0xea00], desc[UR14][R4.64], P0 ;  /* 0x0ea0000004027fae */ /* 0x0003e8000812184e */
[----:B------:R-:W2:Y:S01]  /*844b0*/  LDL.LU R18, [R1+0x18b0] ;  /* 0x0018b00001127983 */ /* 0x000ea20000300800 */
[----:B-1----:R-:W-:Y:S01]  /*844c0*/  MOV R4, R3 ;  /* 0x0000000300047202 */ /* 0x002fe20000000f00 */
[----:B------:R-:W-:-:S02]  /*844d0*/  IMAD.MOV.U32 R5, RZ, RZ, R12 ;  /* 0x000000ffff057224 */ /* 0x000fc400078e000c */
[----:B------:R-:W2:Y:S04]  /*844e0*/  LDL.LU R12, [R1+0x18bc] ;  /* 0x0018bc00010c7983 */ /* 0x000ea80000300800 */
[----:B------:R-:W2:Y:S01]  /*844f0*/  LDL.LU R3, [R1+0x18c4] ;  /* 0x0018c40001037983 */ /* 0x000ea20000300800 */
[----:B---3--:R-:W-:-:S03]  /*84500*/  IADD3 R8, P1, R8, UR16, RZ ;  /* 0x0000001008087c10 */ /* 0x008fc6000ff3e0ff */
[----:B------:R1:W-:Y:S01]  /*84510*/  LDGSTS.E [R2+0xeb00], desc[UR14][R4.64], P0 ;  /* 0x0eb0000004027fae */ /* 0x0003e2000812184e */
[----:B------:R-:W-:-:S03]  /*84520*/  IADD3 R6, P2, R6, UR16, RZ ;  /* 0x0000001006067c10 */ /* 0x000fc6000ff5e0ff */
[----:B------:R-:W-:Y:S01]  /*84530*/  STL [R1+0x17d4], R8 ;  /* 0x0017d40801007387 */ /* 0x000fe20000100800 */
[----:B-1----:R-:W-:Y:S02]  /*84540*/  MOV R4, R8 ;  /* 0x0000000800047202 */ /* 0x002fe40000000f00 */
[----:B----4-:R-:W-:Y:S02]  /*84550*/  IADD3.X R13, R13, UR7, RZ, P1, !PT ;  /* 0x000000070d0d7c10 */ /* 0x010fe40008ffe4ff */
        /* <DEDUP_REMOVED lines=11> */
[----:B------:R-:W3:Y:S01]  /*84610*/  LDL.LU R6, [R1+0x18d4] ;  /* 0x0018d40001067983 */ /* 0x000ee20000300800 */
[----:B------:R-:W-:Y:S01]  /*84620*/  IADD3 R7, P1, R7, UR16, RZ ;  /* 0x0000001007077c10 */ /* 0x000fe2000ff3e0ff */
        /* <DEDUP_REMOVED lines=13> */
[----:B------:R-:W-:-:S03]  /*84700*/  IADD3 R11, P2, R11, UR16, RZ ;  /* 0x000000100b0b7c10 */ /* 0x000fc6000ff5e0ff */
[----:B------:R-:W2:Y:S01]  /*84710*/  LDL.LU R7, [R1+0x18e4] ;  /* 0x0018e40001077983 */ /* 0x000ea20000300800 */
        /* <DEDUP_REMOVED lines=10> */
[----:B-1----:R-:W2:Y:S01]  /*847c0*/  LDL.LU R16, [R1+0x18d8] ;  /* 0x0018d80001107983 */ /* 0x002ea20000300800 */
[----:B------:R-:W-:-:S03]  /*847d0*/  IADD3 R12, P0, R12, UR16, RZ ;  /* 0x000000100c0c7c10 */ /* 0x000fc6000ff1e0ff */
[----:B------:R-:W-:Y:S01]  /*847e0*/  STL [R1+0x18b0], R18 ;  /* 0x0018b01201007387 */ /* 0x000fe20000100800 */
[----:B------:R-:W-:Y:S02]  /*847f0*/  IADD3 R3, P2, R3, UR16, RZ ;  /* 0x0000001003037c10 */ /* 0x000fe4000ff5e0ff */
[----:B------:R-:W-:Y:S01]  /*84800*/  MOV R4, R17 ;  /* 0x0000001100047202 */ /* 0x000fe20000000f00 */
[----:B------:R-:W-:Y:S01]  /*84810*/  IMAD.MOV.U32 R5, RZ, RZ, R18 ;  /* 0x000000ffff057224 */ /* 0x000fe200078e0012 */
[----:B------:R-:W2:Y:S04]  /*84820*/  LDL.LU R11, [R1+0x18e0] ;  /* 0x0018e000010b7983 */ /* 0x000ea80000300800 */
[----:B------:R1:W-:Y:S04]  /*84830*/  STL [R1+0x18bc], R12 ;  /* 0x0018bc0c01007387 */ /* 0x0003e80000100800 */
[----:B------:R1:W-:Y:S02]  /*84840*/  LDGSTS.E [R2+0x10800], desc[UR14][R4.64], P1 ;  /* 0x1080000004027fae */ /* 0x0003e4000892184e */
[----:B-1----:R-:W-:-:S02]  /*84850*/  MOV R4, R12 ;  /* 0x0000000c00047202 */ /* 0x002fc40000000f00 */
[----:B----4-:R-:W-:-:S05]  /*84860*/  IADD3.X R13, R13, UR7, RZ, P0, !PT ;  /* 0x000000070d0d7c10 */ /* 0x010fca00087fe4ff */
[----:B------:R1:W-:Y:S01]  /*84870*/  STL [R1+0x18b8], R13 ;  /* 0x0018b80d01007387 */ /* 0x0003e20000100800 */
[----:B------:R-:W-:-:S03]  /*84880*/  IADD3.X R8, R8, UR7, RZ, P2, !PT ;  /* 0x0000000708087c10 */ /* 0x000fc600097fe4ff */
[----:B------:R-:W-:Y:S01]  /*84890*/  STL [R1+0x18c4], R3 ;  /* 0x0018c40301007387 */ /* 0x000fe20000100800 */
[----:B------:R-:W-:-:S03]  /*848a0*/  IMAD.MOV.U32 R5, RZ, RZ, R13 ;  /* 0x000000ffff057224 */ /* 0x000fc600078e000d */
[----:B------:R-:W4:Y:S04]  /*848b0*/  LDL.LU R12, [R1+0x18ec] ;  /* 0x0018ec00010c7983 */ /* 0x000f280000300800 */
[----:B------:R3:W-:Y:S04]  /*848c0*/  STL [R1+0x18c0], R8 ;  /* 0x0018c00801007387 */ /* 0x0007e80000100800 */
[----:B-1----:R-:W4:Y:S01]  /*848d0*/  LDL.LU R13, [R1+0x18e8] ;  /* 0x0018e800010d7983 */ /* 0x002f220000300800 */
[----:B---3--:R-:W-:-:S03]  /*848e0*/  IADD3 R10, P0, R10, UR16, RZ ;  /* 0x000000100a0a7c10 */ /* 0x008fc6000ff1e0ff */
[----:B------:R1:W-:Y:S01]  /*848f0*/  LDGSTS.E [R2+0x10900], desc[UR14][R4.64], P1 ;  /* 0x1090000004027fae */ /* 0x0003e2000892184e */
[----:B------:R-:W-:Y:S02]  /*84900*/  IADD3 R6, P2, R6, UR16, RZ ;  /* 0x0000001006067c10 */ /* 0x000fe4000ff5e0ff */
[----:B-1----:R-:W-:Y:S01]  /*84910*/  MOV R4, R3 ;  /* 0x0000000300047202 */ /* 0x002fe20000000f00 */
[----:B------:R-:W-:Y:S02]  /*84920*/  IMAD.MOV.U32 R5, RZ, RZ, R8 ;  /* 0x000000ffff057224 */ /* 0x000fe400078e0008 */
[----:B------:R-:W3:Y:S04]  /*84930*/  LDL.LU R8, [R1+0x19b4] ;  /* 0x0019b40001087983 */ /* 0x000ee80000300800 */
[----:B------:R-:W3:Y:S01]  /*84940*/  LDL.LU R3, [R1+0x19bc] ;  /* 0x0019bc0001037983 */ /* 0x000ee20000300800 */
[----:B------:R-:W-:-:S03]  /*84950*/  IADD3.X R14, R14, UR7, RZ, P0, !PT ;  /* 0x000000070e0e7c10 */ /* 0x000fc600087fe4ff */
[----:B------:R-:W-:Y:S01]  /*84960*/  STL [R1+0x18cc], R10 ;  /* 0x0018cc0a01007387 */ /* 0x000fe20000100800 */
[----:B------:R-:W-:-:S03]  /*84970*/  IADD3.X R15, R15, UR7, RZ, P2, !PT ;  /* 0x000000070f0f7c10 */ /* 0x000fc600097fe4ff */
[----:B------:R1:W-:Y:S04]  /*84980*/  LDGSTS.E [R2+0x10a00], desc[UR14][R4.64], P1 ;  /* 0x10a0000004027fae */ /* 0x0003e8000892184e */
[----:B------:R1:W-:Y:S04]  /*84990*/  STL [R1+0x18c8], R14 ;  /* 0x0018c80e01007387 */ /* 0x0003e80000100800 */
[----:B------:R-:W-:Y:S01]  /*849a0*/  STL [R1+0x18d4], R6 ;  /* 0x0018d40601007387 */ /* 0x000fe20000100800 */
[----:B-1----:R-:W-:-:S03]  /*849b0*/  IMAD.MOV.U32 R5, RZ, RZ, R14 ;  /* 0x000000ffff057224 */ /* 0x002fc600078e000e */
[----:B------:R-:W3:Y:S01]  /*849c0*/  LDL.LU R14, [R1+0x19b0] ;  /* 0x0019b000010e7983 */ /* 0x000ee20000300800 */
[----:B------:R-:W-:-:S03]  /*849d0*/  MOV R4, R10 ;  /* 0x0000000a00047202 */ /* 0x000fc60000000f00 */
[----:B------:R1:W-:Y:S04]  /*849e0*/  STL [R1+0x18d0], R15 ;  /* 0x0018d00f01007387 */ /* 0x0003e80000100800 */
[----:B------:R-:W3:Y:S01]  /*849f0*/  LDL.LU R10, [R1+0x19b8] ;  /* 0x0019b800010a7983 */ /* 0x000ee20000300800 */
[----:B--2---:R-:W-:-:S03]  /*84a00*/  IADD3 R9, P0, R9, UR16, RZ ;  /* 0x0000001009097c10 */ /* 0x004fc6000ff1e0ff */
[----:B------:R2:W-:Y:S01]  /*84a10*/  LDGSTS.E [R2+0x10b00], desc[UR14][R4.64], P1 ;  /* 0x10b0000004027fae */ /* 0x0005e2000892184e */
[----:B------:R-:W-:Y:S02]  /*84a20*/  IADD3 R7, P2, R7, UR16, RZ ;  /* 0x0000001007077c10 */ /* 0x000fe4000ff5e0ff */
[----:B--2---:R-:W-:Y:S01]  /*84a30*/  MOV R4, R6 ;  /* 0x0000000600047202 */ /* 0x004fe20000000f00 */
[----:B------:R-:W-:Y:S02]  /*84a40*/  IMAD.MOV.U32 R5, RZ, RZ, R15 ;  /* 0x000000ffff057224 */ /* 0x000fe400078e000f */
[----:B-1----:R-:W2:Y:S04]  /*84a50*/  LDL.LU R15, [R1+0x19c4] ;  /* 0x0019c400010f7983 */ /* 0x002ea80000300800 */
[----:B------:R-:W2:Y:S01]  /*84a60*/  LDL.LU R6, [R1+0x19cc] ;  /* 0x0019cc0001067983 */ /* 0x000ea20000300800 */
[----:B------:R-:W-:-:S03]  /*84a70*/  IADD3.X R16, R16, UR7, RZ, P0, !PT ;  /* 0x0000000710107c10 */ /* 0x000fc600087fe4ff */
[----:B------:R-:W-:Y:S04]  /*84a80*/  STL [R1+0x18dc], R9 ;  /* 0x0018dc0901007387 */ /* 0x000fe80000100800 */
[----:B------:R1:W-:Y:S04]  /*84a90*/  LDGSTS.E [R2+0x10c00], desc[UR14][R4.64], P1 ;  /* 0x10c0000004027fae */ /* 0x0003e8000892184e */
[----:B------:R1:W-:Y:S01]  /*84aa0*/  STL [R1+0x18d8], R16 ;  /* 0x0018d81001007387 */ /* 0x0003e20000100800 */
[----:B------:R-:W-:-:S03]  /*84ab0*/  IADD3.X R11, R11, UR7, RZ, P2, !PT ;  /* 0x000000070b0b7c10 */ /* 0x000fc600097fe4ff */
[----:B------:R-:W-:Y:S01]  /*84ac0*/  STL [R1+0x18e4], R7 ;  /* 0x0018e40701007387 */ /* 0x000fe20000100800 */
[----:B-1----:R-:W-:-:S03]  /*84ad0*/  IMAD.MOV.U32 R5, RZ, RZ, R16 ;  /* 0x000000ffff057224 */ /* 0x002fc600078e0010 */
[----:B------:R-:W2:Y:S01]  /*84ae0*/  LDL.LU R16, [R1+0x19c0] ;  /* 0x0019c00001107983 */ /* 0x000ea20000300800 */
[----:B------:R-:W-:-:S03]  /*84af0*/  MOV R4, R9 ;  /* 0x0000000900047202 */ /* 0x000fc60000000f00 */
[----:B------:R1:W-:Y:S04]  /*84b00*/  STL [R1+0x18e0], R11 ;  /* 0x0018e00b01007387 */ /* 0x0003e80000100800 */
[----:B------:R1:W-:Y:S04]  /*84b10*/  LDGSTS.E [R2+0x10d00], desc[UR14][R4.64], P1 ;  /* 0x10d0000004027fae */ /* 0x0003e8000892184e */
[----:B------:R-:W2:Y:S01]  /*84b20*/  LDL.LU R9, [R1+0x19c8] ;  /* 0x0019c80001097983 */ /* 0x000ea20000300800 */
[----:B-1----:R-:W-:Y:S01]  /*84b30*/  MOV R4, R7 ;  /* 0x0000000700047202 */ /* 0x002fe20000000f00 */
[----:B------:R-:W-:-:S02]  /*84b40*/  IMAD.MOV.U32 R5, RZ, RZ, R11 ;  /* 0x000000ffff057224 */ /* 0x000fc400078e000b */
[----:B------:R-:W2:Y:S04]  /*84b50*/  LDL.LU R11, [R1+0x19d4] ;  /* 0x0019d400010b7983 */ /* 0x000ea80000300800 */
[----:B------:R-:W2:Y:S04]  /*84b60*/  LDL.LU R7, [R1+0x19dc] ;  /* 0x0019dc0001077983 */ /* 0x000ea80000300800 */
[----:B------:R1:W-:Y:S01]  /*84b70*/  LDGSTS.E [R2+0x10e00], desc[UR14][R4.64], P1 ;  /* 0x10e0000004027fae */ /* 0x0003e2000892184e */
[----:B----4-:R-:W-:-:S04]  /*84b80*/  IADD3 R12, P0, R12, UR16, RZ ;  /* 0x000000100c0c7c10 */ /* 0x010fc8000ff1e0ff */
[----:B------:R-:W-:Y:S01]  /*84b90*/  IADD3.X R13, R13, UR7, RZ, P0, !PT ;  /* 0x000000070d0d7c10 */ /* 0x000fe200087fe4ff */
[----:B------:R-:W-:Y:S04]  /*84ba0*/  STL [R1+0x18ec], R12 ;  /* 0x0018ec0c01007387 */ /* 0x000fe80000100800 */
[----:B------:R4:W-:Y:S01]  /*84bb0*/  STL [R1+0x18e8], R13 ;  /* 0x0018e80d01007387 */ /* 0x0009e20000100800 */
[----:B-1----:R-:W-:Y:S01]  /*84bc0*/  IMAD.MOV.U32 R5, RZ, RZ, R13 ;  /* 0x000000ffff057224 */ /* 0x002fe200078e000d */
[----:B------:R-:W-:-:S05]  /*84bd0*/  MOV R4, R12 ;  /* 0x0000000c00047202 */ /* 0x000fca0000000f00 */
[----:B------:R1:W-:Y:S04]  /*84be0*/  LDGSTS.E [R2+0x10f00], desc[UR14][R4.64], P1 ;  /* 0x10f0000004027fae */ /* 0x0003e8000892184e */
[----:B----4-:R-:W4:Y:S04]  /*84bf0*/  LDL.LU R13, [R1+0x19d0] ;  /* 0x0019d000010d7983 */ /* 0x010f280000300800 */
        /* <DEDUP_REMOVED lines=17> */
[----:B--2---:R-:W-:Y:S02]  /*84d10*/  IADD3 R15, P1, R15, UR16, RZ ;  /* 0x000000100f0f7c10 */ /* 0x004fe4000ff3e0ff */
[----:B------:R-:W-:-:S09]  /*84d20*/  IADD3 R6, P2, R6, UR16, RZ ;  /* 0x0000001006067c10 */ /* 0x000fd2000ff5e0ff */
[----:B------:R1:W-:Y:S01]  /*84d30*/  LDGSTS.E [R2+0x12800], desc[UR14][R4.64], P0 ;  /* 0x1280000004027fae */ /* 0x0003e2000812184e */
[----:B------:R-:W-:Y:S02]  /*84d40*/  IADD3.X R16, R16, UR7, RZ, P1, !PT ;  /* 0x0000000710107c10 */ /* 0x000fe40008ffe4ff */
[----:B-1----:R-:W-:Y:S01]  /*84d50*/  MOV R4, R3 ;  /* 0x0000000300047202 */ /* 0x002fe20000000f00 */
[----:B------:R-:W-:Y:S01]  /*84d60*/  IMAD.MOV.U32 R5, RZ, RZ, R10 ;  /* 0x000000ffff057224 */ /* 0x000fe200078e000a */
[----:B------:R-:W2:Y:S04]  /*84d70*/  LDL.LU R3, [R1+0x19ec] ;  /* 0x0019ec0001037983 */ /* 0x000ea80000300800 */
[----:B------:R-:W2:Y:S04]  /*84d80*/  LDL.LU R10, [R1+0x1ab4] ;  /* 0x001ab400010a7983 */ /* 0x000ea80000300800 */
[----:B------:R-:W-:Y:S01]  /*84d90*/  STL [R1+0x19c4], R15 ;  /* 0x0019c40f01007387 */ /* 0x000fe20000100800 */
[----:B------:R-:W-:-:S03]  /*84da0*/  IADD3.X R9, R9, UR7, RZ, P2, !PT ;  /* 0x0000000709097c10 */ /* 0x000fc600097fe4ff */
[----:B------:R1:W-:Y:S04]  /*84db0*/  LDGSTS.E [R2+0x12900], desc[UR14][R4.64], P0 ;  /* 0x1290000004027fae */ /* 0x0003e8000812184e */
[----:B------:R1:W-:Y:S04]  /*84dc0*/  STL [R1+0x19c0], R16 ;  /* 0x0019c01001007387 */ /* 0x0003e80000100800 */
[----:B------:R-:W-:Y:S01]  /*84dd0*/  STL [R1+0x19cc], R6 ;  /* 0x0019cc0601007387 */ /* 0x000fe20000100800 */
[----:B-1----:R-:W-:-:S03]  /*84de0*/  IMAD.MOV.U32 R5, RZ, RZ, R16 ;  /* 0x000000ffff057224 */ /* 0x002fc600078e0010 */
[----:B------:R-:W2:Y:S01]  /*84df0*/  LDL.LU R16, [R1+0x19e8] ;  /* 0x0019e80001107983 */ /* 0x000ea20000300800 */
[----:B------:R-:W-:Y:S02]  /*84e00*/  MOV R4, R15 ;  /* 0x0000000f00047202 */ /* 0x000fe40000000f00 */
[----:B------:R-:W-:Y:S01]  /*84e10*/  IADD3 R11, P1, R11, UR16, RZ ;  /* 0x000000100b0b7c10 */ /* 0x000fe2000ff3e0ff */
[----:B------:R1:W-:Y:S01]  /*84e20*/  STL [R1+0x19c8], R9 ;  /* 0x0019c80901007387 */ /* 0x0003e20000100800 */
[----:B------:R-:W-:-:S03]  /*84e30*/  IADD3 R7, P2, R7, UR16, RZ ;  /* 0x0000001007077c10 */ /* 0x000fc6000ff5e0ff */
[----:B------:R-:W2:Y:S04]  /*84e40*/  LDL.LU R15, [R1+0x1ab0] ;  /* 0x001ab000010f7983 */ /* 0x000ea80000300800 */
[----:B------:R1:W-:Y:S02]  /*84e50*/  LDGSTS.E [R2+0x12a00], desc[UR14][R4.64], P0 ;  /* 0x12a0000004027fae */ /* 0x0003e4000812184e */
[----:B-1----:R-:W-:Y:S01]  /*84e60*/  MOV R4, R6 ;  /* 0x0000000600047202 */ /* 0x002fe20000000f00 */
[----:B------:R-:W-:Y:S02]  /*84e70*/  IMAD.MOV.U32 R5, RZ, RZ, R9 ;  /* 0x000000ffff057224 */ /* 0x000fe400078e0009 */
[----:B------:R-:W2:Y:S04]  /*84e80*/  LDL.LU R9, [R1+0x1abc] ;  /* 0x001abc0001097983 */ /* 0x000ea80000300800 */
[----:B------:R-:W2:Y:S04]  /*84e90*/  LDL.LU R6, [R1+0x1ac4] ;  /* 0x001ac40001067983 */ /* 0x000ea80000300800 */
[----:B------:R-:W-:Y:S04]  /*84ea0*/  STL [R1+0x19d4], R11 ;  /* 0x0019d40b01007387 */ /* 0x000fe80000100800 */
[----:B------:R1:W-:Y:S02]  /*84eb0*/  LDGSTS.E [R2+0x12b00], desc[UR14][R4.64], P0 ;  /* 0x12b0000004027fae */ /* 0x0003e4000812184e */
[----:B-1----:R-:W-:-:S02]  /*84ec0*/  MOV R4, R11 ;  /* 0x0000000b00047202 */ /* 0x002fc40000000f00 */
[----:B----4-:R-:W-:Y:S02]  /*84ed0*/  IADD3.X R13, R13, UR7, RZ, P1, !PT ;  /* 0x000000070d0d7c10 */ /* 0x010fe40008ffe4ff */
[----:B------:R-:W-:-:S03]  /*84ee0*/  IADD3.X R12, R12, UR7, RZ, P2, !PT ;  /* 0x000000070c0c7c10 */ /* 0x000fc600097fe4ff */
[----:B------:R1:W-:Y:S01]  /*84ef0*/  STL [R1+0x19d0], R13 ;  /* 0x0019d00d01007387 */ /* 0x0003e20000100800 */
[----:B------:R-:W-:-:S03]  /*84f00*/  IMAD.MOV.U32 R5, RZ, RZ, R13 ;  /* 0x000000ffff057224 */ /* 0x000fc600078e000d */
[----:B------:R-:W-:Y:S04]  /*84f10*/  STL [R1+0x19dc], R7 ;  /* 0x0019dc0701007387 */ /* 0x000fe80000100800 */
[----:B------:R4:W-:Y:S04]  /*84f20*/  LDGSTS.E [R2+0x12c00], desc[UR14][R4.64], P0 ;  /* 0x12c0000004027fae */ /* 0x0009e8000812184e */
[----:B-1----:R-:W2:Y:S04]  /*84f30*/  LDL.LU R13, [R1+0x1ab8] ;  /* 0x001ab800010d7983 */ /* 0x002ea80000300800 */
[----:B------:R1:W-:Y:S04]  /*84f40*/  STL [R1+0x19d8], R12 ;  /* 0x0019d80c01007387 */ /* 0x0003e80000100800 */
[----:B------:R-:W2:Y:S01]  /*84f50*/  LDL.LU R11, [R1+0x1ac0] ;  /* 0x001ac000010b7983 */ /* 0x000ea20000300800 */
[----:B----4-:R-:W-:Y:S01]  /*84f60*/  MOV R4, R7 ;  /* 0x0000000700047202 */ /* 0x010fe20000000f00 */
[----:B------:R-:W-:-:S02]  /*84f70*/  IMAD.MOV.U32 R5, RZ, RZ, R12 ;  /* 0x000000ffff057224 */ /* 0x000fc400078e000c */
[----:B-1----:R-:W4:Y:S04]  /*84f80*/  LDL.LU R12, [R1+0x1acc] ;  /* 0x001acc00010c7983 */ /* 0x002f280000300800 */
[----:B------:R-:W4:Y:S04]  /*84f90*/  LDL.LU R7, [R1+0x1ad4] ;  /* 0x001ad40001077983 */ /* 0x000f280000300800 */
        /* <DEDUP_REMOVED lines=14> */
[----:B--2---:R-:W-:Y:S02]  /*85080*/  IADD3 R3, P2, R3, UR16, RZ ;  /* 0x0000001003037c10 */ /* 0x004fe4000ff5e0ff */
        /* <DEDUP_REMOVED lines=14> */
[----:B--2---:R-:W-:Y:S01]  /*85170*/  MOV R4, R10 ;  /* 0x0000000a00047202 */ /* 0x004fe20000000f00 */
[----:B------:R-:W-:Y:S01]  /*85180*/  IMAD.MOV.U32 R5, RZ, RZ, R15 ;  /* 0x000000ffff057224 */ /* 0x000fe200078e000f */
[----:B------:R-:W-:Y:S01]  /*85190*/  IADD3 R6, P2, R6, UR16, RZ ;  /* 0x0000001006067c10 */ /* 0x000fe2000ff5e0ff */
[----:B------:R-:W2:Y:S04]  /*851a0*/  LDL.LU R10, [R1+0x1ae0] ;  /* 0x001ae000010a7983 */ /* 0x000ea80000300800 */
[----:B------:R1:W-:Y:S04]  /*851b0*/  STL [R1+0x1abc], R9 ;  /* 0x001abc0901007387 */ /* 0x0003e80000100800 */
[----:B------:R1:W-:Y:S02]  /*851c0*/  LDGSTS.E [R2+0x14800], desc[UR14][R4.64], P1 ;  /* 0x1480000004027fae */ /* 0x0003e4000892184e */
[----:B-1----:R-:W-:-:S02]  /*851d0*/  MOV R4, R9 ;  /* 0x0000000900047202 */ /* 0x002fc40000000f00 */
[----:B------:R-:W-:-:S05]  /*851e0*/  IADD3.X R13, R13, UR7, RZ, P0, !PT ;  /* 0x000000070d0d7c10 */ /* 0x000fca00087fe4ff */
[----:B------:R1:W-:Y:S01]  /*851f0*/  STL [R1+0x1ab8], R13 ;  /* 0x001ab80d01007387 */ /* 0x0003e20000100800 */
[----:B------:R-:W-:-:S03]  /*85200*/  IADD3.X R11, R11, UR7, RZ, P2, !PT ;  /* 0x000000070b0b7c10 */ /* 0x000fc600097fe4ff */
[----:B------:R4:W-:Y:S01]  /*85210*/  STL [R1+0x1ac4], R6 ;  /* 0x001ac40601007387 */ /* 0x0009e20000100800 */
[----:B------:R-:W-:-:S03]  /*85220*/  IMAD.MOV.U32 R5, RZ, RZ, R13 ;  /* 0x000000ffff057224 */ /* 0x000fc600078e000d */
[----:B------:R-:W2:Y:S04]  /*85230*/  LDL.LU R9, [R1+0x1aec] ;  /* 0x001aec0001097983 */ /* 0x000ea80000300800 */
[----:B------:R3:W-:Y:S04]  /*85240*/  STL [R1+0x1ac0], R11 ;  /* 0x001ac00b01007387 */ /* 0x0007e80000100800 */
[----:B-1----:R-:W2:Y:S01]  /*85250*/  LDL.LU R13, [R1+0x1ae8] ;  /* 0x001ae800010d7983 */ /* 0x002ea20000300800 */
[----:B----4-:R-:W-:Y:S02]  /*85260*/  IADD3 R12, P0, R12, UR16, RZ ;  /* 0x000000100c0c7c10 */ /* 0x010fe4000ff1e0ff */
[----:B------:R-:W-:Y:S01]  /*85270*/  IADD3 R7, P2, R7, UR16, RZ ;  /* 0x0000001007077c10 */ /* 0x000fe2000ff5e0ff */
[----:B------:R1:W-:Y:S02]  /*85280*/  LDGSTS.E [R2+0x14900], desc[UR14][R4.64], P1 ;  /* 0x1490000004027fae */ /* 0x0003e4000892184e */
[----:B-1----:R-:W-:Y:S01]  /*85290*/  MOV R4, R6 ;  /* 0x0000000600047202 */ /* 0x002fe20000000f00 */
[----:B------:R-:W-:Y:S01]  /*852a0*/  IMAD.MOV.U32 R5, RZ, RZ, R11 ;  /* 0x000000ffff057224 */ /* 0x000fe200078e000b */
[----:B------:R-:W4:Y:S04]  /*852b0*/  LDL.LU R6, [R1+0x1bb4] ;  /* 0x001bb40001067983 */ /* 0x000f280000300800 */
[----:B---3--:R-:W3:Y:S01]  /*852c0*/  LDL.LU R11, [R1+0x1bbc] ;  /* 0x001bbc00010b7983 */ /* 0x008ee20000300800 */
[----:B------:R-:W-:-:S03]  /*852d0*/  IADD3.X R14, R14, UR7, RZ, P0, !PT ;  /* 0x000000070e0e7c10 */ /* 0x000fc600087fe4ff */
        /* <DEDUP_REMOVED lines=16> */
[----:B------:R-:W3:Y:S01]  /*853e0*/  LDL.LU R7, [R1+0x1bcc] ;  /* 0x001bcc0001077983 */ /* 0x000ee20000300800 */
[----:B------:R-:W-:-:S03]  /*853f0*/  IADD3 R17, P0, R17, UR16, RZ ;  /* 0x0000001011117c10 */ /* 0x000fc6000ff1e0ff */
        /* <DEDUP_REMOVED lines=16> */
[----:B------:R-:W-:-:S04]  /*85500*/  UISETP.GT.AND UP1, UPT, UR18, 0x2d, UPT ;  /* 0x0000002d1200788c */ /* 0x000fc8000bf24270 */
[----:B------:R-:W-:-:S04]  /*85510*/  USEL UR12, URZ, 0x4, !UP1 ;  /* 0x000000043f0c7887 */ /* 0x000fc8000c800000 */
[----:B------:R-:W-:Y:S01]  /*85520*/  USEL UR12, UR12, URZ, !UP0 ;  /* 0x0000003f0c0c7287 */ /* 0x000fe2000c000000 */
[----:B------:R-:W-:-:S04]  /*85530*/  IADD3 R9, P0, R9, UR16, RZ ;  /* 0x0000001009097c10 */ /* 0x000fc8000ff1e0ff */
[----:B------:R-:W-:Y:S01]  /*85540*/  IADD3.X R13, R13, UR7, RZ, P0, !PT ;  /* 0x000000070d0d7c10 */ /* 0x000fe200087fe4ff */
[----:B------:R-:W-:Y:S04]  /*85550*/  STL [R1+0x1aec], R9 ;  /* 0x001aec0901007387 */ /* 0x000fe80000100800 */
[----:B------:R1:W-:Y:S01]  /*85560*/  STL [R1+0x1ae8], R13 ;  /* 0x001ae80d01007387 */ /* 0x0003e20000100800 */
[----:B--2---:R-:W-:Y:S01]  /*85570*/  IMAD.MOV.U32 R5, RZ, RZ, R13 ;  /* 0x000000ffff057224 */ /* 0x004fe200078e000d */
[----:B------:R-:W-:Y:S02]  /*85580*/  MOV R4, R9 ;  /* 0x0000000900047202 */ /* 0x000fe40000000f00 */
[----:B------:R-:W-:-:S03]  /*85590*/  ISETP.NE.U32.AND P0, PT, RZ, UR12, PT ;  /* 0x0000000cff007c0c */ /* 0x000fc6000bf05070 */
[----:B------:R2:W-:Y:S04]  /*855a0*/  LDGSTS.E [R2+0x14f00], desc[UR14][R4.64], P1 ;  /* 0x14f0000004027fae */ /* 0x0005e8000892184e */
[----:B-1----:R-:W2:Y:S04]  /*855b0*/  LDL.LU R13, [R1+0x1bd0] ;  /* 0x001bd000010d7983 */ /* 0x002ea80000300800 */
[----:B------:R-:W2:Y:S01]  /*855c0*/  LDL.LU R9, [R1+0x1bd8] ;  /* 0x001bd80001097983 */ /* 0x000ea20000300800 */
[----:B----4-:R-:W-:Y:S02]  /*855d0*/  IADD3 R6, P1, R6, UR16, RZ ;  /* 0x0000001006067c10 */ /* 0x010fe4000ff3e0ff */
[----:B---3--:R-:W-:-:S02]  /*855e0*/  IADD3 R11, P2, R11, UR16, RZ ;  /* 0x000000100b0b7c10 */ /* 0x008fc4000ff5e0ff */
[----:B--2---:R-:W-:Y:S01]  /*855f0*/  MOV R4, R6 ;  /* 0x0000000600047202 */ /* 0x004fe20000000f00 */
[----:B------:R1:W-:Y:S01]  /*85600*/  STL [R1+0x1bb4], R6 ;  /* 0x001bb40601007387 */ /* 0x0003e20000100800 */
[----:B------:R-:W-:-:S05]  /*85610*/  IADD3.X R16, R16, UR7, RZ, P1, !PT ;  /* 0x0000000710107c10 */ /* 0x000fca0008ffe4ff */
        /* <DEDUP_REMOVED lines=29> */
[----:B------:R-:W4:Y:S01]  /*857f0*/  LDL.LU R7, [R1+0x1cc4] ;  /* 0x001cc40001077983 */ /* 0x000f220000300800 */
[----:B------:R-:W-:-:S03]  /*85800*/  IADD3 R10, P1, R10, UR16, RZ ;  /* 0x000000100a0a7c10 */ /* 0x000fc6000ff3e0ff */
[----:B------:R1:W-:Y:S01]  /*85810*/  LDGSTS.E [R2+0x16b00], desc[UR14][R4.64], P0 ;  /* 0x16b0000004027fae */ /* 0x0003e2000812184e */
        /* <DEDUP_REMOVED lines=16> */
[----:B------:R-:W-:-:S03]  /*85920*/  UISETP.GT.AND UP1, UPT, UR18, 0x31, UPT ;  /* 0x000000311200788c */ /* 0x000fc6000bf24270 */
[----:B------:R1:W-:Y:S01]  /*85930*/  LDGSTS.E [R2+0x16d00], desc[UR14][R4.64], P0 ;  /* 0x16d0000004027fae */ /* 0x0003e2000812184e */
[----:B---3--:R-:W-:-:S05]  /*85940*/  IADD3 R6, P1, R6, UR16, RZ ;  /* 0x0000001006067c10 */ /* 0x008fca000ff3e0ff */
        /* <DEDUP_REMOVED lines=85> */
[----:B------:R1:W-:Y:S02]  /*85ea0*/  STL [R1+0x1cec], R12 ;  /* 0x001cec0c01007387 */ /* 0x0003e40000100800 */
[----:B-1----:R-:W-:Y:S02]  /*85eb0*/  MOV R4, R12 ;  /* 0x0000000c00047202 */ /* 0x002fe40000000f00 */
[----:B------:R1:W-:Y:S01]  /*85ec0*/  STL [R1+0x1ce8], R13 ;  /* 0x001ce80d01007387 */ /* 0x0003e20000100800 */
[----:B------:R-:W-:-:S03]  /*85ed0*/  IMAD.MOV.U32 R5, RZ, RZ, R13 ;  /* 0x000000ffff057224 */ /* 0x000fc600078e000d */
[----:B------:R-:W4:Y:S04]  /*85ee0*/  LDL.LU R12, [R1+0x1dd0] ;  /* 0x001dd000010c7983 */ /* 0x000f280000300800 */
[----:B-1----:R-:W4:Y:S04]  /*85ef0*/  LDL.LU R13, [R1+0x1dd8] ;  /* 0x001dd800010d7983 */ /* 0x002f280000300800 */
[----:B------:R1:W-:Y:S01]  /*85f00*/  LDGSTS.E [R2+0x18f00], desc[UR14][R4.64], P1 ;  /* 0x18f0000004027fae */ /* 0x0003e2000892184e */
        /* <DEDUP_REMOVED lines=107> */
[----:B------:R-:W4:Y:S04]  /*865c0*/  LDL.LU R8, [R1+0x1fbc] ;  /* 0x001fbc0001087983 */ /* 0x000f280000300800 */
[----:B------:R-:W-:Y:S04]  /*865d0*/  STL [R1+0x1ecc], R13 ;  /* 0x001ecc0d01007387 */ /* 0x000fe80000100800 */
[----:B------:R1:W-:Y:S01]  /*865e0*/  LDGSTS.E [R2+0x1ca00], desc[UR14][R4.64], P1 ;  /* 0x1ca0000004027fae */ /* 0x0003e2000892184e */
[----:B------:R-:W-:-:S05]  /*865f0*/  IADD3.X R14, R14, UR7, RZ, P0, !PT ;  /* 0x000000070e0e7c10 */ /* 0x000fca00087fe4ff */
[----:B------:R1:W-:Y:S01]  /*86600*/  STL [R1+0x1ec8], R14 ;  /* 0x001ec80e01007387 */ /* 0x0003e20000100800 */
[----:B------:R-:W-:-:S03]  /*86610*/  IADD3.X R10, R10, UR7, RZ, P2, !PT ;  /* 0x000000070a0a7c10 */ /* 0x000fc600097fe4ff */
[----:B------:R-:W-:Y:S04]  /*86620*/  STL [R1+0x1ed4], R6 ;  /* 0x001ed40601007387 */ /* 0x000fe80000100800 */
[----:B------:R-:W4:Y:S04]  /*86630*/  LDL.LU R16, [R1+0x1fb0] ;  /* 0x001fb00001107983 */ /* 0x000f280000300800 */
[----:B------:R1:W-:Y:S04]  /*86640*/  STL [R1+0x1ed0], R10 ;  /* 0x001ed00a01007387 */ /* 0x0003e80000100800 */
[----:B------:R-:W4:Y:S01]  /*86650*/  LDL.LU R15, [R1+0x1fb8] ;  /* 0x001fb800010f7983 */ /* 0x000f220000300800 */
[----:B-1----:R-:W-:Y:S01]  /*86660*/  MOV R4, R13 ;  /* 0x0000000d00047202 */ /* 0x002fe20000000f00 */
[----:B------:R-:W-:-:S02]  /*86670*/  IMAD.MOV.U32 R5, RZ, RZ, R14 ;  /* 0x000000ffff057224 */ /* 0x000fc400078e000e */
[----:B------:R-:W4:Y:S04]  /*86680*/  LDL.LU R14, [R1+0x1fc0] ;  /* 0x001fc000010e7983 */ /* 0x000f280000300800 */
[----:B------:R-:W4:Y:S04]  /*86690*/  LDL.LU R13, [R1+0x1fc4] ;  /* 0x001fc400010d7983 */ /* 0x000f280000300800 */
[----:B------:R1:W-:Y:S02]  /*866a0*/  LDGSTS.E [R2+0x1cb00], desc[UR14][R4.64], P1 ;  /* 0x1cb0000004027fae */ /* 0x0003e4000892184e */
[----:B-1----:R-:W-:Y:S01]  /*866b0*/  IMAD.MOV.U32 R5, RZ, RZ, R10 ;  /* 0x000000ffff057224 */ /* 0x002fe200078e000a */
[----:B------:R-:W-:Y:S01]  /*866c0*/  MOV R4, R6 ;  /* 0x0000000600047202 */ /* 0x000fe20000000f00 */
[----:B------:R-:W4:Y:S04]  /*866d0*/  LDL.LU R10, [R1+0x1fc8] ;  /* 0x001fc800010a7983 */ /* 0x000f280000300800 */
[----:B------:R-:W4:Y:S04]  /*866e0*/  LDL.LU R6, [R1+0x1fcc] ;  /* 0x001fcc0001067983 */ /* 0x000f280000300800 */
[----:B------:R1:W-:Y:S01]  /*866f0*/  LDGSTS.E [R2+0x1cc00], desc[UR14][R4.64], P1 ;  /* 0x1cc0000004027fae */ /* 0x0003e2000892184e */
[----:B---3--:R-:W-:-:S04]  /*86700*/  IADD3 R17, P0, R17, UR16, RZ ;  /* 0x0000001011117c10 */ /* 0x008fc8000ff1e0ff */
[----:B-1----:R-:W-:Y:S02]  /*86710*/  MOV R4, R17 ;  /* 0x0000001100047202 */ /* 0x002fe40000000f00 */
[----:B------:R-:W-:Y:S02]  /*86720*/  IADD3 R7, P2, R7, UR16, RZ ;  /* 0x0000001007077c10 */ /* 0x000fe4000ff5e0ff */
[----:B------:R-:W-:Y:S02]  /*86730*/  IADD3.X R18, R18, UR7, RZ, P0, !PT ;  /* 0x0000000712127c10 */ /* 0x000fe400087fe4ff */
[----:B--2---:R-:W-:-:S03]  /*86740*/  IADD3.X R9, R9, UR7, RZ, P2, !PT ;  /* 0x0000000709097c10 */ /* 0x004fc600097fe4ff */
        /* <DEDUP_REMOVED lines=38> */
[----:B------:R-:W-:Y:S01]  /*869b0*/  IADD3 R13, P1, R13, UR16, RZ ;  /* 0x000000100d0d7c10 */ /* 0x000fe2000ff3e0ff */
[----:B------:R-:W-:-:S03]  /*869c0*/  IMAD.MOV.U32 R5, RZ, RZ, R15 ;  /* 0x000000ffff057224 */ /* 0x000fc600078e000f */
[----:B------:R-:W-:Y:S02]  /*869d0*/  IADD3.X R14, R14, UR7, RZ, P1, !PT ;  /* 0x000000070e0e7c10 */ /* 0x000fe40008ffe4ff */
[----:B------:R-:W-:Y:S01]  /*869e0*/  IADD3 R6, P2, R6, UR16, RZ ;  /* 0x0000001006067c10 */ /* 0x000fe2000ff5e0ff */
[----:B------:R1:W-:Y:S03]  /*869f0*/  STL [R1+0x1fc4], R13 ;  /* 0x001fc40d01007387 */ /* 0x0003e60000100800 */
[----:B------:R-:W-:Y:S01]  /*86a00*/  IADD3.X R10, R10, UR7, RZ, P2, !PT ;  /* 0x000000070a0a7c10 */ /* 0x000fe200097fe4ff */
[----:B------:R1:W-:Y:S04]  /*86a10*/  LDGSTS.E [R2+0x1e900], desc[UR14][R4.64], P0 ;  /* 0x1e90000004027fae */ /* 0x0003e8000812184e */
[----:B------:R-:W-:Y:S04]  /*86a20*/  STL [R1+0x1fc0], R14 ;  /* 0x001fc00e01007387 */ /* 0x000fe80000100800 */
[----:B------:R-:W-:Y:S01]  /*86a30*/  STL [R1+0x1fcc], R6 ;  /* 0x001fcc0601007387 */ /* 0x000fe20000100800 */
[----:B-1----:R-:W-:-:S03]  /*86a40*/  MOV R4, R13 ;  /* 0x0000000d00047202 */ /* 0x002fc60000000f00 */
[----:B------:R-:W2:Y:S04]  /*86a50*/  LDL.LU R13, [R1+0x1fec] ;  /* 0x001fec00010d7983 */ /* 0x000ea80000300800 */
[----:B------:R1:W-:Y:S04]  /*86a60*/  STL [R1+0x1fc8], R10 ;  /* 0x001fc80a01007387 */ /* 0x0003e80000100800 */
[----:B------:R-:W2:Y:S01]  /*86a70*/  LDL.LU R17, [R1+0x20b4] ;  /* 0x0020b40001117983 */ /* 0x000ea20000300800 */
[----:B------:R-:W-:-:S03]  /*86a80*/  IMAD.MOV.U32 R5, RZ, RZ, R14 ;  /* 0x000000ffff057224 */ /* 0x000fc600078e000e */
[----:B------:R-:W2:Y:S04]  /*86a90*/  LDL.LU R16, [R1+0x1fe8] ;  /* 0x001fe80001107983 */ /* 0x000ea80000300800 */
[----:B------:R1:W-:Y:S04]  /*86aa0*/  LDGSTS.E [R2+0x1ea00], desc[UR14][R4.64], P0 ;  /* 0x1ea0000004027fae */ /* 0x0003e8000812184e */
[----:B------:R-:W2:Y:S01]  /*86ab0*/  LDL.LU R18, [R1+0x20b0] ;  /* 0x0020b00001127983 */ /* 0x000ea20000300800 */
[----:B-1----:R-:W-:Y:S01]  /*86ac0*/  IMAD.MOV.U32 R5, RZ, RZ, R10 ;  /* 0x000000ffff057224 */ /* 0x002fe200078e000a */
[----:B------:R-:W-:-:S02]  /*86ad0*/  MOV R4, R6 ;  /* 0x0000000600047202 */ /* 0x000fc40000000f00 */
[----:B------:R-:W2:Y:S04]  /*86ae0*/  LDL.LU R10, [R1+0x20bc] ;  /* 0x0020bc00010a7983 */ /* 0x000ea80000300800 */
[----:B------:R-:W2:Y:S04]  /*86af0*/  LDL.LU R6, [R1+0x20c4] ;  /* 0x0020c40001067983 */ /* 0x000ea80000300800 */
[----:B------:R1:W-:Y:S01]  /*86b00*/  LDGSTS.E [R2+0x1eb00], desc[UR14][R4.64], P0 ;  /* 0x1eb0000004027fae */ /* 0x0003e2000812184e */
[----:B---3--:R-:W-:Y:S02]  /*86b10*/  IADD3 R9, P1, R9, UR16, RZ ;  /* 0x0000001009097c10 */ /* 0x008fe4000ff3e0ff */
[----:B------:R-:W-:-:S03]  /*86b20*/  IADD3 R7, P2, R7, UR16, RZ ;  /* 0x0000001007077c10 */ /* 0x000fc6000ff5e0ff */
[----:B------:R3:W-:Y:S01]  /*86b30*/  STL [R1+0x1fd4], R9 ;  /* 0x001fd40901007387 */ /* 0x0007e20000100800 */
[----:B-1----:R-:W-:Y:S02]  /*86b40*/  MOV R4, R9 ;  /* 0x0000000900047202 */ /* 0x002fe40000000f00 */
[----:B----4-:R-:W-:Y:S02]  /*86b50*/  IADD3.X R12, R12, UR7, RZ, P1, !PT ;  /* 0x000000070c0c7c10 */ /* 0x010fe40008ffe4ff */
[----:B------:R-:W-:-:S03]  /*86b60*/  IADD3.X R11, R11, UR7, RZ, P2, !PT ;  /* 0x000000070b0b7c10 */ /* 0x000fc600097fe4ff */
[----:B------:R-:W-:Y:S04]  /*86b70*/  STL [R1+0x1fd0], R12 ;  /* 0x001fd00c01007387 */ /* 0x000fe80000100800 */
[----:B------:R-:W-:Y:S04]  /*86b80*/  STL [R1+0x1fdc], R7 ;  /* 0x001fdc0701007387 */ /* 0x000fe80000100800 */
[----:B------:R-:W4:Y:S04]  /*86b90*/  LDL.LU R14, [R1+0x20b8] ;  /* 0x0020b800010e7983 */ /* 0x000f280000300800 */
[----:B------:R1:W-:Y:S04]  /*86ba0*/  STL [R1+0x1fd8], R11 ;  /* 0x001fd80b01007387 */ /* 0x0003e80000100800 */
[----:B---3--:R-:W3:Y:S01]  /*86bb0*/  LDL.LU R9, [R1+0x20c0] ;  /* 0x0020c00001097983 */ /* 0x008ee20000300800 */
[----:B------:R-:W-:-:S05]  /*86bc0*/  IMAD.MOV.U32 R5, RZ, RZ, R12 ;  /* 0x000000ffff057224 */ /* 0x000fca00078e000c */
[----:B------:R1:W-:Y:S02]  /*86bd0*/  LDGSTS.E [R2+0x1ec00], desc[UR14][R4.64], P0 ;  /* 0x1ec0000004027fae */ /* 0x0003e4000812184e */
[----:B-1----:R-:W-:Y:S01]  /*86be0*/  IMAD.MOV.U32 R5, RZ, RZ, R11 ;  /* 0x000000ffff057224 */ /* 0x002fe200078e000b */
[----:B------:R-:W-:Y:S01]  /*86bf0*/  MOV R4, R7 ;  /* 0x0000000700047202 */ /* 0x000fe20000000f00 */
[----:B------:R-:W3:Y:S04]  /*86c00*/  LDL.LU R11, [R1+0x20cc] ;  /* 0x0020cc00010b7983 */ /* 0x000ee80000300800 */
[----:B------:R-:W3:Y:S01]  /*86c10*/  LDL.LU R7, [R1+0x20d4] ;  /* 0x0020d40001077983 */ /* 0x000ee20000300800 */
[----:B------:R-:W-:Y:S01]  /*86c20*/  IADD3 R3, P1, R3, UR16, RZ ;  /* 0x0000001003037c10 */ /* 0x000fe2000ff3e0ff */
[----:B------:R-:W-:-:S02]  /*86c30*/  UISETP.GT.AND UP1, UPT, UR18, 0x41, UPT ;  /* 0x000000411200788c */ /* 0x000fc4000bf24270 */
        /* <DEDUP_REMOVED lines=14> */
[----:B------:R-:W-:-:S03]  /*86d20*/  ISETP.NE.U32.AND P1, PT, RZ, UR12, PT ;  /* 0x0000000cff007c0c */ /* 0x000fc6000bf25070 */
[----:B------:R-:W-:Y:S01]  /*86d30*/  STL [R1+0x1fec], R13 ;  /* 0x001fec0d01007387 */ /* 0x000fe20000100800 */
[----:B------:R-:W-:Y:S02]  /*86d40*/  IADD3 R17, P3, R17, UR16, RZ ;  /* 0x0000001011117c10 */ /* 0x000fe4000ff7e0ff */
[----:B------:R-:W-:Y:S02]  /*86d50*/  IADD3.X R16, R16, UR7, RZ, P2, !PT ;  /* 0x0000000710107c10 */ /* 0x000fe400097fe4ff */
[----:B-1----:R-:W-:-:S03]  /*86d60*/  MOV R4, R13 ;  /* 0x0000000d00047202 */ /* 0x002fc60000000f00 */
[----:B------:R-:W-:Y:S01]  /*86d70*/  IMAD.MOV.U32 R5, RZ, RZ, R16 ;  /* 0x000000ffff057224 */ /* 0x000fe200078e0010 */
[----:B------:R1:W-:Y:S01]  /*86d80*/  STL [R1+0x1fe8], R16 ;  /* 0x001fe81001007387 */ /* 0x0003e20000100800 */
[----:B------:R-:W-:-:S03]  /*86d90*/  IADD3.X R18, R18, UR7, RZ, P3, !PT ;  /* 0x0000000712127c10 */ /* 0x000fc60009ffe4ff */
[----:B------:R-:W-:Y:S04]  /*86da0*/  STL [R1+0x20b4], R17 ;  /* 0x0020b41101007387 */ /* 0x000fe80000100800 */
[----:B------:R1:W-:Y:S04]  /*86db0*/  LDGSTS.E [R2+0x1ef00], desc[UR14][R4.64], P0 ;  /* 0x1ef0000004027fae */ /* 0x0003e8000812184e */
[----:B-1----:R-:W2:Y:S01]  /*86dc0*/  LDL.LU R16, [R1+0x20d8] ;  /* 0x0020d80001107983 */ /* 0x002ea20000300800 */
[----:B------:R-:W-:Y:S02]  /*86dd0*/  IADD3 R10, P0, R10, UR16, RZ ;  /* 0x000000100a0a7c10 */ /* 0x000fe4000ff1e0ff */
[----:B------:R-:W-:Y:S01]  /*86de0*/  IADD3 R6, P2, R6, UR16, RZ ;  /* 0x0000001006067c10 */ /* 0x000fe2000ff5e0ff */
[----:B------:R-:W-:Y:S01]  /*86df0*/  STL [R1+0x20b0], R18 ;  /* 0x0020b01201007387 */ /* 0x000fe20000100800 */
[----:B------:R-:W-:Y:S01]  /*86e00*/  MOV R4, R17 ;  /* 0x0000001100047202 */ /* 0x000fe20000000f00 */
[----:B------:R-:W-:-:S02]  /*86e10*/  IMAD.MOV.U32 R5, RZ, RZ, R18 ;  /* 0x000000ffff057224 */ /* 0x000fc400078e0012 */
[----:B------:R-:W2:Y:S04]  /*86e20*/  LDL.LU R13, [R1+0x20e0] ;  /* 0x0020e000010d7983 */ /* 0x000ea80000300800 */
[----:B------:R1:W-:Y:S04]  /*86e30*/  STL [R1+0x20bc], R10 ;  /* 0x0020bc0a01007387 */ /* 0x0003e80000100800 */
[----:B------:R1:W-:Y:S02]  /*86e40*/  LDGSTS.E [R2+0x20800], desc[UR14][R4.64], P1 ;  /* 0x2080000004027fae */ /* 0x0003e4000892184e */
[----:B-1----:R-:W-:-:S02]  /*86e50*/  MOV R4, R10 ;  /* 0x0000000a00047202 */ /* 0x002fc40000000f00 */
[----:B----4-:R-:W-:-:S05]  /*86e60*/  IADD3.X R14, R14, UR7, RZ, P0, !PT ;  /* 0x000000070e0e7c10 */ /* 0x010fca00087fe4ff */
[----:B------:R1:W-:Y:S01]  /*86e70*/  STL [R1+0x20b8], R14 ;  /* 0x0020b80e01007387 */ /* 0x0003e20000100800 */
[----:B---3--:R-:W-:-:S03]  /*86e80*/  IADD3.X R9, R9, UR7, RZ, P2, !PT ;  /* 0x0000000709097c10 */ /* 0x008fc600097fe4ff */
[----:B------:R-:W-:Y:S01]  /*86e90*/  STL [R1+0x20c4], R6 ;  /* 0x0020c40601007387 */ /* 0x000fe20000100800 */
[----:B------:R-:W-:-:S03]  /*86ea0*/  IMAD.MOV.U32 R5, RZ, RZ, R14 ;  /* 0x000000ffff057224 */ /* 0x000fc600078e000e */
[----:B------:R-:W3:Y:S04]  /*86eb0*/  LDL.LU R10, [R1+0x20ec] ;  /* 0x0020ec00010a7983 */ /* 0x000ee80000300800 */
[----:B------:R4:W-:Y:S04]  /*86ec0*/  STL [R1+0x20c0], R9 ;  /* 0x0020c00901007387 */ /* 0x0009e80000100800 */
[----:B-1----:R-:W3:Y:S04]  /*86ed0*/  LDL.LU R14, [R1+0x20e8] ;  /* 0x0020e800010e7983 */ /* 0x002ee80000300800 */
[----:B------:R1:W-:Y:S01]  /*86ee0*/  LDGSTS.E [R2+0x20900], desc[UR14][R4.64], P1 ;  /* 0x2090000004027fae */ /* 0x0003e2000892184e */
[----:B------:R-:W-:-:S02]  /*86ef0*/  IADD3 R11, P0, R11, UR16, RZ ;  /* 0x000000100b0b7c10 */ /* 0x000fc4000ff1e0ff */
[----:B------:R-:W-:Y:S02]  /*86f00*/  IADD3 R7, P2, R7, UR16, RZ ;  /* 0x0000001007077c10 */ /* 0x000fe4000ff5e0ff */
[----:B-1----:R-:W-:Y:S01]  /*86f10*/  MOV R4, R6 ;  /* 0x0000000600047202 */ /* 0x002fe20000000f00 */
[----:B------:R-:W-:Y:S02]  /*86f20*/  IMAD.MOV.U32 R5, RZ, RZ, R9 ;  /* 0x000000ffff057224 */ /* 0x000fe400078e0009 */
[----:B----4-:R-:W4:Y:S04]  /*86f30*/  LDL.LU R9, [R1+0x21b4] ;  /* 0x0021b40001097983 */ /* 0x010f280000300800 */
[----:B------:R-:W4:Y:S04]  /*86f40*/  LDL.LU R6, [R1+0x21bc] ;  /* 0x0021bc0001067983 */ /* 0x000f280000300800 */
[----:B------:R-:W-:Y:S04]  /*86f50*/  STL [R1+0x20cc], R11 ;  /* 0x0020cc0b01007387 */ /* 0x000fe80000100800 */
[----:B------:R1:W-:Y:S01]  /*86f60*/  LDGSTS.E [R2+0x20a00], desc[UR14][R4.64], P1 ;  /* 0x20a0000004027fae */ /* 0x0003e2000892184e */
[----:B------:R-:W-:-:S05]  /*86f70*/  IADD3.X R12, R12, UR7, RZ, P0, !PT ;  /* 0x000000070c0c7c10 */ /* 0x000fca00087fe4ff */
[----:B------:R1:W-:Y:S02]  /*86f80*/  STL [R1+0x20c8], R12 ;  /* 0x0020c80c01007387 */ /* 0x0003e40000100800 */
[----:B-1----:R-:W-:Y:S01]  /*86f90*/  IMAD.MOV.U32 R5, RZ, RZ, R12 ;  /* 0x000000ffff057224 */ /* 0x002fe200078e000c */
[----:B------:R-:W-:Y:S01]  /*86fa0*/  IADD3.X R15, R15, UR7, RZ, P2, !PT ;  /* 0x000000070f0f7c10 */ /* 0x000fe200097fe4ff */
[----:B------:R-:W-:Y:S01]  /*86fb0*/  STL [R1+0x20d4], R7 ;  /* 0x0020d40701007387 */ /* 0x000fe20000100800 */
[----:B------:R-:W-:-:S03]  /*86fc0*/  MOV R4, R11 ;  /* 0x0000000b00047202 */ /* 0x000fc60000000f00 */
[----:B------:R-:W4:Y:S04]  /*86fd0*/  LDL.LU R12, [R1+0x21b0] ;  /* 0x0021b000010c7983 */ /* 0x000f280000300800 */
[----:B------:R1:W-:Y:S04]  /*86fe0*/  STL [R1+0x20d0], R15 ;  /* 0x0020d00f01007387 */ /* 0x0003e80000100800 */
[----:B------:R-:W4:Y:S01]  /*86ff0*/  LDL.LU R11, [R1+0x21b8] ;  /* 0x0021b800010b7983 */ /* 0x000f220000300800 */
        /* <DEDUP_REMOVED lines=10> */
[----:B------:R1:W-:Y:S04]  /*870a0*/  STL [R1+0x20d8], R16 ;  /* 0x0020d81001007387 */ /* 0x0003e80000100800 */
[----:B------:R-:W-:Y:S01]  /*870b0*/  STL [R1+0x20e4], R3 ;  /* 0x0020e40301007387 */ /* 0x000fe20000100800 */
[----:B-1----:R-:W-:-:S03]  /*870c0*/  IMAD.MOV.U32 R5, RZ, RZ, R16 ;  /* 0x000000ffff057224 */ /* 0x002fc600078e0010 */
[----:B------:R-:W2:Y:S01]  /*870d0*/  LDL.LU R16, [R1+0x21c0] ;  /* 0x0021c00001107983 */ /* 0x000ea20000300800 */
[----:B------:R-:W-:Y:S02]  /*870e0*/  MOV R4, R8 ;  /* 0x0000000800047202 */ /* 0x000fe40000000f00 */
[----:B------:R-:W-:-:S03]  /*870f0*/  IADD3.X R13, R13, UR7, RZ, P2, !PT ;  /* 0x000000070d0d7c10 */ /* 0x000fc600097fe4ff */
[----:B------:R1:W-:Y:S04]  /*87100*/  LDGSTS.E [R2+0x20d00], desc[UR14][R4.64], P1 ;  /* 0x20d0000004027fae */ /* 0x0003e8000892184e */
[----:B------:R1:W-:Y:S04]  /*87110*/  STL [R1+0x20e0], R13 ;  /* 0x0020e00d01007387 */ /* 0x0003e80000100800 */
[----:B------:R-:W2:Y:S01]  /*87120*/  LDL.LU R8, [R1+0x21c8] ;  /* 0x0021c80001087983 */ /* 0x000ea20000300800 */
[----:B-1----:R-:W-:Y:S01]  /*87130*/  MOV R4, R3 ;  /* 0x0000000300047202 */ /* 0x002fe20000000f00 */
[----:B------:R-:W-:-:S02]  /*87140*/  IMAD.MOV.U32 R5, RZ, RZ, R13 ;  /* 0x000000ffff057224 */ /* 0x000fc400078e000d */
        /* <DEDUP_REMOVED lines=8> */
[----:B------:R-:W-:Y:S04]  /*871d0*/  STL [R1+0x20ec], R10 ;  /* 0x0020ec0a01007387 */ /* 0x000fe80000100800 */
[----:B------:R3:W-:Y:S01]  /*871e0*/  STL [R1+0x20e8], R14 ;  /* 0x0020e80e01007387 */ /* 0x0007e20000100800 */
[----:B-1----:R-:W-:Y:S01]  /*871f0*/  IMAD.MOV.U32 R5, RZ, RZ, R14 ;  /* 0x000000ffff057224 */ /* 0x002fe200078e000e */
[----:B------:R-:W-:Y:S02]  /*87200*/  MOV R4, R10 ;  /* 0x0000000a00047202 */ /* 0x000fe40000000f00 */
[----:B------:R-:W-:-:S03]  /*87210*/  ISETP.NE.U32.AND P0, PT, RZ, UR12, PT ;  /* 0x0000000cff007c0c */ /* 0x000fc6000bf05070 */
[----:B------:R1:W-:Y:S04]  /*87220*/  LDGSTS.E [R2+0x20f00], desc[UR14][R4.64], P1 ;  /* 0x20f0000004027fae */ /* 0x0003e8000892184e */
[----:B---3--:R-:W3:Y:S04]  /*87230*/  LDL.LU R14, [R1+0x21d0] ;  /* 0x0021d000010e7983 */ /* 0x008ee80000300800 */
[----:B------:R-:W3:Y:S01]  /*87240*/  LDL.LU R10, [R1+0x21d8] ;  /* 0x0021d800010a7983 */ /* 0x000ee20000300800 */
[----:B----4-:R-:W-:Y:S02]  /*87250*/  IADD3 R9, P1, R9, UR16, RZ ;  /* 0x0000001009097c10 */ /* 0x010fe4000ff3e0ff */
[----:B------:R-:W-:-:S02]  /*87260*/  IADD3 R6, P2, R6, UR16, RZ ;  /* 0x0000001006067c10 */ /* 0x000fc4000ff5e0ff */
[----:B-1----:R-:W-:Y:S01]  /*87270*/  MOV R4, R9 ;  /* 0x0000000900047202 */ /* 0x002fe20000000f00 */
[----:B------:R1:W-:Y:S01]  /*87280*/  STL [R1+0x21b4], R9 ;  /* 0x0021b40901007387 */ /* 0x0003e20000100800 */
[----:B------:R-:W-:-:S05]  /*87290*/  IADD3.X R12, R12, UR7, RZ, P1, !PT ;  /* 0x000000070c0c7c10 */ /* 0x000fca0008ffe4ff */
[----:B------:R-:W-:Y:S01]  /*872a0*/  IMAD.MOV.U32 R5, RZ, RZ, R12 ;  /* 0x000000ffff057224 */ /* 0x000fe200078e000c */
[----:B------:R-:W-:Y:S01]  /*872b0*/  STL [R1+0x21b0], R12 ;  /* 0x0021b00c01007387 */ /* 0x000fe20000100800 */
[----:B------:R-:W-:-:S03]  /*872c0*/  IADD3.X R11, R11, UR7, RZ, P2, !PT ;  /* 0x000000070b0b7c10 */ /* 0x000fc600097fe4ff */
[----:B------:R-:W-:Y:S04]  /*872d0*/  STL [R1+0x21bc], R6 ;  /* 0x0021bc0601007387 */ /* 0x000fe80000100800 */
[----:B-1----:R-:W4:Y:S04]  /*872e0*/  LDL.LU R9, [R1+0x21e4] ;  /* 0x0021e40001097983 */ /* 0x002f280000300800 */
[----:B------:R1:W-:Y:S04]  /*872f0*/  LDGSTS.E [R2+0x22800], desc[UR14][R4.64], P0 ;  /* 0x2280000004027fae */ /* 0x0003e8000812184e */
[----:B------:R2:W-:Y:S01]  /*87300*/  STL [R1+0x21b8], R11 ;  /* 0x0021b80b01007387 */ /* 0x0005e20000100800 */
[----:B-1----:R-:W-:-:S03]  /*87310*/  IMAD.MOV.U32 R5, RZ, RZ, R11 ;  /* 0x000000ffff057224 */ /* 0x002fc600078e000b */
[----:B--2---:R-:W2:Y:S01]  /*87320*/  LDL.LU R11, [R1+0x21e0] ;  /* 0x0021e000010b7983 */ /* 0x004ea20000300800 */
[----:B------:R-:W-:Y:S02]  /*87330*/  IADD3 R15, P1, R15, UR16, RZ ;  /* 0x000000100f0f7c10 */ /* 0x000fe4000ff3e0ff */
[----:B------:R-:W-:Y:S02]  /*87340*/  MOV R4, R6 ;  /* 0x0000000600047202 */ /* 0x000fe40000000f00 */
[----:B------:R-:W-:Y:S01]  /*87350*/  IADD3 R7, P2, R7, UR16, RZ ;  /* 0x0000001007077c10 */ /* 0x000fe2000ff5e0ff */
[----:B------:R-:W2:Y:S04]  /*87360*/  LDL.LU R6, [R1+0x21ec] ;  /* 0x0021ec0001067983 */ /* 0x000ea80000300800 */
[----:B------:R-:W2:Y:S04]  /*87370*/  LDL.LU R12, [R1+0x22b4] ;  /* 0x0022b400010c7983 */ /* 0x000ea80000300800 */
[----:B------:R-:W-:Y:S04]  /*87380*/  STL [R1+0x21c4], R15 ;  /* 0x0021c40f01007387 */ /* 0x000fe80000100800 */
[----:B------:R1:W-:Y:S01]  /*87390*/  LDGSTS.E [R2+0x22900], desc[UR14][R4.64], P0 ;  /* 0x2290000004027fae */ /* 0x0003e2000812184e */
[----:B------:R-:W-:-:S05]  /*873a0*/  IADD3.X R16, R16, UR7, RZ, P1, !PT ;  /* 0x0000000710107c10 */ /* 0x000fca0008ffe4ff */
[----:B------:R1:W-:Y:S02]  /*873b0*/  STL [R1+0x21c0], R16 ;  /* 0x0021c01001007387 */ /* 0x0003e40000100800 */
[----:B-1----:R-:W-:Y:S02]  /*873c0*/  IMAD.MOV.U32 R5, RZ, RZ, R16 ;  /* 0x000000ffff057224 */ /* 0x002fe400078e0010 */
[----:B------:R-:W-:Y:S01]  /*873d0*/  STL [R1+0x21cc], R7 ;  /* 0x0021cc0701007387 */ /* 0x000fe20000100800 */
[----:B------:R-:W-:-:S03]  /*873e0*/  MOV R4, R15 ;  /* 0x0000000f00047202 */ /* 0x000fc60000000f00 */
[----:B------:R-:W2:Y:S01]  /*873f0*/  LDL.LU R16, [R1+0x21e8] ;  /* 0x0021e80001107983 */ /* 0x000ea20000300800 */
[----:B------:R-:W-:-:S03]  /*87400*/  IADD3.X R8, R8, UR7, RZ, P2, !PT ;  /* 0x0000000708087c10 */ /* 0x000fc600097fe4ff */
[----:B------:R1:W-:Y:S01]  /*87410*/  LDGSTS.E [R2+0x22a00], desc[UR14][R4.64], P0 ;  /* 0x22a0000004027fae */ /* 0x0003e2000812184e */
[----:B------:R-:W-:-:S03]  /*87420*/  IADD3 R13, P1, R13, UR16, RZ ;  /* 0x000000100d0d7c10 */ /* 0x000fc6000ff3e0ff */
[----:B------:R1:W-:Y:S01]  /*87430*/  STL [R1+0x21c8], R8 ;  /* 0x0021c80801007387 */ /* 0x0003e20000100800 */
[----:B------:R-:W-:-:S03]  /*87440*/  IADD3 R3, P2, R3, UR16, RZ ;  /* 0x0000001003037c10 */ /* 0x000fc6000ff5e0ff */
[----:B------:R-:W2:Y:S01]  /*87450*/  LDL.LU R15, [R1+0x22b0] ;  /* 0x0022b000010f7983 */ /* 0x000ea20000300800 */
[----:B-1----:R-:W-:Y:S01]  /*87460*/  MOV R4, R7 ;  /* 0x0000000700047202 */ /* 0x002fe20000000f00 */
[----:B------:R-:W-:Y:S02]  /*87470*/  IMAD.MOV.U32 R5, RZ, RZ, R8 ;  /* 0x000000ffff057224 */ /* 0x000fe400078e0008 */
[----:B------:R-:W2:Y:S04]  /*87480*/  LDL.LU R8, [R1+0x22bc] ;  /* 0x0022bc0001087983 */ /* 0x000ea80000300800 */
[----:B------:R-:W2:Y:S04]  /*87490*/  LDL.LU R7, [R1+0x22c4] ;  /* 0x0022c40001077983 */ /* 0x000ea80000300800 */
[----:B------:R-:W-:Y:S04]  /*874a0*/  STL [R1+0x21d4], R13 ;  /* 0x0021d40d01007387 */ /* 0x000fe80000100800 */
[----:B------:R1:W-:Y:S02]  /*874b0*/  LDGSTS.E [R2+0x22b00], desc[UR14][R4.64], P0 ;  /* 0x22b0000004027fae */ /* 0x0003e4000812184e */
[----:B-1----:R-:W-:-:S02]  /*874c0*/  MOV R4, R13 ;  /* 0x0000000d00047202 */ /* 0x002fc40000000f00 */
[----:B---3--:R-:W-:-:S05]  /*874d0*/  IADD3.X R14, R14, UR7, RZ, P1, !PT ;  /* 0x000000070e0e7c10 */ /* 0x008fca0008ffe4ff */
[----:B------:R1:W-:Y:S01]  /*874e0*/  STL [R1+0x21d0], R14 ;  /* 0x0021d00e01007387 */ /* 0x0003e20000100800 */
[----:B------:R-:W-:Y:S01]  /*874f0*/  IMAD.MOV.U32 R5, RZ, RZ, R14 ;  /* 0x000000ffff057224 */ /* 0x000fe200078e000e */
[----:B------:R-:W-:Y:S02]  /*87500*/  IADD3.X R10, R10, UR7, RZ, P2, !PT ;  /* 0x000000070a0a7c10 */ /* 0x000fe400097fe4ff */
[----:B------:R-:W-:Y:S04]  /*87510*/  STL [R1+0x21dc], R3 ;  /* 0x0021dc0301007387 */ /* 0x000fe80000100800 */
[----:B------:R3:W-:Y:S04]  /*87520*/  LDGSTS.E [R2+0x22c00], desc[UR14][R4.64], P0 ;  /* 0x22c0000004027fae */ /* 0x0007e8000812184e */
[----:B-1----:R-:W2:Y:S04]  /*87530*/  LDL.LU R14, [R1+0x22b8] ;  /* 0x0022b800010e7983 */ /* 0x002ea80000300800 */
[----:B------:R1:W-:Y:S04]  /*87540*/  STL [R1+0x21d8], R10 ;  /* 0x0021d80a01007387 */ /* 0x0003e80000100800 */
[----:B------:R-:W2:Y:S01]  /*87550*/  LDL.LU R13, [R1+0x22c0] ;  /* 0x0022c000010d7983 */ /* 0x000ea20000300800 */
[----:B---3--:R-:W-:Y:S01]  /*87560*/  MOV R4, R3 ;  /* 0x0000000300047202 */ /* 0x008fe20000000f00 */
[----:B------:R-:W-:-:S02]  /*87570*/  IMAD.MOV.U32 R5, RZ, RZ, R10 ;  /* 0x000000ffff057224 */ /* 0x000fc400078e000a */
[----:B-1----:R-:W3:Y:S04]  /*87580*/  LDL.LU R10, [R1+0x22cc] ;  /* 0x0022cc00010a7983 */ /* 0x002ee80000300800 */
[----:B------:R-:W3:Y:S04]  /*87590*/  LDL.LU R3, [R1+0x22d4] ;  /* 0x0022d40001037983 */ /* 0x000ee80000300800 */
[----:B------:R1:W-:Y:S01]  /*875a0*/  LDGSTS.E [R2+0x22d00], desc[UR14][R4.64], P0 ;  /* 0x22d0000004027fae */ /* 0x0003e2000812184e */
[----:B----4-:R-:W-:-:S05]  /*875b0*/  IADD3 R9, P1, R9, UR16, RZ ;  /* 0x0000001009097c10 */ /* 0x010fca000ff3e0ff */
[----:B------:R-:W-:Y:S01]  /*875c0*/  STL [R1+0x21e4], R9 ;  /* 0x0021e40901007387 */ /* 0x000fe20000100800 */
[----:B-1----:R-:W-:Y:S02]  /*875d0*/  MOV R4, R9 ;  /* 0x0000000900047202 */ /* 0x002fe40000000f00 */
[----:B--2---:R-:W-:-:S05]  /*875e0*/  IADD3.X R11, R11, UR7, RZ, P1, !PT ;  /* 0x000000070b0b7c10 */ /* 0x004fca0008ffe4ff */
[----:B------:R1:W-:Y:S01]  /*875f0*/  STL [R1+0x21e0], R11 ;  /* 0x0021e00b01007387 */ /* 0x0003e20000100800 */
[----:B------:R-:W-:Y:S01]  /*87600*/  IMAD.MOV.U32 R5, RZ, RZ, R11 ;  /* 0x000000ffff057224 */ /* 0x000fe200078e000b */
[----:B------:R-:W-:Y:S02]  /*87610*/  UISETP.GT.AND UP1, UPT, UR18, 0x49, UPT ;  /* 0x000000491200788c */ /* 0x000fe4000bf24270 */
[----:B-1----:R-:W2:Y:S04]  /*87620*/  LDL.LU R11, [R1+0x22c8] ;  /* 0x0022c800010b7983 */ /* 0x002ea80000300800 */
[----:B------:R-:W4:Y:S01]  /*87630*/  LDL.LU R9, [R1+0x22d0] ;  /* 0x0022d00001097983 */ /* 0x000f220000300800 */
[----:B------:R-:W-:Y:S01]  /*87640*/  USEL UR12, URZ, 0x4, !UP1 ;  /* 0x000000043f0c7887 */ /* 0x000fe2000c800000 */
[----:B------:R-:W-:-:S02]  /*87650*/  IADD3 R6, P2, R6, UR16, RZ ;  /* 0x0000001006067c10 */ /* 0x000fc4000ff5e0ff */
[----:B------:R1:W-:Y:S01]  /*87660*/  LDGSTS.E [R2+0x22e00], desc[UR14][R4.64], P0 ;  /* 0x22e0000004027fae */ /* 0x0003e2000812184e */
[----:B------:R-:W-:Y:S01]  /*87670*/  USEL UR12, UR12, URZ, !UP0 ;  /* 0x0000003f0c0c7287 */ /* 0x000fe2000c000000 */
[----:B------:R-:W-:Y:S02]  /*87680*/  IADD3 R12, P3, R12, UR16, RZ ;  /* 0x000000100c0c7c10 */ /* 0x000fe4000ff7e0ff */
[----:B------:R1:W-:Y:S03]  /*87690*/  STL [R1+0x21ec], R6 ;  /* 0x0021ec0601007387 */ /* 0x0003e60000100800 */
[----:B------:R-:W-:Y:S02]  /*876a0*/  ISETP.NE.U32.AND P1, PT, RZ, UR12, PT ;  /* 0x0000000cff007c0c */ /* 0x000fe4000bf25070 */
[----:B------:R-:W-:Y:S02]  /*876b0*/  IADD3.X R16, R16, UR7, RZ, P2, !PT ;  /* 0x0000000710107c10 */ /* 0x000fe400097fe4ff */
[----:B-1----:R-:W-:-:S03]  /*876c0*/  MOV R4, R6 ;  /* 0x0000000600047202 */ /* 0x002fc60000000f00 */
[----:B------:R-:W-:Y:S01]  /*876d0*/  IMAD.MOV.U32 R5, RZ, RZ, R16 ;  /* 0x000000ffff057224 */ /* 0x000fe200078e0010 */
[----:B------:R-:W-:Y:S04]  /*876e0*/  STL [R1+0x21e8], R16 ;  /* 0x0021e81001007387 */ /* 0x000fe80000100800 */
[----:B------:R1:W-:Y:S01]  /*876f0*/  STL [R1+0x22b4], R12 ;  /* 0x0022b40c01007387 */ /* 0x0003e20000100800 */
[----:B------:R-:W-:-:S03]  /*87700*/  IADD3.X R15, R15, UR7, RZ, P3, !PT ;  /* 0x000000070f0f7c10 */ /* 0x000fc60009ffe4ff */
[----:B------:R1:W-:Y:S04]  /*87710*/  LDGSTS.E [R2+0x22f00], desc[UR14][R4.64], P0 ;  /* 0x22f0000004027fae */ /* 0x0003e8000812184e */
[----:B------:R-:W4:Y:S01]  /*87720*/  LDL.LU R17, [R1+0x22dc] ;  /* 0x0022dc0001117983 */ /* 0x000f220000300800 */
[----:B------:R-:W-:-:S03]  /*87730*/  IADD3 R8, P0, R8, UR16, RZ ;  /* 0x0000001008087c10 */ /* 0x000fc6000ff1e0ff */
[----:B------:R-:W-:Y:S01]  /*87740*/  STL [R1+0x22b0], R15 ;  /* 0x0022b00f01007387 */ /* 0x000fe20000100800 */
[----:B------:R-:W-:-:S03]  /*87750*/  IADD3 R7, P2, R7, UR16, RZ ;  /* 0x0000001007077c10 */ /* 0x000fc6000ff5e0ff */
[----:B------:R-:W4:Y:S01]  /*87760*/  LDL.LU R6, [R1+0x22e4] ;  /* 0x0022e40001067983 */ /* 0x000f220000300800 */
[----:B-1----:R-:W-:Y:S01]  /*87770*/  MOV R4, R12 ;  /* 0x0000000c00047202 */ /* 0x002fe20000000f00 */
[----:B------:R-:W-:Y:S02]  /*87780*/  IMAD.MOV.U32 R5, RZ, RZ, R15 ;  /* 0x000000ffff057224 */ /* 0x000fe400078e000f */
[----:B------:R-:W4:Y:S04]  /*87790*/  LDL.LU R18, [R1+0x22d8] ;  /* 0x0022d80001127983 */ /* 0x000f280000300800 */
[----:B------:R-:W4:Y:S04]  /*877a0*/  LDL.LU R12, [R1+0x22e0] ;  /* 0x0022e000010c7983 */ /* 0x000f280000300800 */
[----:B------:R1:W-:Y:S04]  /*877b0*/  LDGSTS.E [R2+0x24800], desc[UR14][R4.64], P1 ;  /* 0x2480000004027fae */ /* 0x0003e8000892184e */
[----:B------:R3:W-:Y:S01]  /*877c0*/  STL [R1+0x22bc], R8 ;  /* 0x0022bc0801007387 */ /* 0x0007e20000100800 */
[----:B-1----:R-:W-:-:S02]  /*877d0*/  MOV R4, R8 ;  /* 0x0000000800047202 */ /* 0x002fc40000000f00 */
[----:B------:R-:W-:-:S05]  /*877e0*/  IADD3.X R14, R14, UR7, RZ, P0, !PT ;  /* 0x000000070e0e7c10 */ /* 0x000fca00087fe4ff */
[----:B------:R-:W-:Y:S01]  /*877f0*/  IMAD.MOV.U32 R5, RZ, RZ, R14 ;  /* 0x000000ffff057224 */ /* 0x000fe200078e000e */
[----:B------:R-:W-:Y:S01]  /*87800*/  STL [R1+0x22b8], R14 ;  /* 0x0022b80e01007387 */ /* 0x000fe20000100800 */
[----:B------:R-:W-:-:S03]  /*87810*/  IADD3.X R13, R13, UR7, RZ, P2, !PT ;  /* 0x000000070d0d7c10 */ /* 0x000fc600097fe4ff */
[----:B------:R-:W-:Y:S04]  /*87820*/  STL [R1+0x22c4], R7 ;  /* 0x0022c40701007387 */ /* 0x000fe80000100800 */
[----:B---3--:R-:W3:Y:S04]  /*87830*/  LDL.LU R8, [R1+0x22ec] ;  /* 0x0022ec0001087983 */ /* 0x008ee80000300800 */
[----:B------:R1:W-:Y:S04]  /*87840*/  LDGSTS.E [R2+0x24900], desc[UR14][R4.64], P1 ;  /* 0x2490000004027fae */ /* 0x0003e8000892184e */
[----:B------:R1:W-:Y:S02]  /*87850*/  STL [R1+0x22c0], R13 ;  /* 0x0022c00d01007387 */ /* 0x0003e40000100800 */
[----:B-1----:R-:W-:-:S02]  /*87860*/  IMAD.MOV.U32 R5, RZ, RZ, R13 ;  /* 0x000000ffff057224 */ /* 0x002fc400078e000d */
[----:B------:R-:W3:Y:S01]  /*87870*/  LDL.LU R13, [R1+0x22e8] ;  /* 0x0022e800010d7983 */ /* 0x000ee20000300800 */
[----:B------:R-:W-:Y:S02]  /*87880*/  IADD3 R10, P0, R10, UR16, RZ ;  /* 0x000000100a0a7c10 */ /* 0x000fe4000ff1e0ff */
[----:B------:R-:W-:Y:S01]  /*87890*/  IADD3 R3, P2, R3, UR16, RZ ;  /* 0x0000001003037c10 */ /* 0x000fe2000ff5e0ff */
[----:B------:R-:W3:Y:S01]  /*878a0*/  LDL.LU R15, [R1+0x23b4] ;  /* 0x0023b400010f7983 */ /* 0x000ee20000300800 */
[----:B------:R-:W-:-:S03]  /*878b0*/  MOV R4, R7 ;  /* 0x0000000700047202 */ /* 0x000fc60000000f00 */
[----:B------:R-:W3:Y:S04]  /*878c0*/  LDL.LU R7, [R1+0x23bc] ;  /* 0x0023bc0001077983 */ /* 0x000ee80000300800 */
[----:B------:R1:W-:Y:S04]  /*878d0*/  STL [R1+0x22cc], R10 ;  /* 0x0022cc0a01007387 */ /* 0x0003e80000100800 */
[----:B------:R1:W-:Y:S02]  /*878e0*/  LDGSTS.E [R2+0x24a00], desc[UR14][R4.64], P1 ;  /* 0x24a0000004027fae */ /* 0x0003e4000892184e */
[----:B-1----:R-:W-:-:S02]  /*878f0*/  MOV R4, R10 ;  /* 0x0000000a00047202 */ /* 0x002fc40000000f00 */
[----:B--2---:R-:W-:-:S05]  /*87900*/  IADD3.X R11, R11, UR7, RZ, P0, !PT ;  /* 0x000000070b0b7c10 */ /* 0x004fca00087fe4ff */
[----:B------:R-:W-:Y:S01]  /*87910*/  STL [R1+0x22c8], R11 ;  /* 0x0022c80b01007387 */ /* 0x000fe20000100800 */
[----:B----4-:R-:W-:Y:S01]  /*87920*/  IADD3.X R9, R9, UR7, RZ, P2, !PT ;  /* 0x0000000709097c10 */ /* 0x010fe200097fe4ff */
[----:B------:R-:W-:Y:S02]  /*87930*/  IMAD.MOV.U32 R5, RZ, RZ, R11 ;  /* 0x000000ffff057224 */ /* 0x000fe400078e000b */
[----:B------:R-:W-:Y:S04]  /*87940*/  STL [R1+0x22d4], R3 ;  /* 0x0022d40301007387 */ /* 0x000fe80000100800 */
[----:B------:R-:W2:Y:S04]  /*87950*/  LDL.LU R16, [R1+0x23b0] ;  /* 0x0023b00001107983 */ /* 0x000ea80000300800 */
[----:B------:R1:W-:Y:S04]  /*87960*/  STL [R1+0x22d0], R9 ;  /* 0x0022d00901007387 */ /* 0x0003e80000100800 */
[----:B------:R-:W4:Y:S04]  /*87970*/  LDL.LU R10, [R1+0x23b8] ;  /* 0x0023b800010a7983 */ /* 0x000f280000300800 */
[----:B------:R1:W-:Y:S04]  /*87980*/  LDGSTS.E [R2+0x24b00], desc[UR14][R4.64], P1 ;  /* 0x24b0000004027fae */ /* 0x0003e8000892184e */
[----:B------:R-:W4:Y:S01]  /*87990*/  LDL.LU R14, [R1+0x23c0] ;  /* 0x0023c000010e7983 */ /* 0x000f220000300800 */
[----:B-1----:R-:W-:-:S03]  /*879a0*/  IMAD.MOV.U32 R5, RZ, RZ, R9 ;  /* 0x000000ffff057224 */ /* 0x002fc600078e0009 */
[----:B------:R-:W4:Y:S01]  /*879b0*/  LDL.LU R9, [R1+0x23c4] ;  /* 0x0023c40001097983 */ /* 0x000f220000300800 */
[----:B------:R-:W-:-:S03]  /*879c0*/  MOV R4, R3 ;  /* 0x0000000300047202 */ /* 0x000fc60000000f00 */
[----:B------:R-:W4:Y:S04]  /*879d0*/  LDL.LU R11, [R1+0x23c8] ;  /* 0x0023c800010b7983 */ /* 0x000f280000300800 */
[----:B------:R-:W4:Y:S01]  /*879e0*/  LDL.LU R3, [R1+0x23cc] ;  /* 0x0023cc0001037983 */ /* 0x000f220000300800 */
[----:B------:R-:W-:Y:S02]  /*879f0*/  IADD3 R17, P0, R17, UR16, RZ ;  /* 0x0000001011117c10 */ /* 0x000fe4000ff1e0ff */
[----:B------:R-:W-:Y:S01]  /*87a00*/  IADD3 R6, P2, R6, UR16, RZ ;  /* 0x0000001006067c10 */ /* 0x000fe2000ff5e0ff */
[----:B------:R1:W-:Y:S01]  /*87a10*/  LDGSTS.E [R2+0x24c00], desc[UR14][R4.64], P1 ;  /* 0x24c0000004027fae */ /* 0x0003e2000892184e */
[----:B------:R-:W-:Y:S02]  /*87a20*/  IADD3.X R18, R18, UR7, RZ, P0, !PT ;  /* 0x0000000712127c10 */ /* 0x000fe400087fe4ff */
[----:B------:R-:W-:Y:S01]  /*87a30*/  IADD3.X R12, R12, UR7, RZ, P2, !PT ;  /* 0x000000070c0c7c10 */ /* 0x000fe200097fe4ff */
[----:B------:R-:W-:Y:S01]  /*87a40*/  STL [R1+0x22dc], R17 ;  /* 0x0022dc1101007387 */ /* 0x000fe20000100800 */
[----:B-1----:R-:W-:Y:S01]  /*87a50*/  MOV R4, R17 ;  /* 0x0000001100047202 */ /* 0x002fe20000000f00 */
[----:B------:R-:W-:-:S02]  /*87a60*/  IMAD.MOV.U32 R5, RZ, RZ, R18 ;  /* 0x000000ffff057224 */ /* 0x000fc400078e0012 */
[----:B------:R-:W-:Y:S04]  /*87a70*/  STL [R1+0x22d8], R18 ;  /* 0x0022d81201007387 */ /* 0x000fe80000100800 */
[----:B------:R1:W-:Y:S04]  /*87a80*/  LDGSTS.E [R2+0x24d00], desc[UR14][R4.64], P1 ;  /* 0x24d0000004027fae */ /* 0x0003e8000892184e */
[----:B------:R-:W-:Y:S04]  /*87a90*/  STL [R1+0x22e4], R6 ;  /* 0x0022e40601007387 */ /* 0x000fe80000100800 */
[----:B------:R1:W-:Y:S02]  /*87aa0*/  STL [R1+0x22e0], R12 ;  /* 0x0022e00c01007387 */ /* 0x0003e40000100800 */
[----:B-1----:R-:W-:Y:S01]  /*87ab0*/  MOV R4, R6 ;  /* 0x0000000600047202 */ /* 0x002fe20000000f00 */
[----:B------:R-:W-:-:S02]  /*87ac0*/  IMAD.MOV.U32 R5, RZ, RZ, R12 ;  /* 0x000000ffff057224 */ /* 0x000fc400078e000c */
[----:B------:R-:W4:Y:S04]  /*87ad0*/  LDL.LU R12, [R1+0x23d4] ;  /* 0x0023d400010c7983 */ /* 0x000f280000300800 */
[----:B------:R-:W4:Y:S04]  /*87ae0*/  LDL.LU R6, [R1+0x23dc] ;  /* 0x0023dc0001067983 */ /* 0x000f280000300800 */
[----:B------:R1:W-:Y:S01]  /*87af0*/  LDGSTS.E [R2+0x24e00], desc[UR14][R4.64], P1 ;  /* 0x24e0000004027fae */ /* 0x0003e2000892184e */
[----:B------:R-:W-:-:S04]  /*87b00*/  UISETP.GT.AND UP1, UPT, UR18, 0x4d, UPT ;  /* 0x0000004d1200788c */ /* 0x000fc8000bf24270 */
[----:B------:R-:W-:-:S04]  /*87b10*/  USEL UR12, URZ, 0x4, !UP1 ;  /* 0x000000043f0c7887 */ /* 0x000fc8000c800000 */
[----:B------:R-:W-:Y:S01]  /*87b20*/  USEL UR12, UR12, URZ, !UP0 ;  /* 0x0000003f0c0c7287 */ /* 0x000fe2000c000000 */
[----:B---3--:R-:W-:-:S05]  /*87b30*/  IADD3 R8, P0, R8, UR16, RZ ;  /* 0x0000001008087c10 */ /* 0x008fca000ff1e0ff */
[----:B------:R-:W-:Y:S01]  /*87b40*/  STL [R1+0x22ec], R8 ;  /* 0x0022ec0801007387 */ /* 0x000fe20000100800 */
[----:B-1----:R-:W-:Y:S02]  /*87b50*/  MOV R4, R8 ;  /* 0x0000000800047202 */ /* 0x002fe40000000f00 */
[----:B------:R-:W-:-:S05]  /*87b60*/  IADD3.X R13, R13, UR7, RZ, P0, !PT ;  /* 0x000000070d0d7c10 */ /* 0x000fca00087fe4ff */
[----:B------:R1:W-:Y:S01]  /*87b70*/  STL [R1+0x22e8], R13 ;  /* 0x0022e80d01007387 */ /* 0x0003e20000100800 */
[----:B------:R-:W-:Y:S01]  /*87b80*/  IMAD.MOV.U32 R5, RZ, RZ, R13 ;  /* 0x000000ffff057224 */ /* 0x000fe200078e000d */
[----:B------:R-:W-:-:S04]  /*87b90*/  ISETP.NE.U32.AND P0, PT, RZ, UR12, PT ;  /* 0x0000000cff007c0c */ /* 0x000fc8000bf05070 */
[----:B------:R3:W-:Y:S04]  /*87ba0*/  LDGSTS.E [R2+0x24f00], desc[UR14][R4.64], P1 ;  /* 0x24f0000004027fae */ /* 0x0007e8000892184e */
[----:B-1----:R-:W4:Y:S04]  /*87bb0*/  LDL.LU R13, [R1+0x23d0] ;  /* 0x0023d000010d7983 */ /* 0x002f280000300800 */
[----:B------:R-:W4:Y:S01]  /*87bc0*/  LDL.LU R8, [R1+0x23d8] ;  /* 0x0023d80001087983 */ /* 0x000f220000300800 */
[----:B------:R-:W-:Y:S02]  /*87bd0*/  IADD3 R15, P1, R15, UR16, RZ ;  /* 0x000000100f0f7c10 */ /* 0x000fe4000ff3e0ff */
[----:B------:R-:W-:-:S02]  /*87be0*/  IADD3 R7, P2, R7, UR16, RZ ;  /* 0x0000001007077c10 */ /* 0x000fc4000ff5e0ff */
[----:B---3--:R-:W-:Y:S01]  /*87bf0*/  MOV R4, R15 ;  /* 0x0000000f00047202 */ /* 0x008fe20000000f00 */
[----:B------:R-:W-:Y:S01]  /*87c00*/  STL [R1+0x23b4], R15 ;  /* 0x0023b40f01007387 */ /* 0x000fe20000100800 */
[----:B--2---:R-:W-:-:S05]  /*87c10*/  IADD3.X R16, R16, UR7, RZ, P1, !PT ;  /* 0x0000000710107c10 */ /* 0x004fca0008ffe4ff */
[----:B------:R-:W-:Y:S01]  /*87c20*/  IMAD.MOV.U32 R5, RZ, RZ, R16 ;  /* 0x000000ffff057224 */ /* 0x000fe200078e0010 */
[----:B----4-:R-:W-:Y:S01]  /*87c30*/  IADD3.X R10, R10, UR7, RZ, P2, !PT ;  /* 0x000000070a0a7c10 */ /* 0x010fe200097fe4ff */
[----:B------:R-:W-:Y:S04]  /*87c40*/  STL [R1+0x23b0], R16 ;  /* 0x0023b01001007387 */ /* 0x000fe80000100800 */
[----:B------:R1:W-:Y:S04]  /*87c50*/  LDGSTS.E [R2+0x26800], desc[UR14][R4.64], P0 ;  /* 0x2680000004027fae */ /* 0x0003e8000812184e */
[----:B------:R-:W-:Y:S04]  /*87c60*/  STL [R1+0x23bc], R7 ;  /* 0x0023bc0701007387 */ /* 0x000fe80000100800 */
[----:B------:R2:W-:Y:S01]  /*87c70*/  STL [R1+0x23b8], R10 ;  /* 0x0023b80a01007387 */ /* 0x0005e20000100800 */
[----:B------:R-:W-:Y:S01]  /*87c80*/  IADD3 R9, P1, R9, UR16, RZ ;  /* 0x0000001009097c10 */ /* 0x000fe2000ff3e0ff */
[----:B-1----:R-:W-:Y:S01]  /*87c90*/  IMAD.MOV.U32 R5, RZ, RZ, R10 ;  /* 0x000000ffff057224 */ /* 0x002fe200078e000a */
[----:B------:R-:W-:-:S02]  /*87ca0*/  MOV R4, R7 ;  /* 0x0000000700047202 */ /* 0x000fc40000000f00 */
[----:B------:R-:W-:Y:S01]  /*87cb0*/  IADD3.X R14, R14, UR7, RZ, P1, !PT ;  /* 0x000000070e0e7c10 */ /* 0x000fe20008ffe4ff */
[----:B--2---:R-:W2:Y:S01]  /*87cc0*/  LDL.LU R10, [R1+0x23e0] ;  /* 0x0023e000010a7983 */ /* 0x004ea20000300800 */
[----:B------:R-:W-:-:S03]  /*87cd0*/  IADD3 R3, P2, R3, UR16, RZ ;  /* 0x0000001003037c10 */ /* 0x000fc6000ff5e0ff */
[----:B------:R-:W3:Y:S01]  /*87ce0*/  LDL.LU R7, [R1+0x23e4] ;  /* 0x0023e40001077983 */ /* 0x000ee20000300800 */
[----:B------:R-:W-:-:S03]  /*87cf0*/  IADD3.X R11, R11, UR7, RZ, P2, !PT ;  /* 0x000000070b0b7c10 */ /* 0x000fc600097fe4ff */
[----:B------:R1:W-:Y:S04]  /*87d00*/  LDGSTS.E [R2+0x26900], desc[UR14][R4.64], P0 ;  /* 0x2690000004027fae */ /* 0x0003e8000812184e */
[----:B------:R4:W-:Y:S04]  /*87d10*/  STL [R1+0x23c4], R9 ;  /* 0x0023c40901007387 */ /* 0x0009e80000100800 */
[----:B------:R-:W-:Y:S01]  /*87d20*/  STL [R1+0x23c0], R14 ;  /* 0x0023c00e01007387 */ /* 0x000fe20000100800 */
[----:B-1----:R-:W-:Y:S01]  /*87d30*/  MOV R4, R9 ;  /* 0x0000000900047202 */ /* 0x002fe20000000f00 */
[----:B------:R-:W-:-:S02]  /*87d40*/  IMAD.MOV.U32 R5, RZ, RZ, R14 ;  /* 0x000000ffff057224 */ /* 0x000fc400078e000e */
[----:B------:R-:W-:Y:S04]  /*87d50*/  STL [R1+0x23cc], R3 ;  /* 0x0023cc0301007387 */ /* 0x000fe80000100800 */
[----:B----4-:R-:W4:Y:S04]  /*87d60*/  LDL.LU R9, [R1+0x23ec] ;  /* 0x0023ec0001097983 */ /* 0x010f280000300800 */
[----:B------:R1:W-:Y:S04]  /*87d70*/  STL [R1+0x23c8], R11 ;  /* 0x0023c80b01007387 */ /* 0x0003e80000100800 */
[----:B------:R1:W-:Y:S04]  /*87d80*/  LDGSTS.E [R2+0x26a00], desc[UR14][R4.64], P0 ;  /* 0x26a0000004027fae */ /* 0x0003e8000812184e */
[----:B------:R-:W4:Y:S01]  /*87d90*/  LDL.LU R17, [R1+0x24b4] ;  /* 0x0024b40001117983 */ /* 0x000f220000300800 */
[----:B-1----:R-:W-:-:S03]  /*87da0*/  IMAD.MOV.U32 R5, RZ, RZ, R11 ;  /* 0x000000ffff057224 */ /* 0x002fc600078e000b */
[----:B------:R-:W4:Y:S04]  /*87db0*/  LDL.LU R11, [R1+0x23e8] ;  /* 0x0023e800010b7983 */ /* 0x000f280000300800 */
[----:B------:R-:W4:Y:S01]  /*87dc0*/  LDL.LU R18, [R1+0x24b0] ;  /* 0x0024b00001127983 */ /* 0x000f220000300800 */
[----:B------:R-:W-:Y:S02]  /*87dd0*/  IADD3 R12, P1, R12, UR16, RZ ;  /* 0x000000100c0c7c10 */ /* 0x000fe4000ff3e0ff */
[----:B------:R-:W-:Y:S01]  /*87de0*/  IADD3 R6, P2, R6, UR16, RZ ;  /* 0x0000001006067c10 */ /* 0x000fe2000ff5e0ff */
[----:B------:R-:W4:Y:S01]  /*87df0*/  LDL.LU R15, [R1+0x24bc] ;  /* 0x0024bc00010f7983 */ /* 0x000f220000300800 */
[----:B------:R-:W-:-:S03]  /*87e00*/  MOV R4, R3 ;  /* 0x0000000300047202 */ /* 0x000fc60000000f00 */
[----:B------:R-:W4:Y:S04]  /*87e10*/  LDL.LU R3, [R1+0x24c4] ;  /* 0x0024c40001037983 */ /* 0x000f280000300800 */
[----:B------:R-:W-:Y:S04]  /*87e20*/  STL [R1+0x23d4], R12 ;  /* 0x0023d40c01007387 */ /* 0x000fe80000100800 */
[----:B------:R1:W-:Y:S02]  /*87e30*/  LDGSTS.E [R2+0x26b00], desc[UR14][R4.64], P0 ;  /* 0x26b0000004027fae */ /* 0x0003e4000812184e */
[----:B-1----:R-:W-:-:S02]  /*87e40*/  MOV R4, R12 ;  /* 0x0000000c00047202 */ /* 0x002fc40000000f00 */
[----:B------:R-:W-:Y:S02]  /*87e50*/  IADD3.X R13, R13, UR7, RZ, P1, !PT ;  /* 0x000000070d0d7c10 */ /* 0x000fe40008ffe4ff */
[----:B------:R-:W-:-:S03]  /*87e60*/  IADD3.X R8, R8, UR7, RZ, P2, !PT ;  /* 0x0000000708087c10 */ /* 0x000fc600097fe4ff */
[----:B------:R1:W-:Y:S04]  /*87e70*/  STL [R1+0x23d0], R13 ;  /* 0x0023d00d01007387 */ /* 0x0003e80000100800 */
[----:B------:R-:W-:Y:S04]  /*87e80*/  STL [R1+0x23dc], R6 ;  /* 0x0023dc0601007387 */ /* 0x000fe80000100800 */
[----:B------:R-:W4:Y:S04]  /*87e90*/  LDL.LU R16, [R1+0x24b8] ;  /* 0x0024b80001107983 */ /* 0x000f280000300800 */
[----:B------:R1:W-:Y:S04]  /*87ea0*/  STL [R1+0x23d8], R8 ;  /* 0x0023d80801007387 */ /* 0x0003e80000100800 */
[----:B------:R-:W4:Y:S01]  /*87eb0*/  LDL.LU R14, [R1+0x24c0] ;  /* 0x0024c000010e7983 */ /* 0x000f220000300800 */
[----:B------:R-:W-:-:S03]  /*87ec0*/  IMAD.MOV.U32 R5, RZ, RZ, R13 ;  /* 0x000000ffff057224 */ /* 0x000fc600078e000d */
[----:B-1----:R-:W4:Y:S04]  /*87ed0*/  LDL.LU R13, [R1+0x24c8] ;  /* 0x0024c800010d7983 */ /* 0x002f280000300800 */
        /* <DEDUP_REMOVED lines=8> */
[----:B--2---:R-:W-:Y:S01]  /*87f60*/  IADD3.X R10, R10, UR7, RZ, P1, !PT ;  /* 0x000000070a0a7c10 */ /* 0x004fe20008ffe4ff */
[----:B------:R2:W-:Y:S01]  /*87f70*/  STL [R1+0x23e4], R7 ;  /* 0x0023e40701007387 */ /* 0x0005e20000100800 */
[----:B-1----:R-:W-:-:S03]  /*87f80*/  MOV R4, R7 ;  /* 0x0000000700047202 */ /* 0x002fc60000000f00 */
[----:B------:R-:W-:Y:S01]  /*87f90*/  IMAD.MOV.U32 R5, RZ, RZ, R10 ;  /* 0x000000ffff057224 */ /* 0x000fe200078e000a */
[----:B------:R1:W-:Y:S04]  /*87fa0*/  STL [R1+0x23e0], R10 ;  /* 0x0023e00a01007387 */ /* 0x0003e80000100800 */
[----:B------:R3:W-:Y:S04]  /*87fb0*/  LDGSTS.E [R2+0x26e00], desc[UR14][R4.64], P0 ;  /* 0x26e0000004027fae */ /* 0x0007e8000812184e */
[----:B--2---:R-:W2:Y:S01]  /*87fc0*/  LDL.LU R7, [R1+0x24dc] ;  /* 0x0024dc0001077983 */ /* 0x004ea20000300800 */
[----:B----4-:R-:W-:-:S03]  /*87fd0*/  IADD3 R9, P2, R9, UR16, RZ ;  /* 0x0000001009097c10 */ /* 0x010fc6000ff5e0ff */
[----:B-1----:R-:W4:Y:S04]  /*87fe0*/  LDL.LU R10, [R1+0x24e4] ;  /* 0x0024e400010a7983 */ /* 0x002f280000300800 */
[----:B------:R1:W-:Y:S01]  /*87ff0*/  STL [R1+0x23ec], R9 ;  /* 0x0023ec0901007387 */ /* 0x0003e20000100800 */
[----:B---3--:R-:W-:Y:S02]  /*88000*/  MOV R4, R9 ;  /* 0x0000000900047202 */ /* 0x008fe40000000f00 */
[----:B------:R-:W-:Y:S02]  /*88010*/  IADD3 R17, P3, R17, UR16, RZ ;  /* 0x0000001011117c10 */ /* 0x000fe4000ff7e0ff */
[----:B------:R-:W-:Y:S02]  /*88020*/  IADD3.X R11, R11, UR7, RZ, P2, !PT ;  /* 0x000000070b0b7c10 */ /* 0x000fe400097fe4ff */
[----:B------:R-:W-:-:S03]  /*88030*/  IADD3.X R18, R18, UR7, RZ, P3, !PT ;  /* 0x0000000712127c10 */ /* 0x000fc60009ffe4ff */
[----:B------:R3:W-:Y:S01]  /*88040*/  STL [R1+0x23e8], R11 ;  /* 0x0023e80b01007387 */ /* 0x0007e20000100800 */
[----:B------:R-:W-:-:S03]  /*88050*/  IMAD.MOV.U32 R5, RZ, RZ, R11 ;  /* 0x000000ffff057224 */ /* 0x000fc600078e000b */
[----:B------:R-:W-:Y:S04]  /*88060*/  STL [R1+0x24b4], R17 ;  /* 0x0024b41101007387 */ /* 0x000fe80000100800 */
[----:B-1----:R-:W4:Y:S04]  /*88070*/  LDL.LU R9, [R1+0x24d8] ;  /* 0x0024d80001097983 */ /* 0x002f280000300800 */
[----:B------:R1:W-:Y:S04]  /*88080*/  STL [R1+0x24b0], R18 ;  /* 0x0024b01201007387 */ /* 0x0003e80000100800 */
[----:B---3--:R-:W3:Y:S01]  /*88090*/  LDL.LU R11, [R1+0x24e0] ;  /* 0x0024e000010b7983 */ /* 0x008ee20000300800 */
        /* <DEDUP_REMOVED lines=9> */
[----:B------:R-:W-:Y:S08]  /*88130*/  STL [R1+0x24bc], R15 ;  /* 0x0024bc0f01007387 */ /* 0x000ff00000100800 */
[----:B------:R1:W-:Y:S02]  /*88140*/  LDGSTS.E [R2+0x28800], desc[UR14][R4.64], P1 ;  /* 0x2880000004027fae */ /* 0x0003e4000892184e */
[----:B-1----:R-:W-:-:S02]  /*88150*/  MOV R4, R15 ;  /* 0x0000000f00047202 */ /* 0x002fc40000000f00 */
[----:B------:R-:W-:-:S05]  /*88160*/  IADD3.X R16, R16, UR7, RZ, P0, !PT ;  /* 0x0000000710107c10 */ /* 0x000fca00087fe4ff */
[----:B------:R-:W-:Y:S01]  /*88170*/  IMAD.MOV.U32 R5, RZ, RZ, R16 ;  /* 0x000000ffff057224 */ /* 0x000fe200078e0010 */
[----:B------:R-:W-:Y:S01]  /*88180*/  IADD3.X R14, R14, UR7, RZ, P2, !PT ;  /* 0x000000070e0e7c10 */ /* 0x000fe200097fe4ff */
[----:B------:R-:W-:Y:S04]  /*88190*/  STL [R1+0x24b8], R16 ;  /* 0x0024b81001007387 */ /* 0x000fe80000100800 */
[----:B------:R1:W-:Y:S04]  /*881a0*/  STL [R1+0x24c4], R3 ;  /* 0x0024c40301007387 */ /* 0x0003e80000100800 */
[----:B------:R1:W-:Y:S04]  /*881b0*/  LDGSTS.E [R2+0x28900], desc[UR14][R4.64], P1 ;  /* 0x2890000004027fae */ /* 0x0003e8000892184e */
[----:B------:R1:W-:Y:S04]  /*881c0*/  STL [R1+0x24c0], R14 ;  /* 0x0024c00e01007387 */ /* 0x0003e80000100800 */
[----:B------:R-:W3:Y:S01]  /*881d0*/  LDL.LU R18, [R1+0x24e8] ;  /* 0x0024e80001127983 */ /* 0x000ee20000300800 */
[----:B-1----:R-:W-:-:S03]  /*881e0*/  MOV R4, R3 ;  /* 0x0000000300047202 */ /* 0x002fc60000000f00 */
[----:B------:R-:W3:Y:S01]  /*881f0*/  LDL.LU R3, [R1+0x24ec] ;  /* 0x0024ec0001037983 */ /* 0x000ee20000300800 */
[----:B------:R-:W-:-:S04]  /*88200*/  IADD3 R12, P0, R12, UR16, RZ ;  /* 0x000000100c0c7c10 */ /* 0x000fc8000ff1e0ff */
[----:B------:R-:W-:Y:S02]  /*88210*/  IADD3.X R13, R13, UR7, RZ, P0, !PT ;  /* 0x000000070d0d7c10 */ /* 0x000fe400087fe4ff */
[----:B------:R-:W-:Y:S01]  /*88220*/  IADD3 R6, P2, R6, UR16, RZ ;  /* 0x0000001006067c10 */ /* 0x000fe2000ff5e0ff */
[----:B------:R-:W-:Y:S03]  /*88230*/  STL [R1+0x24cc], R12 ;  /* 0x0024cc0c01007387 */ /* 0x000fe60000100800 */
[----:B------:R-:W-:Y:S01]  /*88240*/  IADD3.X R8, R8, UR7, RZ, P2, !PT ;  /* 0x0000000708087c10 */ /* 0x000fe200097fe4ff */
[----:B------:R-:W-:Y:S01]  /*88250*/  STL [R1+0x24c8], R13 ;  /* 0x0024c80d01007387 */ /* 0x000fe20000100800 */
[----:B------:R-:W-:-:S03]  /*88260*/  IMAD.MOV.U32 R5, RZ, RZ, R14 ;  /* 0x000000ffff057224 */ /* 0x000fc600078e000e */
[----:B------:R-:W-:Y:S04]  /*88270*/  STL [R1+0x24d4], R6 ;  /* 0x0024d40601007387 */ /* 0x000fe80000100800 */
[----:B------:R-:W3:Y:S04]  /*88280*/  LDL.LU R16, [R1+0x25b4] ;  /* 0x0025b40001107983 */ /* 0x000ee80000300800 */
[----:B------:R1:W-:Y:S04]  /*88290*/  STL [R1+0x24d0], R8 ;  /* 0x0024d00801007387 */ /* 0x0003e80000100800 */
[----:B------:R-:W3:Y:S04]  /*882a0*/  LDL.LU R14, [R1+0x25bc] ;  /* 0x0025bc00010e7983 */ /* 0x000ee80000300800 */
[----:B------:R-:W3:Y:S04]  /*882b0*/  LDL.LU R17, [R1+0x25b0] ;  /* 0x0025b00001117983 */ /* 0x000ee80000300800 */
[----:B------:R1:W-:Y:S04]  /*882c0*/  LDGSTS.E [R2+0x28a00], desc[UR14][R4.64], P1 ;  /* 0x28a0000004027fae */ /* 0x0003e8000892184e */
[----:B------:R-:W3:Y:S01]  /*882d0*/  LDL.LU R15, [R1+0x25b8] ;  /* 0x0025b800010f7983 */ /* 0x000ee20000300800 */
[----:B--2---:R-:W-:-:S02]  /*882e0*/  IADD3 R7, P0, R7, UR16, RZ ;  /* 0x0000001007077c10 */ /* 0x004fc4000ff1e0ff */
[----:B-1----:R-:W-:Y:S01]  /*882f0*/  MOV R4, R12 ;  /* 0x0000000c00047202 */ /* 0x002fe20000000f00 */
[----:B------:R-:W-:Y:S01]  /*88300*/  IMAD.MOV.U32 R5, RZ, RZ, R13 ;  /* 0x000000ffff057224 */ /* 0x000fe200078e000d */
[----:B----4-:R-:W-:-:S04]  /*88310*/  IADD3 R10, P2, R10, UR16, RZ ;  /* 0x000000100a0a7c10 */ /* 0x010fc8000ff5e0ff */
[----:B------:R1:W-:Y:S02]  /*88320*/  LDGSTS.E [R2+0x28b00], desc[UR14][R4.64], P1 ;  /* 0x28b0000004027fae */ /* 0x0003e4000892184e */
[----:B-1----:R-:W-:Y:S01]  /*88330*/  MOV R4, R6 ;  /* 0x0000000600047202 */ /* 0x002fe20000000f00 */
[----:B------:R-:W-:Y:S02]  /*88340*/  IMAD.MOV.U32 R5, RZ, RZ, R8 ;  /* 0x000000ffff057224 */ /* 0x000fe400078e0008 */
[----:B------:R-:W2:Y:S04]  /*88350*/  LDL.LU R8, [R1+0x25c4] ;  /* 0x0025c40001087983 */ /* 0x000ea80000300800 */
[----:B------:R-:W4:Y:S04]  /*88360*/  LDL.LU R6, [R1+0x25cc] ;  /* 0x0025cc0001067983 */ /* 0x000f280000300800 */
[----:B------:R-:W-:Y:S04]  /*88370*/  STL [R1+0x24dc], R7 ;  /* 0x0024dc0701007387 */ /* 0x000fe80000100800 */
[----:B------:R1:W-:Y:S01]  /*88380*/  LDGSTS.E [R2+0x28c00], desc[UR14][R4.64], P1 ;  /* 0x28c0000004027fae */ /* 0x0003e2000892184e */
[----:B------:R-:W-:-:S05]  /*88390*/  IADD3.X R9, R9, UR7, RZ, P0, !PT ;  /* 0x0000000709097c10 */ /* 0x000fca00087fe4ff */
[----:B------:R1:W-:Y:S01]  /*883a0*/  STL [R1+0x24d8], R9 ;  /* 0x0024d80901007387 */ /* 0x0003e20000100800 */
[----:B---3--:R-:W-:-:S03]  /*883b0*/  IADD3.X R11, R11, UR7, RZ, P2, !PT ;  /* 0x000000070b0b7c10 */ /* 0x008fc600097fe4ff */
[----:B------:R-:W-:Y:S01]  /*883c0*/  STL [R1+0x24e4], R10 ;  /* 0x0024e40a01007387 */ /* 0x000fe20000100800 */
[----:B-1----:R-:W-:Y:S01]  /*883d0*/  IMAD.MOV.U32 R5, RZ, RZ, R9 ;  /* 0x000000ffff057224 */ /* 0x002fe200078e0009 */
[----:B------:R-:W-:Y:S02]  /*883e0*/  MOV R4, R7 ;  /* 0x0000000700047202 */ /* 0x000fe40000000f00 */
[----:B------:R-:W3:Y:S04]  /*883f0*/  LDL.LU R9, [R1+0x25c0] ;  /* 0x0025c00001097983 */ /* 0x000ee80000300800 */
[----:B------:R1:W-:Y:S04]  /*88400*/  STL [R1+0x24e0], R11 ;  /* 0x0024e00b01007387 */ /* 0x0003e80000100800 */
[----:B------:R-:W3:Y:S04]  /*88410*/  LDL.LU R7, [R1+0x25c8] ;  /* 0x0025c80001077983 */ /* 0x000ee80000300800 */
[----:B------:R1:W-:Y:S02]  /*88420*/  LDGSTS.E [R2+0x28d00], desc[UR14][R4.64], P1 ;  /* 0x28d0000004027fae */ /* 0x0003e4000892184e */
[----:B-1----:R-:W-:Y:S01]  /*88430*/  IMAD.MOV.U32 R5, RZ, RZ, R11 ;  /* 0x000000ffff057224 */ /* 0x002fe200078e000b */
[----:B------:R-:W-:Y:S01]  /*88440*/  MOV R4, R10 ;  /* 0x0000000a00047202 */ /* 0x000fe20000000f00 */
[----:B------:R-:W3:Y:S04]  /*88450*/  LDL.LU R11, [R1+0x25d0] ;  /* 0x0025d000010b7983 */ /* 0x000ee80000300800 */
[----:B------:R-:W3:Y:S04]  /*88460*/  LDL.LU R10, [R1+0x25d4] ;  /* 0x0025d400010a7983 */ /* 0x000ee80000300800 */
[----:B------:R-:W3:Y:S04]  /*88470*/  LDL.LU R13, [R1+0x25d8] ;  /* 0x0025d800010d7983 */ /* 0x000ee80000300800 */
[----:B------:R-:W3:Y:S04]  /*88480*/  LDL.LU R12, [R1+0x25dc] ;  /* 0x0025dc00010c7983 */ /* 0x000ee80000300800 */
[----:B------:R1:W-:Y:S01]  /*88490*/  LDGSTS.E [R2+0x28e00], desc[UR14][R4.64], P1 ;  /* 0x28e0000004027fae */ /* 0x0003e2000892184e */
[----:B------:R-:W-:-:S04]  /*884a0*/  IADD3 R3, P0, R3, UR16, RZ ;  /* 0x0000001003037c10 */ /* 0x000fc8000ff1e0ff */
[----:B------:R-:W-:Y:S02]  /*884b0*/  IADD3.X R18, R18, UR7, RZ, P0, !PT ;  /* 0x0000000712127c10 */ /* 0x000fe400087fe4ff */
[----:B-1----:R-:W-:-:S03]  /*884c0*/  MOV R4, R3 ;  /* 0x0000000300047202 */ /* 0x002fc60000000f00 */
[----:B------:R-:W-:-:S05]  /*884d0*/  IMAD.MOV.U32 R5, RZ, RZ, R18 ;  /* 0x000000ffff057224 */ /* 0x000fca00078e0012 */
[----:B------:R1:W-:Y:S01]  /*884e0*/  LDGSTS.E [R2+0x28f00], desc[UR14][R4.64], P1 ;  /* 0x28f0000004027fae */ /* 0x0003e2000892184e */
[----:B------:R-:W-:-:S03]  /*884f0*/  IADD3 R16, P1, R16, UR16, RZ ;  /* 0x0000001010107c10 */ /* 0x000fc6000ff3e0ff */
[----:B------:R-:W-:Y:S04]  /*88500*/  STL [R1+0x24ec], R3 ;  /* 0x0024ec0301007387 */ /* 0x000fe80000100800 */
[----:B------:R1:W-:Y:S01]  /*88510*/  STL [R1+0x24e8], R18 ;  /* 0x0024e81201007387 */ /* 0x0003e20000100800 */
[----:B------:R-:W-:Y:S02]  /*88520*/  IADD3 R14, P2, R14, UR16, RZ ;  /* 0x000000100e0e7c10 */ /* 0x000fe4000ff5e0ff */
[----:B------:R-:W-:Y:S01]  /*88530*/  IADD3.X R17, R17, UR7, RZ, P1, !PT ;  /* 0x0000000711117c10 */ /* 0x000fe20008ffe4ff */
[----:B-1----:R-:W3:Y:S04]  /*88540*/  LDL.LU R18, [R1+0x25e4] ;  /* 0x0025e40001127983 */ /* 0x002ee80000300800 */
[----:B------:R-:W3:Y:S01]  /*88550*/  LDL.LU R3, [R1+0x25ec] ;  /* 0x0025ec0001037983 */ /* 0x000ee20000300800 */
[----:B------:R-:W-:-:S03]  /*88560*/  IADD3.X R15, R15, UR7, RZ, P2, !PT ;  /* 0x000000070f0f7c10 */ /* 0x000fc600097fe4ff */
[----:B------:R-:W-:Y:S04]  /*88570*/  STL [R1+0x25b4], R16 ;  /* 0x0025b41001007387 */ /* 0x000fe80000100800 */
[----:B------:R-:W-:Y:S04]  /*88580*/  STL [R1+0x25b0], R17 ;  /* 0x0025b01101007387 */ /* 0x000fe80000100800 */
[----:B------:R-:W-:Y:S04]  /*88590*/  STL [R1+0x25bc], R14 ;  /* 0x0025bc0e01007387 */ /* 0x000fe80000100800 */
[----:B------:R-:W3:Y:S04]  /*885a0*/  LDL.LU R19, [R1+0x25e0] ;  /* 0x0025e00001137983 */ /* 0x000ee80000300800 */
[----:B------:R-:W-:Y:S04]  /*885b0*/  STL [R1+0x25b8], R15 ;  /* 0x0025b80f01007387 */ /* 0x000fe80000100800 */
[----:B------:R-:W3:Y:S01]  /*885c0*/  LDL.LU R20, [R1+0x25e8] ;  /* 0x0025e80001147983 */ /* 0x000ee20000300800 */
[----:B--2---:R-:W-:-:S02]  /*885d0*/  IADD3 R8, P1, R8, UR16, RZ ;  /* 0x0000001008087c10 */ /* 0x004fc4000ff3e0ff */
[----:B----4-:R-:W-:-:S03]  /*885e0*/  IADD3 R6, P2, R6, UR16, RZ ;  /* 0x0000001006067c10 */ /* 0x010fc6000ff5e0ff */
[----:B------:R-:W-:Y:S01]  /*885f0*/  STL [R1+0x25c4], R8 ;  /* 0x0025c40801007387 */ /* 0x000fe20000100800 */
[----:B---3--:R-:W-:-:S05]  /*88600*/  IADD3.X R9, R9, UR7, RZ, P1, !PT ;  /* 0x0000000709097c10 */ /* 0x008fca0008ffe4ff */
[----:B------:R-:W-:Y:S01]  /*88610*/  STL [R1+0x25c0], R9 ;  /* 0x0025c00901007387 */ /* 0x000fe20000100800 */
[----:B------:R-:W-:-:S03]  /*88620*/  IADD3.X R7, R7, UR7, RZ, P2, !PT ;  /* 0x0000000707077c10 */ /* 0x000fc600097fe4ff */
[----:B------:R-:W-:Y:S04]  /*88630*/  STL [R1+0x25cc], R6 ;  /* 0x0025cc0601007387 */ /* 0x000fe80000100800 */
[----:B------:R1:W-:Y:S04]  /*88640*/  STL [R1+0x25c8], R7 ;  /* 0x0025c80701007387 */ /* 0x0003e80000100800 */
[----:B------:R-:W2:Y:S01]  /*88650*/  LDL.LU.64 R26, [R1+0x1760] ;  /* 0x00176000011a7983 */ /* 0x000ea20000300a00 */
[----:B------:R-:W-:-:S04]  /*88660*/  UISETP.GT.AND UP1, UPT, UR18, 0x55, UPT ;  /* 0x000000551200788c */ /* 0x000fc8000bf24270 */
[----:B------:R-:W-:-:S04]  /*88670*/  USEL UR12, URZ, 0x4, !UP1 ;  /* 0x000000043f0c7887 */ /* 0x000fc8000c800000 */
[----:B------:R-:W-:-:S06]  /*88680*/  USEL UR12, UR12, URZ, !UP0 ;  /* 0x0000003f0c0c7287 */ /* 0x000fcc000c000000 */
[----:B------:R-:W-:Y:S01]  /*88690*/  ISETP.NE.U32.AND P0, PT, RZ, UR12, PT ;  /* 0x0000000cff007c0c */ /* 0x000fe2000bf05070 */
[----:B------:R-:W-:Y:S01]  /*886a0*/  IMAD.MOV.U32 R5, RZ, RZ, R17 ;  /* 0x000000ffff057224 */ /* 0x000fe200078e0011 */
[----:B------:R-:W-:-:S11]  /*886b0*/  MOV R4, R16 ;  /* 0x0000001000047202 */ /* 0x000fd60000000f00 */
[----:B------:R3:W-:Y:S02]  /*886c0*/  LDGSTS.E [R2+0x2a800], desc[UR14][R4.64], P0 ;  /* 0x2a80000004027fae */ /* 0x0007e4000812184e */
[----:B---3--:R-:W-:Y:S01]  /*886d0*/  MOV R4, R14 ;  /* 0x0000000e00047202 */ /* 0x008fe20000000f00 */
[----:B------:R-:W-:-:S05]  /*886e0*/  IMAD.MOV.U32 R5, RZ, RZ, R15 ;  /* 0x000000ffff057224 */ /* 0x000fca00078e000f */
[----:B------:R3:W-:Y:S01]  /*886f0*/  LDGSTS.E [R2+0x2a900], desc[UR14][R4.64], P0 ;  /* 0x2a90000004027fae */ /* 0x0007e2000812184e */
[----:B------:R-:W-:Y:S02]  /*88700*/  IADD3 R10, P1, R10, UR16, RZ ;  /* 0x000000100a0a7c10 */ /* 0x000fe4000ff3e0ff */
[----:B---3--:R-:W-:Y:S01]  /*88710*/  MOV R4, R8 ;  /* 0x0000000800047202 */ /* 0x008fe20000000f00 */
[----:B------:R-:W-:-:S05]  /*88720*/  IMAD.MOV.U32 R5, RZ, RZ, R9 ;  /* 0x000000ffff057224 */ /* 0x000fca00078e0009 */
[----:B------:R3:W-:Y:S01]  /*88730*/  LDGSTS.E [R2+0x2aa00], desc[UR14][R4.64], P0 ;  /* 0x2aa0000004027fae */ /* 0x0007e2000812184e */
[----:B------:R-:W-:Y:S02]  /*88740*/  IADD3.X R11, R11, UR7, RZ, P1, !PT ;  /* 0x000000070b0b7c10 */ /* 0x000fe40008ffe4ff */
[----:B------:R-:W-:Y:S02]  /*88750*/  IADD3 R12, P2, R12, UR16, RZ ;  /* 0x000000100c0c7c10 */ /* 0x000fe4000ff5e0ff */
[----:B---3--:R-:W-:Y:S01]  /*88760*/  MOV R4, R6 ;  /* 0x0000000600047202 */ /* 0x008fe20000000f00 */
[----:B------:R-:W-:Y:S02]  /*88770*/  IMAD.MOV.U32 R5, RZ, RZ, R7 ;  /* 0x000000ffff057224 */ /* 0x000fe400078e0007 */
[----:B-1----:R-:W3:Y:S04]  /*88780*/  LDL.LU.64 R6, [R1+0x1758] ;  /* 0x0017580001067983 */ /* 0x002ee80000300a00 */
[----:B------:R-:W4:Y:S01]  /*88790*/  LDL.LU.64 R8, [R1+0x1750] ;  /* 0x0017500001087983 */ /* 0x000f220000300a00 */
[----:B------:R-:W-:-:S03]  /*887a0*/  IADD3.X R13, R13, UR7, RZ, P2, !PT ;  /* 0x000000070d0d7c10 */ /* 0x000fc600097fe4ff */
[----:B------:R1:W-:Y:S04]  /*887b0*/  LDGSTS.E [R2+0x2ab00], desc[UR14][R4.64], P0 ;  /* 0x2ab0000004027fae */ /* 0x0003e8000812184e */
[----:B------:R-:W-:Y:S04]  /*887c0*/  STL [R1+0x25d4], R10 ;  /* 0x0025d40a01007387 */ /* 0x000fe80000100800 */
[----:B------:R1:W-:Y:S02]  /*887d0*/  STL [R1+0x25d0], R11 ;  /* 0x0025d00b01007387 */ /* 0x0003e40000100800 */
[----:B-1----:R-:W-:Y:S01]  /*887e0*/  MOV R4, R10 ;  /* 0x0000000a00047202 */ /* 0x002fe20000000f00 */
[----:B------:R-:W-:Y:S01]  /*887f0*/  IMAD.MOV.U32 R5, RZ, RZ, R11 ;  /* 0x000000ffff057224 */ /* 0x000fe200078e000b */
[----:B------:R-:W-:Y:S04]  /*88800*/  STL [R1+0x25dc], R12 ;  /* 0x0025dc0c01007387 */ /* 0x000fe80000100800 */
[----:B------:R-:W4:Y:S04]  /*88810*/  LDL.LU.64 R10, [R1+0x1748] ;  /* 0x00174800010a7983 */ /* 0x000f280000300a00 */
[----:B------:R1:W-:Y:S04]  /*88820*/  LDGSTS.E [R2+0x2ac00], desc[UR14][R4.64], P0 ;  /* 0x2ac0000004027fae */ /* 0x0003e8000812184e */
[----:B------:R1:W-:Y:S02]  /*88830*/  STL [R1+0x25d8], R13 ;  /* 0x0025d80d01007387 */ /* 0x0003e40000100800 */
[----:B-1----:R-:W-:Y:S01]  /*88840*/  MOV R4, R12 ;  /* 0x0000000c00047202 */ /* 0x002fe20000000f00 */
[----:B------:R-:W-:-:S02]  /*88850*/  IMAD.MOV.U32 R5, RZ, RZ, R13 ;  /* 0x000000ffff057224 */ /* 0x000fc400078e000d */
[----:B------:R-:W4:Y:S04]  /*88860*/  LDL.LU.64 R12, [R1+0x1740] ;  /* 0x00174000010c7983 */ /* 0x000f280000300a00 */
[----:B------:R-:W4:Y:S04]  /*88870*/  LDL.LU.64 R14, [R1+0x1738] ;  /* 0x00173800010e7983 */ /* 0x000f280000300a00 */
[----:B------:R-:W4:Y:S04]  /*88880*/  LDL.LU.64 R16, [R1+0x1730] ;  /* 0x0017300001107983 */ /* 0x000f280000300a00 */
[----:B------:R1:W-:Y:S01]  /*88890*/  LDGSTS.E [R2+0x2ad00], desc[UR14][R4.64], P0 ;  /* 0x2ad0000004027fae */ /* 0x0003e2000812184e */
[----:B------:R-:W-:-:S02]  /*888a0*/  IADD3 R18, P1, R18, UR16, RZ ;  /* 0x0000001012127c10 */ /* 0x000fc4000ff3e0ff */
[----:B------:R-:W-:-:S03]  /*888b0*/  IADD3 R3, P2, R3, UR16, RZ ;  /* 0x0000001003037c10 */ /* 0x000fc6000ff5e0ff */
[----:B------:R-:W-:Y:S01]  /*888c0*/  STL [R1+0x25e4], R18 ;  /* 0x0025e41201007387 */ /* 0x000fe20000100800 */
[----:B-1----:R-:W-:Y:S02]  /*888d0*/  MOV R4, R18 ;  /* 0x0000001200047202 */ /* 0x002fe40000000f00 */
[----:B------:R-:W-:-:S05]  /*888e0*/  IADD3.X R19, R19, UR7, RZ, P1, !PT ;  /* 0x0000000713137c10 */ /* 0x000fca0008ffe4ff */
[----:B------:R1:W-:Y:S01]  /*888f0*/  STL [R1+0x25e0], R19 ;  /* 0x0025e01301007387 */ /* 0x0003e20000100800 */
[----:B------:R-:W-:Y:S01]  /*88900*/  IMAD.MOV.U32 R5, RZ, RZ, R19 ;  /* 0x000000ffff057224 */ /* 0x000fe200078e0013 */
[----:B------:R-:W-:Y:S02]  /*88910*/  IADD3.X R20, R20, UR7, RZ, P2, !PT ;  /* 0x0000000714147c10 */ /* 0x000fe400097fe4ff */
[----:B------:R-:W-:Y:S04]  /*88920*/  STL [R1+0x25ec], R3 ;  /* 0x0025ec0301007387 */ /* 0x000fe80000100800 */
[----:B------:R1:W-:Y:S04]  /*88930*/  LDGSTS.E [R2+0x2ae00], desc[UR14][R4.64], P0 ;  /* 0x2ae0000004027fae */ /* 0x0003e8000812184e */
[----:B-1----:R-:W4:Y:S04]  /*88940*/  LDL.LU.64 R18, [R1+0x1728] ;  /* 0x0017280001127983 */ /* 0x002f280000300a00 */
[----:B------:R1:W-:Y:S01]  /*88950*/  STL [R1+0x25e8], R20 ;  /* 0x0025e81401007387 */ /* 0x0003e20000100800 */
[----:B------:R-:W-:Y:S01]  /*88960*/  IMAD.MOV.U32 R5, RZ, RZ, R20 ;  /* 0x000000ffff057224 */ /* 0x000fe200078e0014 */
[----:B------:R-:W-:-:S02]  /*88970*/  MOV R4, R3 ;  /* 0x0000000300047202 */ /* 0x000fc40000000f00 */
[----:B-1----:R-:W4:Y:S04]  /*88980*/  LDL.LU.64 R20, [R1+0x1660] ;  /* 0x0016600001147983 */ /* 0x002f280000300a00 */
[----:B------:R-:W4:Y:S04]  /*88990*/  LDL.LU.64 R22, [R1+0x1658] ;  /* 0x0016580001167983 */ /* 0x000f280000300a00 */
[----:B------:R1:W-:Y:S04]  /*889a0*/  LDGSTS.E [R2+0x2af00], desc[UR14][R4.64], P0 ;  /* 0x2af0000004027fae */ /* 0x0003e8000812184e */
[----:B------:R-:W4:Y:S04]  /*889b0*/  LDL.LU.64 R24, [R1+0x1650] ;  /* 0x0016500001187983 */ /* 0x000f280000300a00 */
[----:B------:R-:W4:Y:S04]  /*889c0*/  LDL.LU R29, [R1+0x2d38] ;  /* 0x002d3800011d7983 */ /* 0x000f280000300800 */
[----:B------:R-:W4:Y:S01]  /*889d0*/  LDL.LU R28, [R1+0x2d44] ;  /* 0x002d4400011c7983 */ /* 0x000f220000300800 */
[----:B--2---:R-:W-:-:S04]  /*889e0*/  IADD3 R3, P0, R26, UR16, RZ ;  /* 0x000000101a037c10 */ /* 0x004fc8000ff1e0ff */
[----:B-1----:R-:W-:Y:S02]  /*889f0*/  IADD3.X R4, R27, UR7, RZ, P0, !PT ;  /* 0x000000071b047c10 */ /* 0x002fe400087fe4ff */
        /* <DEDUP_REMOVED lines=88> */
[----:B---3--:R-:W-:-:S04]  /*88f80*/  IADD3 R123, P0, R48, UR16, RZ ;  /* 0x00000010307b7c10 */ /* 0x008fc8000ff1e0ff */
[----:B------:R-:W-:Y:S02]  /*88f90*/  IADD3.X R124, R49, UR7, RZ, P0, !PT ;  /* 0x00000007317c7c10 */ /* 0x000fe400087fe4ff */
[----:B------:R-:W3:Y:S01]  /*88fa0*/  LDL.LU.64 R48, [R1+0x1258] ;  /* 0x0012580001307983 */ /* 0x000ee20000300a00 */
[----:B--2---:R-:W-:-:S04]  /*88fb0*/  IADD3 R125, P0, R66, UR16, RZ ;  /* 0x00000010427d7c10 */ /* 0x004fc8000ff1e0ff */
[----:B------:R-:W-:Y:S02]  /*88fc0*/  IADD3.X R126, R67, UR7, RZ, P0, !PT ;  /* 0x00000007437e7c10 */ /* 0x000fe400087fe4ff */
[----:B----4-:R-:W-:-:S04]  /*88fd0*/  IADD3 R127, P0, R30, UR16, RZ ;  /* 0x000000101e7f7c10 */ /* 0x010fc8000ff1e0ff */
        /* <DEDUP_REMOVED lines=15> */
[----:B------:R-:W-:-:S04]  /*890d0*/  IADD3 R137, P0, R54, UR16, RZ ;  /* 0x0000001036897c10 */ /* 0x000fc8000ff1e0ff */
[----:B------:R-:W-:Y:S02]  /*890e0*/  IADD3.X R138, R55, UR7, RZ, P0, !PT ;  /* 0x00000007378a7c10 */ /* 0x000fe400087fe4ff */
[----:B------:R-:W4:Y:S01]  /*890f0*/  LDL.LU.64 R54, [R1+0x1160] ;  /* 0x0011600001367983 */ /* 0x000f220000300a00 */
[----:B------:R-:W-:-:S03]  /*89100*/  IADD3 R139, P0, R64, UR16, RZ ;  /* 0x00000010408b7c10 */ /* 0x000fc6000ff1e0ff */
        /* <DEDUP_REMOVED lines=8> */
[----:B---3--:R-:W-:-:S03]  /*89190*/  IADD3 R153, P0, R48, UR16, RZ ;  /* 0x0000001030997c10 */ /* 0x008fc6000ff1e0ff */
[----:B------:R-:W3:Y:S01]  /*891a0*/  LDL.LU.64 R64, [R1+0x1080] ;  /* 0x0010800001407983 */ /* 0x000ee20000300a00 */
[----:B------:R-:W-:-:S03]  /*891b0*/  IADD3.X R154, R49, UR7, RZ, P0, !PT ;  /* 0x00000007319a7c10 */ /* 0x000fc600087fe4ff */
[----:B------:R-:W3:Y:S01]  /*891c0*/  LDL.LU.64 R48, [R1+0x1078] ;  /* 0x0010780001307983 */ /* 0x000ee20000300a00 */
[----:B--2---:R-:W-:-:S04]  /*891d0*/  IADD3 R155, P0, R30, UR16, RZ ;  /* 0x000000101e9b7c10 */ /* 0x004fc8000ff1e0ff */
[----:B------:R-:W-:Y:S02]  /*891e0*/  IADD3.X R156, R31, UR7, RZ, P0, !PT ;  /* 0x000000071f9c7c10 */ /* 0x000fe400087fe4ff */
[----:B------:R-:W2:Y:S01]  /*891f0*/  LDL.LU.64 R30, [R1+0x1070] ;  /* 0x00107000011e7983 */ /* 0x000ea20000300a00 */
        /* <DEDUP_REMOVED lines=21> */
[----:B------:R-:W-:Y:S01]  /*89350*/  IADD3 R173, P0, R50, UR16, RZ ;  /* 0x0000001032ad7c10 */ /* 0x000fe2000ff1e0ff */
[----:B------:R-:W4:Y:S03]  /*89360*/  LDL.LU.64 R52, [R1+0x1040] ;  /* 0x0010400001347983 */ /* 0x000f260000300a00 */
[----:B------:R-:W-:Y:S02]  /*89370*/  IADD3.X R174, R51, UR7, RZ, P0, !PT ;  /* 0x0000000733ae7c10 */ /* 0x000fe400087fe4ff */
[----:B---3--:R-:W-:Y:S01]  /*89380*/  IADD3 R175, P0, R64, UR16, RZ ;  /* 0x0000001040af7c10 */ /* 0x008fe2000ff1e0ff */
[----:B------:R-:W3:Y:S03]  /*89390*/  LDL.LU.64 R50, [R1+0x1038] ;  /* 0x0010380001327983 */ /* 0x000ee60000300a00 */
[----:B------:R-:W-:-:S02]  /*893a0*/  IADD3.X R176, R65, UR7, RZ, P0, !PT ;  /* 0x0000000741b07c10 */ /* 0x000fc400087fe4ff */
[----:B------:R-:W-:-:S04]  /*893b0*/  IADD3 R177, P0, R48, UR16, RZ ;  /* 0x0000001030b17c10 */ /* 0x000fc8000ff1e0ff */
[----:B------:R-:W-:Y:S02]  /*893c0*/  IADD3.X R178, R49, UR7, RZ, P0, !PT ;  /* 0x0000000731b27c10 */ /* 0x000fe400087fe4ff */
[----:B------:R-:W3:Y:S01]  /*893d0*/  LDL.LU.64 R48, [R1+0x1030] ;  /* 0x0010300001307983 */ /* 0x000ee20000300a00 */
        /* <DEDUP_REMOVED lines=9> */
[----:B----4-:R-:W-:-:S03]  /*89470*/  IADD3 R181, P0, R62, UR16, RZ ;  /* 0x000000103eb57c10 */ /* 0x010fc6000ff1e0ff */
[----:B------:R-:W4:Y:S01]  /*89480*/  LDL.LU.64 R64, [R1+0xff0] ;  /* 0x000ff00001407983 */ /* 0x000f220000300a00 */
[----:B------:R-:W-:Y:S02]  /*89490*/  IADD3.X R182, R63, UR7, RZ, P0, !PT ;  /* 0x000000073fb67c10 */ /* 0x000fe400087fe4ff */
        /* <DEDUP_REMOVED lines=15> */
[----:B---3--:R-:W-:Y:S01]  /*89590*/  IADD3 R193, P0, R50, UR16, RZ ;  /* 0x0000001032c17c10 */ /* 0x008fe2000ff1e0ff */
[----:B------:R-:W3:Y:S03]  /*895a0*/  LDL.LU.64 R52, [R1+0xfc0] ;  /* 0x000fc00001347983 */ /* 0x000ee60000300a00 */
[----:B------:R-:W-:-:S02]  /*895b0*/  IADD3.X R194, R51, UR7, RZ, P0, !PT ;  /* 0x0000000733c27c10 */ /* 0x000fc400087fe4ff */
[----:B------:R-:W-:Y:S01]  /*895c0*/  IADD3 R195, P0, R48, UR16, RZ ;  /* 0x0000001030c37c10 */ /* 0x000fe2000ff1e0ff */
[----:B------:R-:W3:Y:S03]  /*895d0*/  LDL.LU.64 R50, [R1+0xfb8] ;  /* 0x000fb80001327983 */ /* 0x000ee60000300a00 */
[----:B------:R-:W-:Y:S02]  /*895e0*/  IADD3.X R196, R49, UR7, RZ, P0, !PT ;  /* 0x0000000731c47c10 */ /* 0x000fe400087fe4ff */
[----:B------:R-:W3:Y:S01]  /*895f0*/  LDL.LU.64 R48, [R1+0xfb0] ;  /* 0x000fb00001307983 */ /* 0x000ee20000300a00 */
        /* <DEDUP_REMOVED lines=31> */
[----:B------:R-:W-:-:S04]  /*897f0*/  IADD3 R247, P0, R48, UR16, RZ ;  /* 0x0000001030f77c10 */ /* 0x000fc8000ff1e0ff */
[----:B------:R-:W-:Y:S02]  /*89800*/  IADD3.X R248, R49, UR7, RZ, P0, !PT ;  /* 0x0000000731f87c10 */ /* 0x000fe400087fe4ff */
[----:B--2---:R-:W-:-:S04]  /*89810*/  IADD3 R249, P0, R30, UR16, RZ ;  /* 0x000000101ef97c10 */ /* 0x004fc8000ff1e0ff */
[----:B------:R-:W-:Y:S02]  /*89820*/  IADD3.X R250, R31, UR7, RZ, P0, !PT ;  /* 0x000000071ffa7c10 */ /* 0x000fe400087fe4ff */
[----:B------:R-:W-:Y:S01]  /*89830*/  IADD3 R28, P0, R28, UR16, RZ ;  /* 0x000000101c1c7c10 */ /* 0x000fe2000ff1e0ff */
[----:B------:R-:W-:Y:S01]  /*89840*/  IMAD.MOV.U32 R31, RZ, RZ, R4 ;  /* 0x000000ffff1f7224 */ /* 0x000fe200078e0004 */
[----:B------:R-:W-:Y:S02]  /*89850*/  MOV R30, R3 ;  /* 0x00000003001e7202 */ /* 0x000fe40000000f00 */
[----:B------:R-:W-:Y:S02]  /*89860*/  IADD3.X R29, R29, UR7, RZ, P0, !PT ;  /* 0x000000071d1d7c10 */ /* 0x000fe400087fe4ff */
[----:B------:R-:W-:Y:S01]  /*89870*/  MOV R4, R5 ;  /* 0x0000000500047202 */ /* 0x000fe20000000f00 */
[----:B------:R-:W-:Y:S01]  /*89880*/  IMAD.MOV.U32 R5, RZ, RZ, R6 ;  /* 0x000000ffff057224 */ /* 0x000fe200078e0006 */
[----:B------:R-:W-:Y:S01]  /*89890*/  STL [R1+0x2d44], R28 ;  /* 0x002d441c01007387 */ /* 0x000fe20000100800 */
[----:B------:R-:W-:-:S03]  /*898a0*/  MOV R6, R9 ;  /* 0x0000000900067202 */ /* 0x000fc60000000f00 */
[----:B------:R-:W-:Y:S04]  /*898b0*/  STL [R1+0x2d38], R29 ;  /* 0x002d381d01007387 */ /* 0x000fe80000100800 */
[----:B------:R1:W-:Y:S04]  /*898c0*/  STL.64 [R1+0x36a8], R28 ;  /* 0x0036a81c01007387 */ /* 0x0003e80000100a00 */
[----:B------:R-:W-:Y:S04]  /*898d0*/  STL.64 [R1+0x1760], R30 ;  /* 0x0017601e01007387 */ /* 0x000fe80000100a00 */
[----:B------:R2:W-:Y:S01]  /*898e0*/  STL.64 [R1+0x1758], R4 ;  /* 0x0017580401007387 */ /* 0x0005e20000100a00 */
[----:B-1----:R-:W-:Y:S01]  /*898f0*/  MOV R28, R7 ;  /* 0x00000007001c7202 */ /* 0x002fe20000000f00 */
[----:B------:R-:W-:-:S02]  /*89900*/  IMAD.MOV.U32 R29, RZ, RZ, R8 ;  /* 0x000000ffff1d7224 */ /* 0x000fc400078e0008 */
[----:B------:R-:W-:Y:S01]  /*89910*/  IMAD.MOV.U32 R7, RZ, RZ, R10 ;  /* 0x000000ffff077224 */ /* 0x000fe200078e000a */
[----:B------:R-:W-:Y:S02]  /*89920*/  MOV R8, R13 ;  /* 0x0000000d00087202 */ /* 0x000fe40000000f00 */
[----:B--2---:R-:W-:Y:S01]  /*89930*/  MOV R4, R11 ;  /* 0x0000000b00047202 */ /* 0x004fe20000000f00 */
[----:B------:R-:W-:Y:S01]  /*89940*/  IMAD.MOV.U32 R5, RZ, RZ, R12 ;  /* 0x000000ffff057224 */ /* 0x000fe200078e000c */
[----:B------:R-:W-:Y:S01]  /*89950*/  STL.64 [R1+0x1750], R28 ;  /* 0x0017501c01007387 */ /* 0x000fe20000100a00 */
[----:B------:R-:W-:-:S03]  /*89960*/  IMAD.MOV.U32 R9, RZ, RZ, R14 ;  /* 0x000000ffff097224 */ /* 0x000fc600078e000e */
[----:B------:R1:W-:Y:S04]  /*89970*/  STL.64 [R1+0x1748], R6 ;  /* 0x0017480601007387 */ /* 0x0003e80000100a00 */
[----:B------:R2:W-:Y:S04]  /*89980*/  STL.64 [R1+0x1740], R4 ;  /* 0x0017400401007387 */ /* 0x0005e80000100a00 */
[----:B------:R3:W-:Y:S01]  /*89990*/  STL.64 [R1+0x1738], R8 ;  /* 0x0017380801007387 */ /* 0x0007e20000100a00 */
[----:B-1----:R-:W-:Y:S01]  /*899a0*/  MOV R6, R15 ;  /* 0x0000000f00067202 */ /* 0x002fe20000000f00 */
[----:B------:R-:W-:Y:S01]  /*899b0*/  IMAD.MOV.U32 R7, RZ, RZ, R16 ;  /* 0x000000ffff077224 */ /* 0x000fe200078e0010 */
[----:B--2---:R-:W-:Y:S01]  /*899c0*/  MOV R4, R17 ;  /* 0x0000001100047202 */ /* 0x004fe20000000f00 */
[----:B------:R-:W-:-:S03]  /*899d0*/  IMAD.MOV.U32 R5, RZ, RZ, R18 ;  /* 0x000000ffff057224 */ /* 0x000fc600078e0012 */
[----:B------:R1:W-:Y:S01]  /*899e0*/  STL.64 [R1+0x1730], R6 ;  /* 0x0017300601007387 */ /* 0x0003e20000100a00 */
[----:B---3--:R-:W-:Y:S01]  /*899f0*/  MOV R8, R19 ;  /* 0x0000001300087202 */ /* 0x008fe20000000f00 */
[----:B------:R-:W-:Y:S02]  /*89a00*/  IMAD.MOV.U32 R9, RZ, RZ, R20 ;  /* 0x000000ffff097224 */ /* 0x000fe400078e0014 */
        /* <DEDUP_REMOVED lines=18> */
[----:B------:R2:W-:Y:S01]  /*89b30*/  STL.64 [R1+0x1638], R4 ;  /* 0x0016380401007387 */ /* 0x0005e20000100a00 */
[----:B------:R-:W-:Y:S01]  /*89b40*/  IMAD.MOV.U32 R29, RZ, RZ, R42 ;  /* 0x000000ffff1d7224 */ /* 0x000fe200078e002a */
[----:B------:R-:W-:Y:S02]  /*89b50*/  MOV R28, R41 ;  /* 0x00000029001c7202 */ /* 0x000fe40000000f00 */
[----:B------:R-:W-:Y:S02]  /*89b60*/  MOV R42, R43 ;  /* 0x0000002b002a7202 */ /* 0x000fe40000000f00 */
[----:B-1----:R-:W-:Y:S01]  /*89b70*/  MOV R6, R37 ;  /* 0x0000002500067202 */ /* 0x002fe20000000f00 */
[----:B------:R-:W-:Y:S01]  /*89b80*/  IMAD.MOV.U32 R7, RZ, RZ, R38 ;  /* 0x000000ffff077224 */ /* 0x000fe200078e0026 */
[----:B--2---:R-:W-:Y:S01]  /*89b90*/  MOV R4, R39 ;  /* 0x0000002700047202 */ /* 0x004fe20000000f00 */
[----:B------:R-:W-:Y:S01]  /*89ba0*/  IMAD.MOV.U32 R5, RZ, RZ, R40 ;  /* 0x000000ffff057224 */ /* 0x000fe200078e0028 */
[----:B------:R1:W-:Y:S01]  /*89bb0*/  STL.64 [R1+0x1630], R8 ;  /* 0x0016300801007387 */ /* 0x0003e20000100a00 */
[----:B------:R-:W-:Y:S01]  /*89bc0*/  IMAD.MOV.U32 R43, RZ, RZ, R44 ;  /* 0x000000ffff2b7224 */ /* 0x000fe200078e002c */
[----:B------:R-:W-:Y:S01]  /*89bd0*/  MOV R44, R45 ;  /* 0x0000002d002c7202 */ /* 0x000fe20000000f00 */
[----:B------:R-:W-:Y:S01]  /*89be0*/  IMAD.MOV.U32 R45, RZ, RZ, R46 ;  /* 0x000000ffff2d7224 */ /* 0x000fe200078e002e */
[----:B------:R2:W-:Y:S01]  /*89bf0*/  STL.64 [R1+0x1628], R6 ;  /* 0x0016280601007387 */ /* 0x0005e20000100a00 */
[----:B------:R-:W-:Y:S01]  /*89c00*/  MOV R40, R47 ;  /* 0x0000002f00287202 */ /* 0x000fe20000000f00 */
[----:B------:R-:W-:-:S02]  /*89c10*/  IMAD.MOV.U32 R41, RZ, RZ, R104 ;  /* 0x000000ffff297224 */ /* 0x000fc400078e0068 */
[----:B------:R3:W-:Y:S01]  /*89c20*/  STL.64 [R1+0x1560], R4 ;  /* 0x0015600401007387 */ /* 0x0007e20000100a00 */
[----:B------:R-:W-:-:S03]  /*89c30*/  MOV R38, R105 ;  /* 0x0000006900267202 */ /* 0x000fc60000000f00 */
[----:B------:R-:W4:Y:S01]  /*89c40*/  LDL.64 R46, [R1+0x1560] ;  /* 0x00156000012e7983 */ /* 0x000f220000100a00 */
[----:B------:R-:W-:Y:S01]  /*89c50*/  IMAD.MOV.U32 R39, RZ, RZ, R106 ;  /* 0x000000ffff277224 */ /* 0x000fe200078e006a */
[----:B------:R-:W-:Y:S02]  /*89c60*/  MOV R36, R107 ;  /* 0x0000006b00247202 */ /* 0x000fe40000000f00 */
[----:B------:R4:W-:Y:S01]  /*89c70*/  STL.64 [R1+0x1558], R28 ;  /* 0x0015581c01007387 */ /* 0x0009e20000100a00 */
[----:B------:R-:W-:-:S03]  /*89c80*/  IMAD.MOV.U32 R37, RZ, RZ, R108 ;  /* 0x000000ffff257224 */ /* 0x000fc600078e006c */
[----:B------:R-:W4:Y:S01]  /*89c90*/  LDL.64 R104, [R1+0x1628] ;  /* 0x0016280001687983 */ /* 0x000f220000100a00 */
[----:B------:R-:W-:-:S03]  /*89ca0*/  MOV R34, R109 ;  /* 0x0000006d00227202 */ /* 0x000fc60000000f00 */
[----:B------:R-:W-:Y:S01]  /*89cb0*/  STL.64 [R1+0x1550], R42 ;  /* 0x0015502a01007387 */ /* 0x000fe20000100a00 */
        /* <DEDUP_REMOVED lines=42> */
[----:B-1----:R-:W-:-:S03]  /*89f60*/  MOV R8, R131 ;  /* 0x0000008300087202 */ /* 0x002fc60000000f00 */
[----:B------:R-:W-:Y:S01]  /*89f70*/  STL.64 [R1+0x1438], R18 ;  /* 0x0014381201007387 */ /* 0x000fe20000100a00 */
[----:B------:R-:W-:-:S03]  /*89f80*/  IMAD.MOV.U32 R9, RZ, RZ, R132 ;  /* 0x000000ffff097224 */ /* 0x000fc600078e0084 */
[----:B------:R-:W4:Y:S01]  /*89f90*/  LDL.64 R128, [R1+0x1748] ;  /* 0x0017480001807983 */ /* 0x000f220000100a00 */
[----:B--2---:R-:W-:-:S03]  /*89fa0*/  MOV R6, R133 ;  /* 0x0000008500067202 */ /* 0x004fc60000000f00 */
[----:B------:R-:W-:Y:S01]  /*89fb0*/  STL.64 [R1+0x1430], R16 ;  /* 0x0014301001007387 */ /* 0x000fe20000100a00 */
[----:B------:R-:W-:-:S03]  /*89fc0*/  IMAD.MOV.U32 R7, RZ, RZ, R134 ;  /* 0x000000ffff077224 */ /* 0x000fc600078e0086 */
[----:B------:R-:W2:Y:S01]  /*89fd0*/  LDL.64 R130, [R1+0x1750] ;  /* 0x0017500001827983 */ /* 0x000ea20000100a00 */
[----:B---3--:R-:W-:-:S03]  /*89fe0*/  MOV R4, R135 ;  /* 0x0000008700047202 */ /* 0x008fc60000000f00 */
[----:B------:R-:W-:Y:S04]  /*89ff0*/  STL.64 [R1+0x1428], R14 ;  /* 0x0014280e01007387 */ /* 0x000fe80000100a00 */
[----:B------:R-:W3:Y:S04]  /*8a000*/  LDL.64 R132, [R1+0x1758] ;  /* 0x0017580001847983 */ /* 0x000ee80000100a00 */
[----:B------:R1:W-:Y:S04]  /*8a010*/  STL.64 [R1+0x1360], R12 ;  /* 0x0013600c01007387 */ /* 0x0003e80000100a00 */
[----:B------:R-:W4:Y:S01]  /*8a020*/  LDL.64 R134, [R1+0x1760] ;  /* 0x0017600001867983 */ /* 0x000f220000100a00 */
[----:B------:R-:W-:-:S04]  /*8a030*/  UISETP.GT.AND UP4, UPT, UR18, 0x59, UPT ;  /* 0x000000591200788c */ /* 0x000fc8000bf84270 */
[----:B------:R-:W-:Y:S02]  /*8a040*/  USEL UR12, URZ, 0x4, !UP4 ;  /* 0x000000043f0c7887 */ /* 0x000fe4000e000000 */
[----:B------:R-:W-:Y:S02]  /*8a050*/  UISETP.GT.AND UP3, UPT, UR18, 0x5d, UPT ;  /* 0x0000005d1200788c */ /* 0x000fe4000bf64270 */
[----:B------:R-:W-:Y:S01]  /*8a060*/  USEL UR12, UR12, URZ, !UP0 ;  /* 0x0000003f0c0c7287 */ /* 0x000fe2000c000000 */
[----:B------:R-:W-:Y:S01]  /*8a070*/  IMAD.MOV.U32 R5, RZ, RZ, R136 ;  /* 0x000000ffff057224 */ /* 0x000fe200078e0088 */
[----:B------:R-:W-:Y:S01]  /*8a080*/  MOV R234, R137 ;  /* 0x0000008900ea7202 */ /* 0x000fe20000000f00 */
[----:B------:R-:W-:Y:S01]  /*8a090*/  IMAD.MOV.U32 R235, RZ, RZ, R138 ;  /* 0x000000ffffeb7224 */ /* 0x000fe200078e008a */
[----:B------:R-:W-:Y:S01]  /*8a0a0*/  USEL UR19, URZ, 0x4, !UP3 ;  /* 0x000000043f137887 */ /* 0x000fe2000d800000 */
[----:B------:R-:W-:Y:S01]  /*8a0b0*/  STL.64 [R1+0x1358], R10 ;  /* 0x0013580a01007387 */ /* 0x000fe20000100a00 */
[----:B------:R-:W-:Y:S01]  /*8a0c0*/  MOV R232, R139 ;  /* 0x0000008b00e87202 */ /* 0x000fe20000000f00 */
[----:B------:R-:W-:Y:S01]  /*8a0d0*/  IMAD.MOV.U32 R233, RZ, RZ, R148 ;  /* 0x000000ffffe97224 */ /* 0x000fe200078e0094 */
[----:B------:R-:W-:Y:S01]  /*8a0e0*/  MOV R226, R149 ;  /* 0x0000009500e27202 */ /* 0x000fe20000000f00 */
[----:B------:R-:W-:Y:S01]  /*8a0f0*/  STL.64 [R1+0x1350], R8 ;  /* 0x0013500801007387 */ /* 0x000fe20000100a00 */
[----:B------:R-:W-:Y:S01]  /*8a100*/  IMAD.MOV.U32 R227, RZ, RZ, R150 ;  /* 0x000000ffffe37224 */ /* 0x000fe200078e0096 */
[----:B------:R-:W-:Y:S01]  /*8a110*/  MOV R224, R151 ;  /* 0x0000009700e07202 */ /* 0x000fe20000000f00 */
[----:B------:R-:W-:Y:S01]  /*8a120*/  IMAD.MOV.U32 R225, RZ, RZ, R152 ;  /* 0x000000ffffe17224 */ /* 0x000fe200078e0098 */
[----:B------:R1:W-:Y:S01]  /*8a130*/  STL.64 [R1+0x1348], R6 ;  /* 0x0013480601007387 */ /* 0x0003e20000100a00 */
[----:B------:R-:W-:Y:S01]  /*8a140*/  ISETP.NE.U32.AND P2, PT, RZ, UR12, PT ;  /* 0x0000000cff007c0c */ /* 0x000fe2000bf45070 */
[----:B------:R-:W-:Y:S01]  /*8a150*/  IMAD.MOV.U32 R223, RZ, RZ, R154 ;  /* 0x000000ffffdf7224 */ /* 0x000fe200078e009a */
[----:B------:R-:W-:Y:S01]  /*8a160*/  MOV R222, R153 ;  /* 0x0000009900de7202 */ /* 0x000fe20000000f00 */
[----:B------:R1:W-:Y:S01]  /*8a170*/  STL.64 [R1+0x1340], R4 ;  /* 0x0013400401007387 */ /* 0x0003e20000100a00 */
[----:B------:R-:W-:Y:S01]  /*8a180*/  UISETP.GT.AND UP6, UPT, UR18, 0x61, UPT ;  /* 0x000000611200788c */ /* 0x000fe2000bfc4270 */
[----:B------:R-:W-:Y:S01]  /*8a190*/  MOV R220, R155 ;  /* 0x0000009b00dc7202 */ /* 0x000fe20000000f00 */
[----:B------:R-:W-:Y:S01]  /*8a1a0*/  IMAD.MOV.U32 R221, RZ, RZ, R156 ;  /* 0x000000ffffdd7224 */ /* 0x000fe200078e009c */
[----:B------:R-:W-:Y:S01]  /*8a1b0*/  STL.64 [R1+0x1338], R234 ;  /* 0x001338ea01007387 */ /* 0x000fe20000100a00 */
[----:B------:R-:W-:Y:S01]  /*8a1c0*/  USEL UR19, UR19, URZ, !UP0 ;  /* 0x0000003f13137287 */ /* 0x000fe2000c000000 */
[----:B------:R-:W-:Y:S01]  /*8a1d0*/  MOV R218, R157 ;  /* 0x0000009d00da7202 */ /* 0x000fe20000000f00 */
[----:B------:R-:W-:Y:S01]  /*8a1e0*/  IMAD.MOV.U32 R219, RZ, RZ, R158 ;  /* 0x000000ffffdb7224 */ /* 0x000fe200078e009e */
[----:B------:R-:W-:Y:S01]  /*8a1f0*/  STL.64 [R1+0x1330], R232 ;  /* 0x001330e801007387 */ /* 0x000fe20000100a00 */
[----:B------:R-:W-:Y:S01]  /*8a200*/  MOV R216, R159 ;  /* 0x0000009f00d87202 */ /* 0x000fe20000000f00 */
[----:B------:R-:W-:Y:S01]  /*8a210*/  IMAD.MOV.U32 R217, RZ, RZ, R160 ;  /* 0x000000ffffd97224 */ /* 0x000fe200078e00a0 */
[----:B------:R-:W-:Y:S01]  /*8a220*/  MOV R214, R161 ;  /* 0x000000a100d67202 */ /* 0x000fe20000000f00 */
[----:B------:R-:W-:Y:S01]  /*8a230*/  STL.64 [R1+0x1328], R226 ;  /* 0x001328e201007387 */ /* 0x000fe20000100a00 */
[----:B------:R-:W-:Y:S01]  /*8a240*/  IMAD.MOV.U32 R215, RZ, RZ, R162 ;  /* 0x000000ffffd77224 */ /* 0x000fe200078e00a2 */
[----:B------:R-:W-:Y:S01]  /*8a250*/  USEL UR20, URZ, 0x4, !UP6 ;  /* 0x000000043f147887 */ /* 0x000fe2000f000000 */
[----:B------:R-:W-:Y:S01]  /*8a260*/  MOV R212, R163 ;  /* 0x000000a300d47202 */ /* 0x000fe20000000f00 */
[----:B------:R-:W-:Y:S01]  /*8a270*/  STL.64 [R1+0x1260], R224 ;  /* 0x001260e001007387 */ /* 0x000fe20000100a00 */
[----:B------:R-:W-:Y:S01]  /*8a280*/  IMAD.MOV.U32 R213, RZ, RZ, R164 ;  /* 0x000000ffffd57224 */ /* 0x000fe200078e00a4 */
[----:B------:R-:W-:Y:S01]  /*8a290*/  MOV R146, R165 ;  /* 0x000000a500927202 */ /* 0x000fe20000000f00 */
[----:B------:R-:W-:Y:S01]  /*8a2a0*/  IMAD.MOV.U32 R147, RZ, RZ, R166 ;  /* 0x000000ffff937224 */ /* 0x000fe200078e00a6 */
[----:B------:R-:W-:Y:S01]  /*8a2b0*/  STL.64 [R1+0x1258], R222 ;  /* 0x001258de01007387 */ /* 0x000fe20000100a00 */
[----:B------:R-:W-:Y:S01]  /*8a2c0*/  MOV R144, R167 ;  /* 0x000000a700907202 */ /* 0x000fe20000000f00 */
[----:B------:R-:W-:Y:S01]  /*8a2d0*/  IMAD.MOV.U32 R145, RZ, RZ, R168 ;  /* 0x000000ffff917224 */ /* 0x000fe200078e00a8 */
[----:B------:R-:W-:Y:S01]  /*8a2e0*/  ISETP.NE.U32.AND P1, PT, RZ, UR19, PT ;  /* 0x00000013ff007c0c */ /* 0x000fe2000bf25070 */
[----:B------:R-:W-:Y:S01]  /*8a2f0*/  STL.64 [R1+0x1250], R220 ;  /* 0x001250dc01007387 */ /* 0x000fe20000100a00 */
[----:B------:R-:W-:Y:S01]  /*8a300*/  MOV R142, R169 ;  /* 0x000000a9008e7202 */ /* 0x000fe20000000f00 */
[----:B------:R-:W-:-:S02]  /*8a310*/  IMAD.MOV.U32 R143, RZ, RZ, R170 ;  /* 0x000000ffff8f7224 */ /* 0x000fc400078e00aa */
[----:B------:R-:W-:Y:S01]  /*8a320*/  STL.64 [R1+0x1248], R218 ;  /* 0x001248da01007387 */ /* 0x000fe20000100a00 */
        /* <DEDUP_REMOVED lines=9> */
[----:B------:R-:W-:-:S02]  /*8a3c0*/  IMAD.MOV.U32 R101, RZ, RZ, R176 ;  /* 0x000000ffff657224 */ /* 0x000fc400078e00b0 */
[----:B------:R-:W-:Y:S01]  /*8a3d0*/  STL.64 [R1+0x1230], R212 ;  /* 0x001230d401007387 */ /* 0x000fe20000100a00 */
[----:B------:R-:W-:Y:S01]  /*8a3e0*/  MOV R98, R177 ;  /* 0x000000b100627202 */ /* 0x000fe20000000f00 */
[----:B------:R-:W-:Y:S02]  /*8a3f0*/  IMAD.MOV.U32 R99, RZ, RZ, R178 ;  /* 0x000000ffff637224 */ /* 0x000fe400078e00b2 */
[----:B------:R-:W-:Y:S01]  /*8a400*/  STL.64 [R1+0x1228], R146 ;  /* 0x0012289201007387 */ /* 0x000fe20000100a00 */
[----:B------:R-:W-:Y:S01]  /*8a410*/  USEL UR21, URZ, 0x4, !UP5 ;  /* 0x000000043f157887 */ /* 0x000fe2000e800000 */
[----:B------:R-:W-:Y:S01]  /*8a420*/  MOV R96, R179 ;  /* 0x000000b300607202 */ /* 0x000fe20000000f00 */
[----:B------:R-:W-:Y:S01]  /*8a430*/  IMAD.MOV.U32 R97, RZ, RZ, R180 ;  /* 0x000000ffff617224 */ /* 0x000fe200078e00b4 */
[----:B------:R-:W-:Y:S01]  /*8a440*/  STL.64 [R1+0x1160], R144 ;  /* 0x0011609001007387 */ /* 0x000fe20000100a00 */
[----:B------:R-:W-:Y:S01]  /*8a450*/  MOV R94, R181 ;  /* 0x000000b5005e7202 */ /* 0x000fe20000000f00 */
[----:B------:R-:W-:-:S02]  /*8a460*/  IMAD.MOV.U32 R95, RZ, RZ, R182 ;  /* 0x000000ffff5f7224 */ /* 0x000fc400078e00b6 */
[----:B------:R-:W-:Y:S01]  /*8a470*/  STL.64 [R1+0x1158], R142 ;  /* 0x0011588e01007387 */ /* 0x000fe20000100a00 */
[----:B------:R-:W-:Y:S01]  /*8a480*/  MOV R92, R183 ;  /* 0x000000b7005c7202 */ /* 0x000fe20000000f00 */
[----:B------:R-:W-:Y:S01]  /*8a490*/  IMAD.MOV.U32 R93, RZ, RZ, R184 ;  /* 0x000000ffff5d7224 */ /* 0x000fe200078e00b8 */
[----:B------:R-:W-:Y:S01]  /*8a4a0*/  ISETP.NE.U32.AND P6, PT, RZ, UR20, PT ;  /* 0x00000014ff007c0c */ /* 0x000fe2000bfc5070 */
[----:B------:R-:W-:Y:S01]  /*8a4b0*/  STL.64 [R1+0x1090], R140 ;  /* 0x0010908c01007387 */ /* 0x000fe20000100a00 */
[----:B------:R-:W-:Y:S01]  /*8a4c0*/  MOV R90, R185 ;  /* 0x000000b9005a7202 */ /* 0x000fe20000000f00 */
[----:B------:R-:W-:Y:S02]  /*8a4d0*/  IMAD.MOV.U32 R91, RZ, RZ, R186 ;  /* 0x000000ffff5b7224 */ /* 0x000fe400078e00ba */
        /* <DEDUP_REMOVED lines=29> */
[----:B------:R-:W-:Y:S01]  /*8a6b0*/  MOV R72, R203 ;  /* 0x000000cb00487202 */ /* 0x000fe20000000f00 */
[----:B------:R-:W-:Y:S01]  /*8a6c0*/  IMAD.MOV.U32 R73, RZ, RZ, R204 ;  /* 0x000000ffff497224 */ /* 0x000fe200078e00cc */
[----:B------:R-:W-:Y:S01]  /*8a6d0*/  USEL UR24, UR24, URZ, !UP0 ;  /* 0x0000003f18187287 */ /* 0x000fe2000c000000 */
[----:B------:R-:W-:Y:S01]  /*8a6e0*/  STL.64 [R1+0x1040], R84 ;  /* 0x0010405401007387 */ /* 0x000fe20000100a00 */
[----:B------:R-:W-:Y:S01]  /*8a6f0*/  MOV R70, R205 ;  /* 0x000000cd00467202 */ /* 0x000fe20000000f00 */
[----:B------:R-:W-:-:S02]  /*8a700*/  IMAD.MOV.U32 R71, RZ, RZ, R206 ;  /* 0x000000ffff477224 */ /* 0x000fc400078e00ce */
[----:B------:R-:W-:Y:S01]  /*8a710*/  STL.64 [R1+0x1038], R82 ;  /* 0x0010385201007387 */ /* 0x000fe20000100a00 */
[----:B------:R-:W-:Y:S01]  /*8a720*/  MOV R68, R207 ;  /* 0x000000cf00447202 */ /* 0x000fe20000000f00 */
[----:B------:R-:W-:Y:S02]  /*8a730*/  IMAD.MOV.U32 R69, RZ, RZ, R208 ;  /* 0x000000ffff457224 */ /* 0x000fe400078e00d0 */
[----:B------:R-:W-:Y:S01]  /*8a740*/  STL.64 [R1+0x1030], R80 ;  /* 0x0010305001007387 */ /* 0x000fe20000100a00 */
[----:B------:R-:W-:Y:S01]  /*8a750*/  MOV R66, R209 ;  /* 0x000000d100427202 */ /* 0x000fe20000000f00 */
[----:B------:R-:W-:Y:S02]  /*8a760*/  IMAD.MOV.U32 R67, RZ, RZ, R210 ;  /* 0x000000ffff437224 */ /* 0x000fe400078e00d2 */
        /* <DEDUP_REMOVED lines=31> */
[----:B------:R-:W-:Y:S04]  /*8a960*/  STL.64 [R1+0xfd8], R58 ;  /* 0x000fd83a01007387 */ /* 0x000fe80000100a00 */
[----:B------:R-:W-:Y:S04]  /*8a970*/  STL.64 [R1+0xfd0], R56 ;  /* 0x000fd03801007387 */ /* 0x000fe80000100a00 */
[----:B------:R-:W-:Y:S04]  /*8a980*/  STL.64 [R1+0xfc8], R54 ;  /* 0x000fc83601007387 */ /* 0x000fe80000100a00 */
[----:B------:R-:W-:Y:S04]  /*8a990*/  STL.64 [R1+0xfc0], R52 ;  /* 0x000fc03401007387 */ /* 0x000fe80000100a00 */
[----:B------:R-:W-:Y:S04]  /*8a9a0*/  STL.64 [R1+0xfb8], R50 ;  /* 0x000fb83201007387 */ /* 0x000fe80000100a00 */
[----:B------:R-:W-:Y:S04]  /*8a9b0*/  STL.64 [R1+0xfb0], R48 ;  /* 0x000fb03001007387 */ /* 0x000fe80000100a00 */
[----:B------:R-:W-:Y:S04]  /*8a9c0*/  STL.64 [R1+0xfa8], R30 ;  /* 0x000fa81e01007387 */ /* 0x000fe80000100a00 */
[----:B----4-:R-:W-:Y:S04]  /*8a9d0*/  LDGSTS.E [R2+0x2c800], desc[UR14][R134.64], P2 ;  /* 0x2c80000086027fae */ /* 0x010fe8000912184e */
[----:B---3--:R-:W-:Y:S04]  /*8a9e0*/  LDGSTS.E [R2+0x2c900], desc[UR14][R132.64], P2 ;  /* 0x2c90000084027fae */ /* 0x008fe8000912184e */
[----:B--2---:R-:W-:Y:S04]  /*8a9f0*/  LDGSTS.E [R2+0x2ca00], desc[UR14][R130.64], P2 ;  /* 0x2ca0000082027fae */ /* 0x004fe8000912184e */
        /* <DEDUP_REMOVED lines=29> */
[----:B------:R-:W2:Y:S04]  /*8abd0*/  LDL.LU.64 R28, [R1+0x36a8] ;  /* 0x0036a800011c7983 */ /* 0x000ea80000300a00 */
[----:B------:R-:W-:Y:S04]  /*8abe0*/  LDGSTS.E [R2+0x34800], desc[UR14][R12.64], P0 ;  /* 0x348000000c027fae */ /* 0x000fe8000812184e */
[----:B------:R-:W-:Y:S04]  /*8abf0*/  LDGSTS.E [R2+0x34900], desc[UR14][R10.64], P0 ;  /* 0x349000000a027fae */ /* 0x000fe8000812184e */
[----:B------:R-:W-:Y:S04]  /*8ac00*/  LDGSTS.E [R2+0x34a00], desc[UR14][R8.64], P0 ;  /* 0x34a0000008027fae */ /* 0x000fe8000812184e */
[----:B-1----:R-:W3:Y:S04]  /*8ac10*/  LDL.LU R12, [R1+0x2d3c] ;  /* 0x002d3c00010c7983 */ /* 0x002ee80000300800 */
[----:B------:R-:W-:Y:S01]  /*8ac20*/  LDGSTS.E [R2+0x34b00], desc[UR14][R6.64], P0 ;  /* 0x34b0000006027fae */ /* 0x000fe2000812184e */
[----:B------:R-:W-:-:S02]  /*8ac30*/  UISETP.GT.AND UP1, UPT, UR18, 0x6d, UPT ;  /* 0x0000006d1200788c */ /* 0x000fc4000bf24270 */
[----:B------:R-:W-:Y:S01]  /*8ac40*/  UISETP.GT.AND UP4, UPT, UR18, 0x71, UPT ;  /* 0x000000711200788c */ /* 0x000fe2000bf84270 */
[----:B------:R2:W-:Y:S04]  /*8ac50*/  LDGSTS.E [R2+0x34c00], desc[UR14][R4.64], P0 ;  /* 0x34c0000004027fae */ /* 0x0005e8000812184e */
[----:B------:R-:W4:Y:S04]  /*8ac60*/  LDL.LU R7, [R1+0x2d34] ;  /* 0x002d340001077983 */ /* 0x000f280000300800 */
[----:B------:R-:W4:Y:S04]  /*8ac70*/  LDL.LU R13, [R1+0x2d30] ;  /* 0x002d3000010d7983 */ /* 0x000f280000300800 */
[----:B------:R-:W4:Y:S04]  /*8ac80*/  LDL.LU R9, [R1+0x2d28] ;  /* 0x002d280001097983 */ /* 0x000f280000300800 */
[----:B------:R-:W4:Y:S04]  /*8ac90*/  LDL.LU R10, [R1+0x2d2c] ;  /* 0x002d2c00010a7983 */ /* 0x000f280000300800 */
[----:B------:R-:W4:Y:S04]  /*8aca0*/  LDL.LU R15, [R1+0x2d24] ;  /* 0x002d2400010f7983 */ /* 0x000f280000300800 */
[----:B------:R-:W4:Y:S04]  /*8acb0*/  LDL.LU R14, [R1+0x2d20] ;  /* 0x002d2000010e7983 */ /* 0x000f280000300800 */
[----:B------:R-:W4:Y:S01]  /*8acc0*/  LDL.LU R17, [R1+0x2d18] ;  /* 0x002d180001117983 */ /* 0x000f220000300800 */
        /* <DEDUP_REMOVED lines=12> */
[----:B------:R-:W4:Y:S01]  /*8ad90*/  LDL.LU R8, [R1+0x2d1c] ;  /* 0x002d1c0001087983 */ /* 0x000f220000300800 */
[----:B------:R-:W-:-:S02]  /*8ada0*/  USEL UR26, UR26, URZ, !UP0 ;  /* 0x0000003f1a1a7287 */ /* 0x000fc4000c000000 */
[----:B------:R-:W-:Y:S01]  /*8adb0*/  USEL UR25, URZ, 0x4, !UP6 ;  /* 0x000000043f197887 */ /* 0x000fe2000f000000 */
[----:B------:R-:W4:Y:S04]  /*8adc0*/  LDL.LU R6, [R1+0x2d14] ;  /* 0x002d140001067983 */ /* 0x000f280000300800 */
[----:B------:R-:W-:Y:S01]  /*8add0*/  LDGSTS.E [R2+0x36800], desc[UR14][R224.64], P4 ;  /* 0x36800000e0027fae */ /* 0x000fe2000a12184e */
[----:B------:R-:W-:-:S03]  /*8ade0*/  ISETP.NE.U32.AND P2, PT, RZ, UR26, PT ;  /* 0x0000001aff007c0c */ /* 0x000fc6000bf45070 */
        /* <DEDUP_REMOVED lines=36> */
[----:B------:R-:W-:Y:S01]  /*8b030*/  LDGSTS.E [R2+0x3cb00], desc[UR14][R70.64], P1 ;  /* 0x3cb0000046027fae */ /* 0x000fe2000892184e */
[----:B------:R-:W-:-:S03]  /*8b040*/  LOP3.LUT R251, R251, 0x40, RZ, 0x3c, !PT ;  /* 0x00000040fbfb7812 */ /* 0x000fc600078e3cff */
[----:B------:R-:W-:Y:S04]  /*8b050*/  LDGSTS.E [R2+0x3cc00], desc[UR14][R68.64], P1 ;  /* 0x3cc0000044027fae */ /* 0x000fe8000892184e */
[----:B------:R-:W-:Y:S04]  /*8b060*/  LDGSTS.E [R2+0x3cd00], desc[UR14][R66.64], P1 ;  /* 0x3cd0000042027fae */ /* 0x000fe8000892184e */
[----:B------:R-:W-:Y:S04]  /*8b070*/  LDGSTS.E [R2+0x3ce00], desc[UR14][R64.64], P1 ;  /* 0x3ce0000040027fae */ /* 0x000fe8000892184e */
[----:B------:R-:W-:Y:S04]  /*8b080*/  LDGSTS.E [R2+0x3cf00], desc[UR14][R62.64], P1 ;  /* 0x3cf000003e027fae */ /* 0x000fe8000892184e */
[----:B------:R-:W4:Y:S01]  /*8b090*/  LDL.LU R16, [R1+0x2d10] ;  /* 0x002d100001107983 */ /* 0x000f220000300800 */
[----:B------:R-:W-:-:S03]  /*8b0a0*/  IADD3 R3, R251, UR13, RZ ;  /* 0x0000000dfb037c10 */ /* 0x000fc6000fffe0ff */
[----:B------:R-:W-:Y:S04]  /*8b0b0*/  LDGSTS.E [R2+0x3e800], desc[UR14][R60.64], P6 ;  /* 0x3e8000003c027fae */ /* 0x000fe8000b12184e */
[----:B------:R-:W-:Y:S04]  /*8b0c0*/  LDGSTS.E [R2+0x3e900], desc[UR14][R58.64], P6 ;  /* 0x3e9000003a027fae */ /* 0x000fe8000b12184e */
[----:B------:R-:W-:Y:S04]  /*8b0d0*/  LDGSTS.E [R2+0x3ea00], desc[UR14][R56.64], P6 ;  /* 0x3ea0000038027fae */ /* 0x000fe8000b12184e */
[----:B------:R-:W-:Y:S04]  /*8b0e0*/  LDGSTS.E [R2+0x3eb00], desc[UR14][R54.64], P6 ;  /* 0x3eb0000036027fae */ /* 0x000fe8000b12184e */
[----:B------:R-:W-:Y:S04]  /*8b0f0*/  LDGSTS.E [R2+0x3ec00], desc[UR14][R52.64], P6 ;  /* 0x3ec0000034027fae */ /* 0x000fe8000b12184e */
[----:B------:R-:W-:Y:S04]  /*8b100*/  LDGSTS.E [R2+0x3ed00], desc[UR14][R50.64], P6 ;  /* 0x3ed0000032027fae */ /* 0x000fe8000b12184e */
[----:B------:R-:W-:Y:S04]  /*8b110*/  LDGSTS.E [R2+0x3ee00], desc[UR14][R48.64], P6 ;  /* 0x3ee0000030027fae */ /* 0x000fe8000b12184e */
[----:B------:R-:W4:Y:S04]  /*8b120*/  LDL.LU R11, [R1+0x2d08] ;  /* 0x002d0800010b7983 */ /* 0x000f280000300800 */
[----:B------:R-:W-:Y:S01]  /*8b130*/  LDGSTS.E [R2+0x3ef00], desc[UR14][R30.64], P6 ;  /* 0x3ef000001e027fae */ /* 0x000fe2000b12184e */
[----:B--2---:R-:W-:Y:S01]  /*8b140*/  IMAD.MOV.U32 R4, RZ, RZ, R28 ;  /* 0x000000ffff047224 */ /* 0x004fe200078e001c */
[----:B------:R-:W-:-:S05]  /*8b150*/  MOV R5, R29 ;  /* 0x0000001d00057202 */ /* 0x000fca0000000f00 */
[----:B------:R1:W-:Y:S01]  /*8b160*/  LDGSTS.E [R3+0x1000], desc[UR14][R4.64], P5 ;  /* 0x0100000004037fae */ /* 0x0003e2000a92184e */
[----:B---3--:R-:W-:-:S05]  /*8b170*/  IADD3 R12, P0, R12, UR16, RZ ;  /* 0x000000100c0c7c10 */ /* 0x008fca000ff1e0ff */
[----:B------:R2:W-:Y:S01]  /*8b180*/  STL [R1+0x2d3c], R12 ;  /* 0x002d3c0c01007387 */ /* 0x0005e20000100800 */
[----:B-1----:R-:W-:Y:S01]  /*8b190*/  IMAD.MOV.U32 R4, RZ, RZ, R12 ;  /* 0x000000ffff047224 */ /* 0x002fe200078e000c */
[----:B----4-:R-:W-:Y:S02]  /*8b1a0*/  IADD3 R7, P1, R7, UR16, RZ ;  /* 0x0000001007077c10 */ /* 0x010fe4000ff3e0ff */
[----:B------:R-:W-:Y:S02]  /*8b1b0*/  IADD3.X R13, R13, UR7, RZ, P0, !PT ;  /* 0x000000070d0d7c10 */ /* 0x000fe400087fe4ff */
[----:B------:R-:W-:-:S03]  /*8b1c0*/  IADD3.X R9, R9, UR7, RZ, P1, !PT ;  /* 0x0000000709097c10 */ /* 0x000fc60008ffe4ff */
[----:B------:R1:W-:Y:S04]  /*8b1d0*/  STL [R1+0x2d30], R13 ;  /* 0x002d300d01007387 */ /* 0x0003e80000100800 */
[----:B------:R-:W-:Y:S01]  /*8b1e0*/  STL [R1+0x2d34], R7 ;  /* 0x002d340701007387 */ /* 0x000fe20000100800 */
[----:B------:R-:W-:-:S03]  /*8b1f0*/  MOV R5, R13 ;  /* 0x0000000d00057202 */ /* 0x000fc60000000f00 */
[----:B--2---:R-:W2:Y:S04]  /*8b200*/  LDL.LU R12, [R1+0x2d0c] ;  /* 0x002d0c00010c7983 */ /* 0x004ea80000300800 */
[----:B------:R3:W-:Y:S04]  /*8b210*/  STL [R1+0x2d28], R9 ;  /* 0x002d280901007387 */ /* 0x0007e80000100800 */
[----:B-1----:R-:W4:Y:S01]  /*8b220*/  LDL.LU R13, [R1+0x2cf0] ;  /* 0x002cf000010d7983 */ /* 0x002f220000300800 */
[----:B------:R-:W-:-:S03]  /*8b230*/  IADD3 R10, P0, R10, UR16, RZ ;  /* 0x000000100a0a7c10 */ /* 0x000fc6000ff1e0ff */
[----:B------:R1:W-:Y:S01]  /*8b240*/  LDGSTS.E [R3+0x1100], desc[UR14][R4.64], P5 ;  /* 0x0110000004037fae */ /* 0x0003e2000a92184e */
[----:B------:R-:W-:Y:S02]  /*8b250*/  IADD3.X R14, R14, UR7, RZ, P0, !PT ;  /* 0x000000070e0e7c10 */ /* 0x000fe400087fe4ff */
[----:B------:R-:W-:Y:S01]  /*8b260*/  IADD3 R15, P1, R15, UR16, RZ ;  /* 0x000000100f0f7c10 */ /* 0x000fe2000ff3e0ff */
[----:B-1----:R-:W-:Y:S01]  /*8b270*/  IMAD.MOV.U32 R4, RZ, RZ, R7 ;  /* 0x000000ffff047224 */ /* 0x002fe200078e0007 */
[----:B------:R-:W-:Y:S02]  /*8b280*/  MOV R5, R9 ;  /* 0x0000000900057202 */ /* 0x000fe40000000f00 */
[----:B---3--:R-:W3:Y:S01]  /*8b290*/  LDL.LU R9, [R1+0x2c38] ;  /* 0x002c380001097983 */ /* 0x008ee20000300800 */
[----:B------:R-:W-:-:S03]  /*8b2a0*/  IADD3.X R17, R17, UR7, RZ, P1, !PT ;  /* 0x0000000711117c10 */ /* 0x000fc60008ffe4ff */
[----:B------:R-:W3:Y:S04]  /*8b2b0*/  LDL.LU R7, [R1+0x2c40] ;  /* 0x002c400001077983 */ /* 0x000ee80000300800 */
[----:B------:R-:W-:Y:S04]  /*8b2c0*/  STL [R1+0x2d2c], R10 ;  /* 0x002d2c0a01007387 */ /* 0x000fe80000100800 */
[----:B------:R1:W-:Y:S04]  /*8b2d0*/  LDGSTS.E [R3+0x1200], desc[UR14][R4.64], P5 ;  /* 0x0120000004037fae */ /* 0x0003e8000a92184e */
[----:B------:R1:W-:Y:S04]  /*8b2e0*/  STL [R1+0x2d20], R14 ;  /* 0x002d200e01007387 */ /* 0x0003e80000100800 */
[----:B------:R1:W-:Y:S02]  /*8b2f0*/  STL [R1+0x2d24], R15 ;  /* 0x002d240f01007387 */ /* 0x0003e40000100800 */
[----:B-1----:R-:W-:-:S02]  /*8b300*/  MOV R5, R14 ;  /* 0x0000000e00057202 */ /* 0x002fc40000000f00 */
[----:B------:R-:W3:Y:S01]  /*8b310*/  LDL.LU R14, [R1+0x2c34] ;  /* 0x002c3400010e7983 */ /* 0x000ee20000300800 */
[----:B------:R-:W-:-:S03]  /*8b320*/  IMAD.MOV.U32 R4, RZ, RZ, R10 ;  /* 0x000000ffff047224 */ /* 0x000fc600078e000a */
[----:B------:R-:W-:Y:S04]  /*8b330*/  STL [R1+0x2d18], R17 ;  /* 0x002d181101007387 */ /* 0x000fe80000100800 */
[----:B------:R-:W3:Y:S01]  /*8b340*/  LDL.LU R10, [R1+0x2c3c] ;  /* 0x002c3c00010a7983 */ /* 0x000ee20000300800 */
[----:B------:R-:W-:-:S03]  /*8b350*/  IADD3 R8, P0, R8, UR16, RZ ;  /* 0x0000001008087c10 */ /* 0x000fc6000ff1e0ff */
[----:B------:R1:W-:Y:S01]  /*8b360*/  LDGSTS.E [R3+0x1300], desc[UR14][R4.64], P5 ;  /* 0x0130000004037fae */ /* 0x0003e2000a92184e */
[----:B------:R-:W-:Y:S01]  /*8b370*/  IADD3 R6, P1, R6, UR16, RZ ;  /* 0x0000001006067c10 */ /* 0x000fe2000ff3e0ff */
[----:B-1----:R-:W-:Y:S01]  /*8b380*/  IMAD.MOV.U32 R4, RZ, RZ, R15 ;  /* 0x000000ffff047224 */ /* 0x002fe200078e000f */
[----:B------:R-:W-:Y:S01]  /*8b390*/  MOV R5, R17 ;  /* 0x0000001100057202 */ /* 0x000fe20000000f00 */
[----:B------:R-:W3:Y:S04]  /*8b3a0*/  LDL.LU R15, [R1+0x2c44] ;  /* 0x002c4400010f7983 */ /* 0x000ee80000300800 */
[----:B------:R-:W3:Y:S04]  /*8b3b0*/  LDL.LU R2, [R1+0x2c2c] ;  /* 0x002c2c0001027983 */ /* 0x000ee80000300800 */
[----:B------:R-:W-:Y:S04]  /*8b3c0*/  STL [R1+0x2d1c], R8 ;  /* 0x002d1c0801007387 */ /* 0x000fe80000100800 */
[----:B------:R1:W-:Y:S02]  /*8b3d0*/  LDGSTS.E [R3+0x1400], desc[UR14][R4.64], P5 ;  /* 0x0140000004037fae */ /* 0x0003e4000a92184e */
[----:B-1----:R-:W-:Y:S01]  /*8b3e0*/  IMAD.MOV.U32 R4, RZ, RZ, R8 ;  /* 0x000000ffff047224 */ /* 0x002fe200078e0008 */
[----:B------:R-:W-:-:S04]  /*8b3f0*/  IADD3.X R16, R16, UR7, RZ, P0, !PT ;  /* 0x0000000710107c10 */ /* 0x000fc800087fe4ff */
[----:B------:R-:W-:Y:S01]  /*8b400*/  MOV R5, R16 ;  /* 0x0000001000057202 */ /* 0x000fe20000000f00 */
[----:B------:R1:W-:Y:S04]  /*8b410*/  STL [R1+0x2d10], R16 ;  /* 0x002d101001007387 */ /* 0x0003e80000100800 */
[----:B------:R-:W-:Y:S04]  /*8b420*/  STL [R1+0x2d14], R6 ;  /* 0x002d140601007387 */ /* 0x000fe80000100800 */
[----:B------:R1:W-:Y:S04]  /*8b430*/  LDGSTS.E [R3+0x1500], desc[UR14][R4.64], P5 ;  /* 0x0150000004037fae */ /* 0x0003e8000a92184e */
[----:B-1----:R-:W3:Y:S01]  /*8b440*/  LDL.LU R16, [R1+0x2c28] ;  /* 0x002c280001107983 */ /* 0x002ee20000300800 */
[----:B------:R-:W-:Y:S01]  /*8b450*/  IMAD.MOV.U32 R4, RZ, RZ, R6 ;  /* 0x000000ffff047224 */ /* 0x000fe200078e0006 */
[----:B------:R-:W-:-:S04]  /*8b460*/  IADD3.X R11, R11, UR7, RZ, P1, !PT ;  /* 0x000000070b0b7c10 */ /* 0x000fc80008ffe4ff */
[----:B------:R-:W-:Y:S01]  /*8b470*/  MOV R5, R11 ;  /* 0x0000000b00057202 */ /* 0x000fe20000000f00 */
[----:B------:R1:W-:Y:S04]  /*8b480*/  STL [R1+0x2d08], R11 ;  /* 0x002d080b01007387 */ /* 0x0003e80000100800 */
[----:B------:R-:W3:Y:S04]  /*8b490*/  LDL.LU R8, [R1+0x2c20] ;  /* 0x002c200001087983 */ /* 0x000ee80000300800 */
[----:B------:R4:W-:Y:S04]  /*8b4a0*/  LDGSTS.E [R3+0x1600], desc[UR14][R4.64], P5 ;  /* 0x0160000004037fae */ /* 0x0009e8000a92184e */
[----:B-1----:R-:W3:Y:S04]  /*8b4b0*/  LDL.LU R11, [R1+0x2c24] ;  /* 0x002c2400010b7983 */ /* 0x002ee80000300800 */
[----:B------:R-:W3:Y:S01]  /*8b4c0*/  LDL.LU R6, [R1+0x2c1c] ;  /* 0x002c1c0001067983 */ /* 0x000ee20000300800 */
[----:B--2---:R-:W-:-:S04]  /*8b4d0*/  IADD3 R12, P0, R12, UR16, RZ ;  /* 0x000000100c0c7c10 */ /* 0x004fc8000ff1e0ff */
[----:B----4-:R-:W-:Y:S01]  /*8b4e0*/  IADD3.X R13, R13, UR7, RZ, P0, !PT ;  /* 0x000000070d0d7c10 */ /* 0x010fe200087fe4ff */
[----:B------:R-:W-:Y:S03]  /*8b4f0*/  STL [R1+0x2d0c], R12 ;  /* 0x002d0c0c01007387 */ /* 0x000fe60000100800 */
[----:B------:R-:W-:Y:S01]  /*8b500*/  MOV R5, R13 ;  /* 0x0000000d00057202 */ /* 0x000fe20000000f00 */
[----:B------:R1:W-:Y:S01]  /*8b510*/  STL [R1+0x2cf0], R13 ;  /* 0x002cf00d01007387 */ /* 0x0003e20000100800 */
[----:B------:R-:W-:-:S05]  /*8b520*/  IMAD.MOV.U32 R4, RZ, RZ, R12 ;  /* 0x000000ffff047224 */ /* 0x000fca00078e000c */
[----:B------:R2:W-:Y:S04]  /*8b530*/  LDGSTS.E [R3+0x1700], desc[UR14][R4.64], P5 ;  /* 0x0170000004037fae */ /* 0x0005e8000a92184e */
[----:B-1----:R-:W4:Y:S04]  /*8b540*/  LDL.LU R13, [R1+0x2c18] ;  /* 0x002c1800010d7983 */ /* 0x002f280000300800 */
[----:B------:R-:W4:Y:S01]  /*8b550*/  LDL.LU R12, [R1+0x2c10] ;  /* 0x002c1000010c7983 */ /* 0x000f220000300800 */
[----:B---3--:R-:W-:Y:S02]  /*8b560*/  IADD3 R9, P1, R9, UR16, RZ ;  /* 0x0000001009097c10 */ /* 0x008fe4000ff3e0ff */
[----:B------:R-:W-:-:S03]  /*8b570*/  IADD3 R7, P2, R7, UR16, RZ ;  /* 0x0000001007077c10 */ /* 0x000fc6000ff5e0ff */
[----:B------:R1:W-:Y:S01]  /*8b580*/  STL [R1+0x2c38], R9 ;  /* 0x002c380901007387 */ /* 0x0003e20000100800 */
[----:B--2---:R-:W-:Y:S01]  /*8b590*/  IMAD.MOV.U32 R4, RZ, RZ, R9 ;  /* 0x000000ffff047224 */ /* 0x004fe200078e0009 */
[----:B------:R-:W-:-:S05]  /*8b5a0*/  IADD3.X R14, R14, UR7, RZ, P1, !PT ;  /* 0x000000070e0e7c10 */ /* 0x000fca0008ffe4ff */
[----:B------:R2:W-:Y:S01]  /*8b5b0*/  STL [R1+0x2c34], R14 ;  /* 0x002c340e01007387 */ /* 0x0005e20000100800 */
[----:B------:R-:W-:-:S03]  /*8b5c0*/  IADD3.X R10, R10, UR7, RZ, P2, !PT ;  /* 0x000000070a0a7c10 */ /* 0x000fc600097fe4ff */
[----:B------:R3:W-:Y:S01]  /*8b5d0*/  STL [R1+0x2c40], R7 ;  /* 0x002c400701007387 */ /* 0x0007e20000100800 */
[----:B------:R-:W-:-:S03]  /*8b5e0*/  MOV R5, R14 ;  /* 0x0000000e00057202 */ /* 0x000fc60000000f00 */
[----:B-1----:R-:W4:Y:S04]  /*8b5f0*/  LDL.LU R9, [R1+0x2c14] ;  /* 0x002c140001097983 */ /* 0x002f280000300800 */
[----:B------:R1:W-:Y:S04]  /*8b600*/  STL [R1+0x2c3c], R10 ;  /* 0x002c3c0a01007387 */ /* 0x0003e80000100800 */
[----:B--2---:R-:W2:Y:S01]  /*8b610*/  LDL.LU R14, [R1+0x2c08] ;  /* 0x002c0800010e7983 */ /* 0x004ea20000300800 */
        /* <DEDUP_REMOVED lines=9> */
[----:B---3--:R-:W3:Y:S04]  /*8b6b0*/  LDL.LU R7, [R1+0x2c0c] ;  /* 0x002c0c0001077983 */ /* 0x008ee80000300800 */
        /* <DEDUP_REMOVED lines=10> */
[----:B------:R-:W-:Y:S01]  /*8b760*/  IADD3.X R8, R8, UR7, RZ, P2, !PT ;  /* 0x0000000708087c10 */ /* 0x000fe200097fe4ff */
[----:B------:R-:W-:-:S03]  /*8b770*/  IMAD.MOV.U32 R4, RZ, RZ, R2 ;  /* 0x000000ffff047224 */ /* 0x000fc600078e0002 */
[----:B------:R-:W-:Y:S01]  /*8b780*/  MOV R5, R8 ;  /* 0x0000000800057202 */ /* 0x000fe20000000f00 */
[----:B------:R1:W-:Y:S01]  /*8b790*/  STL [R1+0x2c20], R8 ;  /* 0x002c200801007387 */ /* 0x0003e20000100800 */
[----:B------:R-:W-:-:S03]  /*8b7a0*/  IADD3 R11, P1, R11, UR16, RZ ;  /* 0x000000100b0b7c10 */ /* 0x000fc6000ff3e0ff */
[----:B------:R-:W3:Y:S01]  /*8b7b0*/  LDL.LU R15, [R1+0x2b34] ;  /* 0x002b3400010f7983 */ /* 0x000ee20000300800 */
[----:B------:R-:W-:-:S03]  /*8b7c0*/  IADD3 R6, P2, R6, UR16, RZ ;  /* 0x0000001006067c10 */ /* 0x000fc6000ff5e0ff */
[----:B------:R1:W-:Y:S04]  /*8b7d0*/  LDGSTS.E [R3+0x3300], desc[UR14][R4.64], P0 ;  /* 0x0330000004037fae */ /* 0x0003e8000812184e */
[----:B-1----:R-:W3:Y:S04]  /*8b7e0*/  LDL.LU R8, [R1+0x2b40] ;  /* 0x002b400001087983 */ /* 0x002ee80000300800 */
[----:B------:R-:W3:Y:S04]  /*8b7f0*/  LDL.LU R2, [R1+0x2b44] ;  /* 0x002b440001027983 */ /* 0x000ee80000300800 */
[----:B------:R-:W-:Y:S01]  /*8b800*/  STL [R1+0x2c24], R11 ;  /* 0x002c240b01007387 */ /* 0x000fe20000100800 */
[----:B------:R-:W-:Y:S01]  /*8b810*/  IMAD.MOV.U32 R4, RZ, RZ, R11 ;  /* 0x000000ffff047224 */ /* 0x000fe200078e000b */
[----:B----4-:R-:W-:-:S02]  /*8b820*/  IADD3.X R13, R13, UR7, RZ, P1, !PT ;  /* 0x000000070d0d7c10 */ /* 0x010fc40008ffe4ff */
        /* <DEDUP_REMOVED lines=8> */
[----:B----4-:R-:W-:Y:S01]  /*8b8b0*/  IMAD.MOV.U32 R4, RZ, RZ, R6 ;  /* 0x000000ffff047224 */ /* 0x010fe200078e0006 */
[----:B------:R-:W-:-:S02]  /*8b8c0*/  MOV R5, R12 ;  /* 0x0000000c00057202 */ /* 0x000fc40000000f00 */
[----:B-1----:R-:W4:Y:S04]  /*8b8d0*/  LDL.LU R12, [R1+0x2b2c] ;  /* 0x002b2c00010c7983 */ /* 0x002f280000300800 */
[----:B------:R-:W4:Y:S04]  /*8b8e0*/  LDL.LU R6, [R1+0x2b24] ;  /* 0x002b240001067983 */ /* 0x000f280000300800 */
        /* <DEDUP_REMOVED lines=14> */
[----:B---3--:R-:W-:Y:S02]  /*8b9d0*/  IADD3 R7, P2, R7, UR16, RZ ;  /* 0x0000001007077c10 */ /* 0x008fe4000ff5e0ff */
[----:B------:R-:W-:-:S03]  /*8b9e0*/  IADD3 R10, P3, R10, UR16, RZ ;  /* 0x000000100a0a7c10 */ /* 0x000fc6000ff7e0ff */
[----:B-1----:R-:W-:Y:S01]  /*8b9f0*/  IMAD.MOV.U32 R4, RZ, RZ, R7 ;  /* 0x000000ffff047224 */ /* 0x002fe200078e0007 */
[----:B------:R1:W-:Y:S01]  /*8ba00*/  STL [R1+0x2c0c], R7 ;  /* 0x002c0c0701007387 */ /* 0x0003e20000100800 */
[----:B------:R-:W-:-:S04]  /*8ba10*/  IADD3.X R16, R16, UR7, RZ, P2, !PT ;  /* 0x0000000710107c10 */ /* 0x000fc800097fe4ff */
[----:B------:R-:W-:Y:S01]  /*8ba20*/  MOV R5, R16 ;  /* 0x0000001000057202 */ /* 0x000fe20000000f00 */
[----:B------:R-:W-:Y:S04]  /*8ba30*/  STL [R1+0x2bf0], R16 ;  /* 0x002bf01001007387 */ /* 0x000fe80000100800 */
[----:B------:R3:W-:Y:S04]  /*8ba40*/  STL [R1+0x2b38], R10 ;  /* 0x002b380a01007387 */ /* 0x0007e80000100800 */
[----:B------:R1:W-:Y:S01]  /*8ba50*/  LDGSTS.E [R3+0x3700], desc[UR14][R4.64], P0 ;  /* 0x0370000004037fae */ /* 0x0003e2000812184e */
[----:B------:R-:W-:-:S03]  /*8ba60*/  IADD3.X R15, R15, UR7, RZ, P3, !PT ;  /* 0x000000070f0f7c10 */ /* 0x000fc60009ffe4ff */
        /* <DEDUP_REMOVED lines=8> */
[----:B---3--:R-:W3:Y:S04]  /*8baf0*/  LDL.LU R10, [R1+0x2b08] ;  /* 0x002b0800010a7983 */ /* 0x008ee80000300800 */
        /* <DEDUP_REMOVED lines=8> */
[----:B------:R-:W3:Y:S04]  /*8bb80*/  LDL.LU R8, [R1+0x2b0c] ;  /* 0x002b0c0001087983 */ /* 0x000ee80000300800 */
[----:B------:R4:W-:Y:S04]  /*8bb90*/  STL [R1+0x2b28], R11 ;  /* 0x002b280b01007387 */ /* 0x0009e80000100800 */
[----:B-1----:R-:W3:Y:S01]  /*8bba0*/  LDL.LU R13, [R1+0x2af0] ;  /* 0x002af000010d7983 */ /* 0x002ee20000300800 */
[----:B----4-:R-:W-:Y:S02]  /*8bbb0*/  IADD3 R12, P0, R12, UR16, RZ ;  /* 0x000000100c0c7c10 */ /* 0x010fe4000ff1e0ff */
[----:B------:R-:W-:Y:S01]  /*8bbc0*/  IADD3 R6, P2, R6, UR16, RZ ;  /* 0x0000001006067c10 */ /* 0x000fe2000ff5e0ff */
[----:B------:R1:W-:Y:S02]  /*8bbd0*/  LDGSTS.E [R3+0x5100], desc[UR14][R4.64], P1 ;  /* 0x0510000004037fae */ /* 0x0003e4000892184e */
[----:B-1----:R-:W-:Y:S01]  /*8bbe0*/  IMAD.MOV.U32 R4, RZ, RZ, R2 ;  /* 0x000000ffff047224 */ /* 0x002fe200078e0002 */
[----:B------:R-:W-:Y:S01]  /*8bbf0*/  MOV R5, R11 ;  /* 0x0000000b00057202 */ /* 0x000fe20000000f00 */
[----:B------:R-:W4:Y:S04]  /*8bc00*/  LDL.LU R2, [R1+0x2a38] ;  /* 0x002a380001027983 */ /* 0x000f280000300800 */
[----:B------:R-:W4:Y:S01]  /*8bc10*/  LDL.LU R11, [R1+0x2a40] ;  /* 0x002a4000010b7983 */ /* 0x000f220000300800 */
[----:B--2---:R-:W-:-:S03]  /*8bc20*/  IADD3.X R14, R14, UR7, RZ, P0, !PT ;  /* 0x000000070e0e7c10 */ /* 0x004fc600087fe4ff */
[----:B------:R-:W-:Y:S01]  /*8bc30*/  STL [R1+0x2b2c], R12 ;  /* 0x002b2c0c01007387 */ /* 0x000fe20000100800 */
[----:B------:R-:W-:-:S03]  /*8bc40*/  IADD3.X R9, R9, UR7, RZ, P2, !PT ;  /* 0x0000000709097c10 */ /* 0x000fc600097fe4ff */
[----:B------:R1:W-:Y:S04]  /*8bc50*/  STL [R1+0x2b20], R14 ;  /* 0x002b200e01007387 */ /* 0x0003e80000100800 */
[----:B------:R-:W-:Y:S04]  /*8bc60*/  STL [R1+0x2b24], R6 ;  /* 0x002b240601007387 */ /* 0x000fe80000100800 */
[----:B------:R-:W2:Y:S04]  /*8bc70*/  LDL.LU R16, [R1+0x2a34] ;  /* 0x002a340001107983 */ /* 0x000ea80000300800 */
[----:B------:R1:W-:Y:S04]  /*8bc80*/  STL [R1+0x2b18], R9 ;  /* 0x002b180901007387 */ /* 0x0003e80000100800 */
[----:B------:R-:W2:Y:S04]  /*8bc90*/  LDL.LU R15, [R1+0x2a3c] ;  /* 0x002a3c00010f7983 */ /* 0x000ea80000300800 */
[----:B------:R1:W-:Y:S02]  /*8bca0*/  LDGSTS.E [R3+0x5200], desc[UR14][R4.64], P1 ;  /* 0x0520000004037fae */ /* 0x0003e4000892184e */
[----:B-1----:R-:W-:Y:S01]  /*8bcb0*/  IMAD.MOV.U32 R4, RZ, RZ, R12 ;  /* 0x000000ffff047224 */ /* 0x002fe200078e000c */
[----:B------:R-:W-:-:S02]  /*8bcc0*/  MOV R5, R14 ;  /* 0x0000000e00057202 */ /* 0x000fc40000000f00 */
[----:B------:R-:W2:Y:S04]  /*8bcd0*/  LDL.LU R14, [R1+0x2a28] ;  /* 0x002a2800010e7983 */ /* 0x000ea80000300800 */
[----:B------:R1:W-:Y:S02]  /*8bce0*/  LDGSTS.E [R3+0x5300], desc[UR14][R4.64], P1 ;  /* 0x0530000004037fae */ /* 0x0003e4000892184e */
[----:B-1----:R-:W-:Y:S02]  /*8bcf0*/  MOV R5, R9 ;  /* 0x0000000900057202 */ /* 0x002fe40000000f00 */
[----:B------:R-:W2:Y:S01]  /*8bd00*/  LDL.LU R9, [R1+0x2a44] ;  /* 0x002a440001097983 */ /* 0x000ea20000300800 */
[----:B------:R-:W-:-:S03]  /*8bd10*/  IMAD.MOV.U32 R4, RZ, RZ, R6 ;  /* 0x000000ffff047224 */ /* 0x000fc600078e0006 */
[----:B------:R-:W2:Y:S04]  /*8bd20*/  LDL.LU R12, [R1+0x2a20] ;  /* 0x002a2000010c7983 */ /* 0x000ea80000300800 */
[----:B------:R-:W2:Y:S04]  /*8bd30*/  LDL.LU R6, [R1+0x2a2c] ;  /* 0x002a2c0001067983 */ /* 0x000ea80000300800 */
[----:B------:R1:W-:Y:S01]  /*8bd40*/  LDGSTS.E [R3+0x5400], desc[UR14][R4.64], P1 ;  /* 0x0540000004037fae */ /* 0x0003e2000892184e */
[----:B------:R-:W-:-:S04]  /*8bd50*/  UISETP.GT.AND UP1, UPT, UR18, 0xe, UPT ;  /* 0x0000000e1200788c */ /* 0x000fc8000bf24270 */
[----:B------:R-:W-:-:S04]  /*8bd60*/  USEL UR12, URZ, 0x4, !UP1 ;  /* 0x000000043f0c7887 */ /* 0x000fc8000c800000 */
[----:B------:R-:W-:Y:S01]  /*8bd70*/  USEL UR12, UR12, URZ, !UP0 ;  /* 0x0000003f0c0c7287 */ /* 0x000fe2000c000000 */
[----:B------:R-:W-:-:S05]  /*8bd80*/  IADD3 R17, P0, R17, UR16, RZ ;  /* 0x0000001011117c10 */ /* 0x000fca000ff1e0ff */
[----:B-1----:R-:W-:Y:S01]  /*8bd90*/  IMAD.MOV.U32 R4, RZ, RZ, R17 ;  /* 0x000000ffff047224 */ /* 0x002fe200078e0011 */
[----:B------:R-:W-:Y:S02]  /*8bda0*/  IADD3 R7, P2, R7, UR16, RZ ;  /* 0x0000001007077c10 */ /* 0x000fe4000ff5e0ff */
[----:B------:R-:W-:-:S04]  /*8bdb0*/  IADD3.X R18, R18, UR7, RZ, P0, !PT ;  /* 0x0000000712127c10 */ /* 0x000fc800087fe4ff */
[----:B------:R-:W-:Y:S02]  /*8bdc0*/  MOV R5, R18 ;  /* 0x0000001200057202 */ /* 0x000fe40000000f00 */
[----:B---3--:R-:W-:Y:S01]  /*8bdd0*/  IADD3.X R10, R10, UR7, RZ, P2, !PT ;  /* 0x000000070a0a7c10 */ /* 0x008fe200097fe4ff */
[----:B------:R-:W-:Y:S04]  /*8bde0*/  STL [R1+0x2b1c], R17 ;  /* 0x002b1c1101007387 */ /* 0x000fe80000100800 */
[----:B------:R1:W-:Y:S04]  /*8bdf0*/  LDGSTS.E [R3+0x5500], desc[UR14][R4.64], P1 ;  /* 0x0550000004037fae */ /* 0x0003e8000892184e */
[----:B------:R-:W-:Y:S04]  /*8be00*/  STL [R1+0x2b10], R18 ;  /* 0x002b101201007387 */ /* 0x000fe80000100800 */
[----:B------:R-:W-:Y:S01]  /*8be10*/  STL [R1+0x2b14], R7 ;  /* 0x002b140701007387 */ /* 0x000fe20000100800 */
[----:B-1----:R-:W-:Y:S01]  /*8be20*/  IMAD.MOV.U32 R4, RZ, RZ, R7 ;  /* 0x000000ffff047224 */ /* 0x002fe200078e0007 */
[----:B------:R-:W-:-:S02]  /*8be30*/  MOV R5, R10 ;  /* 0x0000000a00057202 */ /* 0x000fc40000000f00 */
[----:B------:R1:W-:Y:S04]  /*8be40*/  STL [R1+0x2b08], R10 ;  /* 0x002b080a01007387 */ /* 0x0003e80000100800 */
[----:B------:R3:W-:Y:S04]  /*8be50*/  LDGSTS.E [R3+0x5600], desc[UR14][R4.64], P1 ;  /* 0x0560000004037fae */ /* 0x0007e8000892184e */
[----:B-1----:R-:W2:Y:S04]  /*8be60*/  LDL.LU R10, [R1+0x2a24] ;  /* 0x002a2400010a7983 */ /* 0x002ea80000300800 */
[----:B------:R-:W2:Y:S01]  /*8be70*/  LDL.LU R7, [R1+0x2a1c] ;  /* 0x002a1c0001077983 */ /* 0x000ea20000300800 */
[----:B------:R-:W-:-:S04]  /*8be80*/  IADD3 R8, P0, R8, UR16, RZ ;  /* 0x0000001008087c10 */ /* 0x000fc8000ff1e0ff */
[----:B------:R-:W-:Y:S01]  /*8be90*/  IADD3.X R13, R13, UR7, RZ, P0, !PT ;  /* 0x000000070d0d7c10 */ /* 0x000fe200087fe4ff */
[----:B------:R-:W-:Y:S03]  /*8bea0*/  STL [R1+0x2b0c], R8 ;  /* 0x002b0c0801007387 */ /* 0x000fe60000100800 */
[----:B---3--:R-:W-:Y:S01]  /*8beb0*/  MOV R5, R13 ;  /* 0x0000000d00057202 */ /* 0x008fe20000000f00 */
[----:B------:R1:W-:Y:S01]  /*8bec0*/  STL [R1+0x2af0], R13 ;  /* 0x002af00d01007387 */ /* 0x0003e20000100800 */
[----:B------:R-:W-:Y:S01]  /*8bed0*/  IMAD.MOV.U32 R4, RZ, RZ, R8 ;  /* 0x000000ffff047224 */ /* 0x000fe200078e0008 */
[----:B------:R-:W-:-:S04]  /*8bee0*/  ISETP.NE.U32.AND P0, PT, RZ, UR12, PT ;  /* 0x0000000cff007c0c */ /* 0x000fc8000bf05070 */
[----:B------:R3:W-:Y:S04]  /*8bef0*/  LDGSTS.E [R3+0x5700], desc[UR14][R4.64], P1 ;  /* 0x0570000004037fae */ /* 0x0007e8000892184e */
[----:B-1----:R-:W2:Y:S04]  /*8bf00*/  LDL.LU R13, [R1+0x2a18] ;  /* 0x002a1800010d7983 */ /* 0x002ea80000300800 */
[----:B------:R-:W2:Y:S01]  /*8bf10*/  LDL.LU R8, [R1+0x2a10] ;  /* 0x002a100001087983 */ /* 0x000ea20000300800 */
[----:B----4-:R-:W-:Y:S02]  /*8bf20*/  IADD3 R2, P1, R2, UR16, RZ ;  /* 0x0000001002027c10 */ /* 0x010fe4000ff3e0ff */
[----:B------:R-:W-:-:S03]  /*8bf30*/  IADD3 R11, P2, R11, UR16, RZ ;  /* 0x000000100b0b7c10 */ /* 0x000fc6000ff5e0ff */
[----:B------:R1:W-:Y:S01]  /*8bf40*/  STL [R1+0x2a38], R2 ;  /* 0x002a380201007387 */ /* 0x0003e20000100800 */
[----:B---3--:R-:W-:Y:S01]  /*8bf50*/  IMAD.MOV.U32 R4, RZ, RZ, R2 ;  /* 0x000000ffff047224 */ /* 0x008fe200078e0002 */
[----:B--2---:R-:W-:-:S04]  /*8bf60*/  IADD3.X R16, R16, UR7, RZ, P1, !PT ;  /* 0x0000000710107c10 */ /* 0x004fc80008ffe4ff */
        /* <DEDUP_REMOVED lines=9> */
[----:B------:R-:W-:-:S05]  /*8c000*/  MOV R5, R15 ;  /* 0x0000000f00057202 */ /* 0x000fca0000000f00 */
[----:B------:R1:W-:Y:S01]  /*8c010*/  LDGSTS.E [R3+0x7100], desc[UR14][R4.64], P0 ;  /* 0x0710000004037fae */ /* 0x0003e2000812184e */
[----:B------:R-:W-:-:S04]  /*8c020*/  IADD3 R9, P1, R9, UR16, RZ ;  /* 0x0000001009097c10 */ /* 0x000fc8000ff3e0ff */
[----:B------:R-:W-:Y:S02]  /*8c030*/  IADD3.X R14, R14, UR7, RZ, P1, !PT ;  /* 0x000000070e0e7c10 */ /* 0x000fe40008ffe4ff */
[----:B------:R-:W-:Y:S01]  /*8c040*/  IADD3 R6, P2, R6, UR16, RZ ;  /* 0x0000001006067c10 */ /* 0x000fe2000ff5e0ff */
[----:B------:R4:W-:Y:S01]  /*8c050*/  STL [R1+0x2a44], R9 ;  /* 0x002a440901007387 */ /* 0x0009e20000100800 */
[----:B-1----:R-:W-:Y:S02]  /*8c060*/  IMAD.MOV.U32 R4, RZ, RZ, R9 ;  /* 0x000000ffff047224 */ /* 0x002fe400078e0009 */
[----:B------:R-:W-:Y:S01]  /*8c070*/  IADD3.X R12, R12, UR7, RZ, P2, !PT ;  /* 0x000000070c0c7c10 */ /* 0x000fe200097fe4ff */
[----:B------:R-:W-:Y:S04]  /*8c080*/  STL [R1+0x2a28], R14 ;  /* 0x002a280e01007387 */ /* 0x000fe80000100800 */
[----:B------:R-:W-:Y:S04]  /*8c090*/  STL [R1+0x2a2c], R6 ;  /* 0x002a2c0601007387 */ /* 0x000fe80000100800 */
[----:B----4-:R-:W4:Y:S01]  /*8c0a0*/  LDL.LU R9, [R1+0x2a0c] ;  /* 0x002a0c0001097983 */ /* 0x010f220000300800 */
        /* <DEDUP_REMOVED lines=11> */
[----:B------:R-:W-:Y:S02]  /*8c160*/  IADD3 R10, P1, R10, UR16, RZ ;  /* 0x000000100a0a7c10 */ /* 0x000fe4000ff3e0ff */
        /* <DEDUP_REMOVED lines=30> */
[----:B------:R-:W-:-:S03]  /*8c350*/  ISETP.NE.U32.AND P1, PT, RZ, UR12, PT ;  /* 0x0000000cff007c0c */ /* 0x000fc6000bf25070 */
[----:B------:R-:W2:Y:S01]  /*8c360*/  LDL.LU R2, [R1+0x2914] ;  /* 0x0029140001027983 */ /* 0x000ea20000300800 */
[----:B----4-:R-:W-:-:S05]  /*8c370*/  IADD3 R9, P2, R9, UR16, RZ ;  /* 0x0000001009097c10 */ /* 0x010fca000ff5e0ff */
[----:B-1----:R-:W-:Y:S01]  /*8c380*/  IMAD.MOV.U32 R4, RZ, RZ, R9 ;  /* 0x000000ffff047224 */ /* 0x002fe200078e0009 */
[----:B------:R-:W-:Y:S02]  /*8c390*/  IADD3 R17, P3, R17, UR16, RZ ;  /* 0x0000001011117c10 */ /* 0x000fe4000ff7e0ff */
[----:B------:R-:W-:Y:S01]  /*8c3a0*/  IADD3.X R16, R16, UR7, RZ, P2, !PT ;  /* 0x0000000710107c10 */ /* 0x000fe200097fe4ff */
[----:B------:R-:W-:Y:S03]  /*8c3b0*/  STL [R1+0x2a0c], R9 ;  /* 0x002a0c0901007387 */ /* 0x000fe60000100800 */
[----:B------:R-:W-:Y:S01]  /*8c3c0*/  MOV R5, R16 ;  /* 0x0000001000057202 */ /* 0x000fe20000000f00 */
[----:B------:R1:W-:Y:S01]  /*8c3d0*/  STL [R1+0x29f0], R16 ;  /* 0x0029f01001007387 */ /* 0x0003e20000100800 */
[----:B------:R-:W-:-:S03]  /*8c3e0*/  IADD3.X R18, R18, UR7, RZ, P3, !PT ;  /* 0x0000000712127c10 */ /* 0x000fc60009ffe4ff */
[----:B------:R-:W-:Y:S04]  /*8c3f0*/  STL [R1+0x2938], R17 ;  /* 0x0029381101007387 */ /* 0x000fe80000100800 */
[----:B------:R4:W-:Y:S04]  /*8c400*/  LDGSTS.E [R3+0x7700], desc[UR14][R4.64], P0 ;  /* 0x0770000004037fae */ /* 0x0009e8000812184e */
[----:B-1----:R-:W2:Y:S01]  /*8c410*/  LDL.LU R16, [R1+0x2910] ;  /* 0x0029100001107983 */ /* 0x002ea20000300800 */
[----:B------:R-:W-:-:S03]  /*8c420*/  IADD3 R12, P0, R12, UR16, RZ ;  /* 0x000000100c0c7c10 */ /* 0x000fc6000ff1e0ff */
[----:B------:R-:W-:Y:S01]  /*8c430*/  STL [R1+0x2934], R18 ;  /* 0x0029341201007387 */ /* 0x000fe20000100800 */
[----:B------:R-:W-:Y:S01]  /*8c440*/  IADD3 R6, P2, R6, UR16, RZ ;  /* 0x0000001006067c10 */ /* 0x000fe2000ff5e0ff */
[----:B----4-:R-:W-:Y:S01]  /*8c450*/  IMAD.MOV.U32 R4, RZ, RZ, R17 ;  /* 0x000000ffff047224 */ /* 0x010fe200078e0011 */
        /* <DEDUP_REMOVED lines=13> */
[----:B------:R-:W-:-:S03]  /*8c530*/  IADD3 R8, P0, R8, UR16, RZ ;  /* 0x0000001008087c10 */ /* 0x000fc6000ff1e0ff */
[----:B------:R1:W-:Y:S01]  /*8c540*/  LDGSTS.E [R3+0x9100], desc[UR14][R4.64], P1 ;  /* 0x0910000004037fae */ /* 0x0003e2000892184e */
[----:B------:R-:W-:Y:S01]  /*8c550*/  IADD3 R7, P2, R7, UR16, RZ ;  /* 0x0000001007077c10 */ /* 0x000fe2000ff5e0ff */
[----:B-1----:R-:W-:Y:S01]  /*8c560*/  IMAD.MOV.U32 R4, RZ, RZ, R6 ;  /* 0x000000ffff047224 */ /* 0x002fe200078e0006 */
[----:B------:R-:W-:Y:S02]  /*8c570*/  MOV R5, R10 ;  /* 0x0000000a00057202 */ /* 0x000fe40000000f00 */
        /* <DEDUP_REMOVED lines=8> */
[----:B-1----:R-:W-:-:S03]  /*8c600*/  MOV R5, R14 ;  /* 0x0000000e00057202 */ /* 0x002fc60000000f00 */
[----:B---3--:R-:W3:Y:S01]  /*8c610*/  LDL.LU R14, [R1+0x2834] ;  /* 0x00283400010e7983 */ /* 0x008ee20000300800 */
[----:B------:R-:W-:-:S03]  /*8c620*/  IMAD.MOV.U32 R4, RZ, RZ, R8 ;  /* 0x000000ffff047224 */ /* 0x000fc600078e0008 */
[----:B------:R1:W-:Y:S04]  /*8c630*/  STL [R1+0x2918], R15 ;  /* 0x0029180f01007387 */ /* 0x0003e80000100800 */
[----:B------:R-:W3:Y:S01]  /*8c640*/  LDL.LU R8, [R1+0x283c] ;  /* 0x00283c0001087983 */ /* 0x000ee20000300800 */
[----:B--2---:R-:W-:-:S03]  /*8c650*/  IADD3 R11, P0, R11, UR16, RZ ;  /* 0x000000100b0b7c10 */ /* 0x004fc6000ff1e0ff */
[----:B------:R2:W-:Y:S01]  /*8c660*/  LDGSTS.E [R3+0x9300], desc[UR14][R4.64], P1 ;  /* 0x0930000004037fae */ /* 0x0005e2000892184e */
[----:B------:R-:W-:Y:S01]  /*8c670*/  IADD3 R2, P2, R2, UR16, RZ ;  /* 0x0000001002027c10 */ /* 0x000fe2000ff5e0ff */
[----:B--2---:R-:W-:Y:S01]  /*8c680*/  IMAD.MOV.U32 R4, RZ, RZ, R7 ;  /* 0x000000ffff047224 */ /* 0x004fe200078e0007 */
[----:B------:R-:W-:Y:S02]  /*8c690*/  MOV R5, R15 ;  /* 0x0000000f00057202 */ /* 0x000fe40000000f00 */
[----:B-1----:R-:W2:Y:S04]  /*8c6a0*/  LDL.LU R15, [R1+0x2844] ;  /* 0x00284400010f7983 */ /* 0x002ea80000300800 */
[----:B------:R-:W2:Y:S01]  /*8c6b0*/  LDL.LU R7, [R1+0x282c] ;  /* 0x00282c0001077983 */ /* 0x000ea20000300800 */
[----:B------:R-:W-:-:S03]  /*8c6c0*/  IADD3.X R16, R16, UR7, RZ, P0, !PT ;  /* 0x0000000710107c10 */ /* 0x000fc600087fe4ff */
[----:B------:R-:W-:Y:S04]  /*8c6d0*/  STL [R1+0x291c], R11 ;  /* 0x00291c0b01007387 */ /* 0x000fe80000100800 */
[----:B------:R1:W-:Y:S04]  /*8c6e0*/  LDGSTS.E [R3+0x9400], desc[UR14][R4.64], P1 ;  /* 0x0940000004037fae */ /* 0x0003e8000892184e */
[----:B------:R1:W-:Y:S01]  /*8c6f0*/  STL [R1+0x2910], R16 ;  /* 0x0029101001007387 */ /* 0x0003e20000100800 */
[----:B----4-:R-:W-:-:S03]  /*8c700*/  IADD3.X R9, R9, UR7, RZ, P2, !PT ;  /* 0x0000000709097c10 */ /* 0x010fc600097fe4ff */
[----:B------:R-:W-:Y:S01]  /*8c710*/  STL [R1+0x2914], R2 ;  /* 0x0029140201007387 */ /* 0x000fe20000100800 */
[----:B-1----:R-:W-:Y:S01]  /*8c720*/  MOV R5, R16 ;  /* 0x0000001000057202 */ /* 0x002fe20000000f00 */
[----:B------:R-:W-:Y:S02]  /*8c730*/  IMAD.MOV.U32 R4, RZ, RZ, R11 ;  /* 0x000000ffff047224 */ /* 0x000fe400078e000b */
        /* <DEDUP_REMOVED lines=11> */
[----:B------:R-:W-:Y:S03]  /*8c7f0*/  STL [R1+0x290c], R12 ;  /* 0x00290c0c01007387 */ /* 0x000fe60000100800 */
[----:B-1----:R-:W-:Y:S01]  /*8c800*/  MOV R5, R13 ;  /* 0x0000000d00057202 */ /* 0x002fe20000000f00 */
[----:B------:R1:W-:Y:S01]  /*8c810*/  STL [R1+0x28f0], R13 ;  /* 0x0028f00d01007387 */ /* 0x0003e20000100800 */
[----:B------:R-:W-:-:S05]  /*8c820*/  IMAD.MOV.U32 R4, RZ, RZ, R12 ;  /* 0x000000ffff047224 */ /* 0x000fca00078e000c */
[----:B------:R1:W-:Y:S04]  /*8c830*/  LDGSTS.E [R3+0x9700], desc[UR14][R4.64], P1 ;  /* 0x0970000004037fae */ /* 0x0003e8000892184e */
[----:B-1----:R-:W4:Y:S04]  /*8c840*/  LDL.LU R13, [R1+0x2818] ;  /* 0x00281800010d7983 */ /* 0x002f280000300800 */
[----:B------:R-:W4:Y:S01]  /*8c850*/  LDL.LU R12, [R1+0x2810] ;  /* 0x00281000010c7983 */ /* 0x000f220000300800 */
[----:B------:R-:W-:Y:S02]  /*8c860*/  IADD3 R10, P1, R10, UR16, RZ ;  /* 0x000000100a0a7c10 */ /* 0x000fe4000ff3e0ff */
[----:B------:R-:W-:-:S03]  /*8c870*/  IADD3 R6, P2, R6, UR16, RZ ;  /* 0x0000001006067c10 */ /* 0x000fc6000ff5e0ff */
[----:B------:R1:W-:Y:S01]  /*8c880*/  STL [R1+0x2838], R10 ;  /* 0x0028380a01007387 */ /* 0x0003e20000100800 */
[----:B------:R-:W-:Y:S01]  /*8c890*/  IMAD.MOV.U32 R4, RZ, RZ, R10 ;  /* 0x000000ffff047224 */ /* 0x000fe200078e000a */
[----:B---3--:R-:W-:-:S05]  /*8c8a0*/  IADD3.X R14, R14, UR7, RZ, P1, !PT ;  /* 0x000000070e0e7c10 */ /* 0x008fca0008ffe4ff */
        /* <DEDUP_REMOVED lines=12> */
[----:B------:R-:W-:-:S09]  /*8c970*/  IADD3 R7, P2, R7, UR16, RZ ;  /* 0x0000001007077c10 */ /* 0x000fd2000ff5e0ff */
[----:B------:R2:W-:Y:S01]  /*8c980*/  LDGSTS.E [R3+0xb000], desc[UR14][R4.64], P0 ;  /* 0x0b00000004037fae */ /* 0x0005e2000812184e */
[----:B----4-:R-:W-:Y:S01]  /*8c990*/  IADD3.X R16, R16, UR7, RZ, P1, !PT ;  /* 0x0000000710107c10 */ /* 0x010fe20008ffe4ff */
        /* <DEDUP_REMOVED lines=88> */
[----:B------:R-:W-:Y:S01]  /*8cf20*/  STL [R1+0x272c], R12 ;  /* 0x00272c0c01007387 */ /* 0x000fe20000100800 */
[----:B---3--:R-:W-:-:S03]  /*8cf30*/  IADD3.X R14, R14, UR7, RZ, P0, !PT ;  /* 0x000000070e0e7c10 */ /* 0x008fc600087fe4ff */
[----:B------:R1:W-:Y:S01]  /*8cf40*/  LDGSTS.E [R3+0xd200], desc[UR14][R4.64], P1 ;  /* 0x0d20000004037fae */ /* 0x0003e2000892184e */
        /* <DEDUP_REMOVED lines=16> */
[----:B------:R-:W-:-:S05]  /*8d050*/  IADD3 R17, P0, R17, UR16, RZ ;  /* 0x0000001011117c10 */ /* 0x000fca000ff1e0ff */
[----:B-1----:R-:W-:Y:S01]  /*8d060*/  IMAD.MOV.U32 R4, RZ, RZ, R17 ;  /* 0x000000ffff047224 */ /* 0x002fe200078e0011 */
[----:B------:R-:W-:Y:S02]  /*8d070*/  IADD3 R6, P2, R6, UR16, RZ ;  /* 0x0000001006067c10 */ /* 0x000fe4000ff5e0ff */
[----:B----4-:R-:W-:-:S04]  /*8d080*/  IADD3.X R18, R18, UR7, RZ, P0, !PT ;  /* 0x0000000712127c10 */ /* 0x010fc800087fe4ff */
[----:B------:R-:W-:Y:S02]  /*8d090*/  MOV R5, R18 ;  /* 0x0000001200057202 */ /* 0x000fe40000000f00 */
[----:B--2---:R-:W-:Y:S01]  /*8d0a0*/  IADD3.X R8, R8, UR7, RZ, P2, !PT ;  /* 0x0000000708087c10 */ /* 0x004fe200097fe4ff */
[----:B------:R-:W-:Y:S04]  /*8d0b0*/  STL [R1+0x271c], R17 ;  /* 0x00271c1101007387 */ /* 0x000fe80000100800 */
[----:B------:R1:W-:Y:S04]  /*8d0c0*/  LDGSTS.E [R3+0xd500], desc[UR14][R4.64], P1 ;  /* 0x0d50000004037fae */ /* 0x0003e8000892184e */
[----:B------:R-:W-:Y:S04]  /*8d0d0*/  STL [R1+0x2710], R18 ;  /* 0x0027101201007387 */ /* 0x000fe80000100800 */
[----:B------:R-:W-:Y:S01]  /*8d0e0*/  STL [R1+0x2714], R6 ;  /* 0x0027140601007387 */ /* 0x000fe20000100800 */
[----:B-1----:R-:W-:Y:S01]  /*8d0f0*/  IMAD.MOV.U32 R4, RZ, RZ, R6 ;  /* 0x000000ffff047224 */ /* 0x002fe200078e0006 */
[----:B------:R-:W-:-:S02]  /*8d100*/  MOV R5, R8 ;  /* 0x0000000800057202 */ /* 0x000fc40000000f00 */
[----:B------:R1:W-:Y:S01]  /*8d110*/  STL [R1+0x2708], R8 ;  /* 0x0027080801007387 */ /* 0x0003e20000100800 */
[----:B------:R-:W-:-:S03]  /*8d120*/  UISETP.GT.AND UP1, UPT, UR18, 0x1e, UPT ;  /* 0x0000001e1200788c */ /* 0x000fc6000bf24270 */
[----:B------:R2:W-:Y:S04]  /*8d130*/  LDGSTS.E [R3+0xd600], desc[UR14][R4.64], P1 ;  /* 0x0d60000004037fae */ /* 0x0005e8000892184e */
[----:B-1----:R-:W4:Y:S04]  /*8d140*/  LDL.LU R8, [R1+0x1814] ;  /* 0x0018140001087983 */ /* 0x002f280000300800 */
[----:B------:R-:W4:Y:S01]  /*8d150*/  LDL.LU R6, [R1+0x181c] ;  /* 0x00181c0001067983 */ /* 0x000f220000300800 */
[----:B------:R-:W-:-:S04]  /*8d160*/  USEL UR12, URZ, 0x4, !UP1 ;  /* 0x000000043f0c7887 */ /* 0x000fc8000c800000 */
[----:B------:R-:W-:Y:S01]  /*8d170*/  USEL UR12, UR12, URZ, !UP0 ;  /* 0x0000003f0c0c7287 */ /* 0x000fe2000c000000 */
[----:B------:R-:W-:-:S04]  /*8d180*/  IADD3 R11, P0, R11, UR16, RZ ;  /* 0x000000100b0b7c10 */ /* 0x000fc8000ff1e0ff */
[----:B------:R-:W-:Y:S01]  /*8d190*/  IADD3.X R13, R13, UR7, RZ, P0, !PT ;  /* 0x000000070d0d7c10 */ /* 0x000fe200087fe4ff */
[----:B------:R-:W-:Y:S03]  /*8d1a0*/  STL [R1+0x270c], R11 ;  /* 0x00270c0b01007387 */ /* 0x000fe60000100800 */
[----:B--2---:R-:W-:Y:S01]  /*8d1b0*/  MOV R5, R13 ;  /* 0x0000000d00057202 */ /* 0x004fe20000000f00 */
[----:B------:R1:W-:Y:S01]  /*8d1c0*/  STL [R1+0x26f0], R13 ;  /* 0x0026f00d01007387 */ /* 0x0003e20000100800 */
[----:B------:R-:W-:Y:S01]  /*8d1d0*/  IMAD.MOV.U32 R4, RZ, RZ, R11 ;  /* 0x000000ffff047224 */ /* 0x000fe200078e000b */
[----:B------:R-:W-:-:S04]  /*8d1e0*/  ISETP.NE.U32.AND P0, PT, RZ, UR12, PT ;  /* 0x0000000cff007c0c */ /* 0x000fc8000bf05070 */
[----:B------:R2:W-:Y:S04]  /*8d1f0*/  LDGSTS.E [R3+0xd700], desc[UR14][R4.64], P1 ;  /* 0x0d70000004037fae */ /* 0x0005e8000892184e */
[----:B-1----:R-:W4:Y:S04]  /*8d200*/  LDL.LU R13, [R1+0x1810] ;  /* 0x00181000010d7983 */ /* 0x002f280000300800 */
[----:B------:R-:W4:Y:S01]  /*8d210*/  LDL.LU R11, [R1+0x1818] ;  /* 0x00181800010b7983 */ /* 0x000f220000300800 */
[----:B------:R-:W-:Y:S02]  /*8d220*/  IADD3 R7, P1, R7, UR16, RZ ;  /* 0x0000001007077c10 */ /* 0x000fe4000ff3e0ff */
        /* <DEDUP_REMOVED lines=102> */
[----:B------:R-:W4:Y:S01]  /*8d890*/  LDL.LU R2, [R1+0x19fc] ;  /* 0x0019fc0001027983 */ /* 0x000f220000300800 */
[----:B------:R-:W-:-:S03]  /*8d8a0*/  IADD3.X R14, R14, UR7, RZ, P0, !PT ;  /* 0x000000070e0e7c10 */ /* 0x000fc600087fe4ff */
[----:B------:R-:W-:Y:S01]  /*8d8b0*/  STL [R1+0x190c], R11 ;  /* 0x00190c0b01007387 */ /* 0x000fe20000100800 */
[----:B------:R-:W-:-:S03]  /*8d8c0*/  IADD3.X R15, R15, UR7, RZ, P2, !PT ;  /* 0x000000070f0f7c10 */ /* 0x000fc600097fe4ff */
[----:B------:R1:W-:Y:S04]  /*8d8d0*/  LDGSTS.E [R3+0x11200], desc[UR14][R4.64], P1 ;  /* 0x1120000004037fae */ /* 0x0003e8000892184e */
[----:B------:R2:W-:Y:S04]  /*8d8e0*/  STL [R1+0x1908], R14 ;  /* 0x0019080e01007387 */ /* 0x0005e80000100800 */
[----:B------:R-:W-:Y:S01]  /*8d8f0*/  STL [R1+0x1914], R6 ;  /* 0x0019140601007387 */ /* 0x000fe20000100800 */
[----:B-1----:R-:W-:-:S03]  /*8d900*/  MOV R5, R14 ;  /* 0x0000000e00057202 */ /* 0x002fc60000000f00 */
[----:B--2---:R-:W2:Y:S01]  /*8d910*/  LDL.LU R14, [R1+0x19f0] ;  /* 0x0019f000010e7983 */ /* 0x004ea20000300800 */
[----:B------:R-:W-:-:S03]  /*8d920*/  IMAD.MOV.U32 R4, RZ, RZ, R11 ;  /* 0x000000ffff047224 */ /* 0x000fc600078e000b */
[----:B------:R1:W-:Y:S04]  /*8d930*/  STL [R1+0x1910], R15 ;  /* 0x0019100f01007387 */ /* 0x0003e80000100800 */
[----:B------:R-:W2:Y:S01]  /*8d940*/  LDL.LU R11, [R1+0x19f8] ;  /* 0x0019f800010b7983 */ /* 0x000ea20000300800 */
[----:B------:R-:W-:-:S03]  /*8d950*/  IADD3 R9, P0, R9, UR16, RZ ;  /* 0x0000001009097c10 */ /* 0x000fc6000ff1e0ff */
[----:B------:R1:W-:Y:S01]  /*8d960*/  LDGSTS.E [R3+0x11300], desc[UR14][R4.64], P1 ;  /* 0x1130000004037fae */ /* 0x0003e2000892184e */
[----:B---3--:R-:W-:Y:S01]  /*8d970*/  IADD3 R7, P2, R7, UR16, RZ ;  /* 0x0000001007077c10 */ /* 0x008fe2000ff5e0ff */
[----:B-1----:R-:W-:Y:S01]  /*8d980*/  IMAD.MOV.U32 R4, RZ, RZ, R6 ;  /* 0x000000ffff047224 */ /* 0x002fe200078e0006 */
[----:B------:R-:W-:Y:S02]  /*8d990*/  MOV R5, R15 ;  /* 0x0000000f00057202 */ /* 0x000fe40000000f00 */
[----:B------:R-:W-:Y:S01]  /*8d9a0*/  IADD3.X R16, R16, UR7, RZ, P0, !PT ;  /* 0x0000000710107c10 */ /* 0x000fe200087fe4ff */
[----:B------:R-:W3:Y:S04]  /*8d9b0*/  LDL.LU R15, [R1+0x1a04] ;  /* 0x001a0400010f7983 */ /* 0x000ee80000300800 */
[----:B------:R-:W3:Y:S04]  /*8d9c0*/  LDL.LU R6, [R1+0x1a0c] ;  /* 0x001a0c0001067983 */ /* 0x000ee80000300800 */
[----:B------:R-:W-:Y:S04]  /*8d9d0*/  STL [R1+0x191c], R9 ;  /* 0x00191c0901007387 */ /* 0x000fe80000100800 */
[----:B------:R1:W-:Y:S04]  /*8d9e0*/  LDGSTS.E [R3+0x11400], desc[UR14][R4.64], P1 ;  /* 0x1140000004037fae */ /* 0x0003e8000892184e */
[----:B------:R1:W-:Y:S01]  /*8d9f0*/  STL [R1+0x1918], R16 ;  /* 0x0019181001007387 */ /* 0x0003e20000100800 */
[----:B------:R-:W-:-:S03]  /*8da00*/  IADD3.X R10, R10, UR7, RZ, P2, !PT ;  /* 0x000000070a0a7c10 */ /* 0x000fc600097fe4ff */
[----:B------:R-:W-:Y:S01]  /*8da10*/  STL [R1+0x1924], R7 ;  /* 0x0019240701007387 */ /* 0x000fe20000100800 */
[----:B-1----:R-:W-:Y:S01]  /*8da20*/  MOV R5, R16 ;  /* 0x0000001000057202 */ /* 0x002fe20000000f00 */
[----:B------:R-:W-:Y:S02]  /*8da30*/  IMAD.MOV.U32 R4, RZ, RZ, R9 ;  /* 0x000000ffff047224 */ /* 0x000fe400078e0009 */
        /* <DEDUP_REMOVED lines=16> */
[----:B-1----:R-:W3:Y:S04]  /*8db40*/  LDL.LU R13, [R1+0x1a10] ;  /* 0x001a1000010d7983 */ /* 0x002ee80000300800 */
[----:B------:R-:W3:Y:S01]  /*8db50*/  LDL.LU R12, [R1+0x1a18] ;  /* 0x001a1800010c7983 */ /* 0x000ee20000300800 */
[----:B----4-:R-:W-:Y:S02]  /*8db60*/  IADD3 R8, P1, R8, UR16, RZ ;  /* 0x0000001008087c10 */ /* 0x010fe4000ff3e0ff */
[----:B------:R-:W-:-:S03]  /*8db70*/  IADD3 R2, P2, R2, UR16, RZ ;  /* 0x0000001002027c10 */ /* 0x000fc6000ff5e0ff */
[----:B------:R1:W-:Y:S01]  /*8db80*/  STL [R1+0x19f4], R8 ;  /* 0x0019f40801007387 */ /* 0x0003e20000100800 */
[----:B------:R-:W-:Y:S01]  /*8db90*/  IMAD.MOV.U32 R4, RZ, RZ, R8 ;  /* 0x000000ffff047224 */ /* 0x000fe200078e0008 */
[----:B--2---:R-:W-:-:S05]  /*8dba0*/  IADD3.X R14, R14, UR7, RZ, P1, !PT ;  /* 0x000000070e0e7c10 */ /* 0x004fca0008ffe4ff */
        /* <DEDUP_REMOVED lines=11> */
[----:B---3--:R-:W-:Y:S02]  /*8dc60*/  IADD3 R15, P1, R15, UR16, RZ ;  /* 0x000000100f0f7c10 */ /* 0x008fe4000ff3e0ff */
[----:B------:R-:W-:-:S09]  /*8dc70*/  IADD3 R6, P2, R6, UR16, RZ ;  /* 0x0000001006067c10 */ /* 0x000fd2000ff5e0ff */
[----:B------:R3:W-:Y:S01]  /*8dc80*/  LDGSTS.E [R3+0x13000], desc[UR14][R4.64], P0 ;  /* 0x1300000004037fae */ /* 0x0007e2000812184e */
[----:B------:R-:W-:Y:S01]  /*8dc90*/  IADD3.X R16, R16, UR7, RZ, P1, !PT ;  /* 0x0000000710107c10 */ /* 0x000fe20008ffe4ff */
[----:B---3--:R-:W-:Y:S01]  /*8dca0*/  IMAD.MOV.U32 R4, RZ, RZ, R2 ;  /* 0x000000ffff047224 */ /* 0x008fe200078e0002 */
[----:B------:R-:W-:Y:S01]  /*8dcb0*/  MOV R5, R11 ;  /* 0x0000000b00057202 */ /* 0x000fe20000000f00 */
[----:B----4-:R-:W3:Y:S04]  /*8dcc0*/  LDL.LU R2, [R1+0x1a2c] ;  /* 0x001a2c0001027983 */ /* 0x010ee80000300800 */
        /* <DEDUP_REMOVED lines=62> */
[----:B----4-:R-:W-:Y:S01]  /*8e0b0*/  IMAD.MOV.U32 R4, RZ, RZ, R11 ;  /* 0x000000ffff047224 */ /* 0x010fe200078e000b */
[----:B------:R-:W-:Y:S02]  /*8e0c0*/  MOV R5, R15 ;  /* 0x0000000f00057202 */ /* 0x000fe40000000f00 */
[----:B------:R-:W4:Y:S01]  /*8e0d0*/  LDL.LU R18, [R1+0x1b18] ;  /* 0x001b180001127983 */ /* 0x000f220000300800 */
        /* <DEDUP_REMOVED lines=13> */
[----:B------:R-:W-:Y:S02]  /*8e1b0*/  IADD3 R12, P0, R12, UR16, RZ ;  /* 0x000000100c0c7c10 */ /* 0x000fe4000ff1e0ff */
[----:B------:R-:W-:Y:S01]  /*8e1c0*/  IADD3 R7, P2, R7, UR16, RZ ;  /* 0x0000001007077c10 */ /* 0x000fe2000ff5e0ff */
[----:B------:R1:W-:Y:S02]  /*8e1d0*/  LDGSTS.E [R3+0x15100], desc[UR14][R4.64], P1 ;  /* 0x1510000004037fae */ /* 0x0003e4000892184e */
[----:B-1----:R-:W-:Y:S01]  /*8e1e0*/  IMAD.MOV.U32 R4, RZ, RZ, R6 ;  /* 0x000000ffff047224 */ /* 0x002fe200078e0006 */
[----:B------:R-:W-:Y:S01]  /*8e1f0*/  MOV R5, R10 ;  /* 0x0000000a00057202 */ /* 0x000fe20000000f00 */
[----:B------:R-:W3:Y:S04]  /*8e200*/  LDL.LU R6, [R1+0x1bf4] ;  /* 0x001bf40001067983 */ /* 0x000ee80000300800 */
[----:B------:R-:W3:Y:S04]  /*8e210*/  LDL.LU R10, [R1+0x1bfc] ;  /* 0x001bfc00010a7983 */ /* 0x000ee80000300800 */
[----:B------:R-:W-:Y:S04]  /*8e220*/  STL [R1+0x1b0c], R12 ;  /* 0x001b0c0c01007387 */ /* 0x000fe80000100800 */
[----:B------:R1:W-:Y:S01]  /*8e230*/  LDGSTS.E [R3+0x15200], desc[UR14][R4.64], P1 ;  /* 0x1520000004037fae */ /* 0x0003e2000892184e */
[----:B--2---:R-:W-:-:S02]  /*8e240*/  IADD3.X R14, R14, UR7, RZ, P0, !PT ;  /* 0x000000070e0e7c10 */ /* 0x004fc400087fe4ff */
        /* <DEDUP_REMOVED lines=8> */
[----:B--2---:R-:W2:Y:S04]  /*8e2d0*/  LDL.LU R14, [R1+0x1c00] ;  /* 0x001c0000010e7983 */ /* 0x004ea80000300800 */
[----:B------:R1:W-:Y:S02]  /*8e2e0*/  LDGSTS.E [R3+0x15300], desc[UR14][R4.64], P1 ;  /* 0x1530000004037fae */ /* 0x0003e4000892184e */
[----:B-1----:R-:W-:Y:S02]  /*8e2f0*/  MOV R5, R8 ;  /* 0x0000000800057202 */ /* 0x002fe40000000f00 */
[----:B------:R-:W2:Y:S01]  /*8e300*/  LDL.LU R8, [R1+0x1c04] ;  /* 0x001c040001087983 */ /* 0x000ea20000300800 */
[----:B------:R-:W-:-:S03]  /*8e310*/  IMAD.MOV.U32 R4, RZ, RZ, R7 ;  /* 0x000000ffff047224 */ /* 0x000fc600078e0007 */
[----:B------:R-:W2:Y:S04]  /*8e320*/  LDL.LU R12, [R1+0x1c08] ;  /* 0x001c0800010c7983 */ /* 0x000ea80000300800 */
[----:B------:R-:W2:Y:S04]  /*8e330*/  LDL.LU R7, [R1+0x1c0c] ;  /* 0x001c0c0001077983 */ /* 0x000ea80000300800 */
[----:B------:R1:W-:Y:S01]  /*8e340*/  LDGSTS.E [R3+0x15400], desc[UR14][R4.64], P1 ;  /* 0x1540000004037fae */ /* 0x0003e2000892184e */
[----:B------:R-:W-:-:S05]  /*8e350*/  IADD3 R17, P0, R17, UR16, RZ ;  /* 0x0000001011117c10 */ /* 0x000fca000ff1e0ff */
[----:B-1----:R-:W-:Y:S01]  /*8e360*/  IMAD.MOV.U32 R4, RZ, RZ, R17 ;  /* 0x000000ffff047224 */ /* 0x002fe200078e0011 */
[----:B------:R-:W-:Y:S02]  /*8e370*/  IADD3 R2, P2, R2, UR16, RZ ;  /* 0x0000001002027c10 */ /* 0x000fe4000ff5e0ff */
[----:B----4-:R-:W-:-:S04]  /*8e380*/  IADD3.X R18, R18, UR7, RZ, P0, !PT ;  /* 0x0000000712127c10 */ /* 0x010fc800087fe4ff */
        /* <DEDUP_REMOVED lines=28> */
[----:B---3--:R-:W-:Y:S01]  /*8e550*/  IMAD.MOV.U32 R4, RZ, RZ, R6 ;  /* 0x000000ffff047224 */ /* 0x008fe200078e0006 */
        /* <DEDUP_REMOVED lines=9> */
[----:B---3--:R-:W3:Y:S01]  /*8e5f0*/  LDL.LU R10, [R1+0x1c20] ;  /* 0x001c2000010a7983 */ /* 0x008ee20000300800 */
[----:B--2---:R-:W-:Y:S02]  /*8e600*/  IADD3 R8, P1, R8, UR16, RZ ;  /* 0x0000001008087c10 */ /* 0x004fe4000ff3e0ff */
        /* <DEDUP_REMOVED lines=8> */
[----:B--2---:R-:W-:-:S03]  /*8e690*/  IMAD.MOV.U32 R4, RZ, RZ, R8 ;  /* 0x000000ffff047224 */ /* 0x004fc600078e0008 */
[----:B-1----:R-:W2:Y:S01]  /*8e6a0*/  LDL.LU R8, [R1+0x1c2c] ;  /* 0x001c2c0001087983 */ /* 0x002ea20000300800 */
[----:B------:R-:W-:-:S03]  /*8e6b0*/  MOV R5, R14 ;  /* 0x0000000e00057202 */ /* 0x000fc60000000f00 */
[----:B------:R1:W-:Y:S04]  /*8e6c0*/  STL [R1+0x1c08], R12 ;  /* 0x001c080c01007387 */ /* 0x0003e80000100800 */
[----:B------:R-:W2:Y:S04]  /*8e6d0*/  LDL.LU R17, [R1+0x1cf4] ;  /* 0x001cf40001117983 */ /* 0x000ea80000300800 */
        /* <DEDUP_REMOVED lines=29> */
[----:B---3--:R-:W-:-:S05]  /*8e8b0*/  IADD3.X R10, R10, UR7, RZ, P1, !PT ;  /* 0x000000070a0a7c10 */ /* 0x008fca0008ffe4ff */
[----:B------:R3:W-:Y:S04]  /*8e8c0*/  STL [R1+0x1c20], R10 ;  /* 0x001c200a01007387 */ /* 0x0007e80000100800 */
[----:B------:R-:W4:Y:S04]  /*8e8d0*/  LDL.LU R14, [R1+0x1d08] ;  /* 0x001d0800010e7983 */ /* 0x000f280000300800 */
[----:B------:R-:W4:Y:S01]  /*8e8e0*/  LDL.LU R15, [R1+0x1d10] ;  /* 0x001d1000010f7983 */ /* 0x000f220000300800 */
[----:B------:R-:W-:Y:S01]  /*8e8f0*/  USEL UR12, URZ, 0x4, !UP1 ;  /* 0x000000043f0c7887 */ /* 0x000fe2000c800000 */
[----:B-1----:R-:W-:Y:S01]  /*8e900*/  IMAD.MOV.U32 R4, RZ, RZ, R6 ;  /* 0x000000ffff047224 */ /* 0x002fe200078e0006 */
[----:B------:R-:W-:-:S02]  /*8e910*/  MOV R5, R10 ;  /* 0x0000000a00057202 */ /* 0x000fc40000000f00 */
[----:B------:R-:W-:Y:S01]  /*8e920*/  USEL UR12, UR12, URZ, !UP0 ;  /* 0x0000003f0c0c7287 */ /* 0x000fe2000c000000 */
[----:B---3--:R-:W3:Y:S04]  /*8e930*/  LDL.LU R10, [R1+0x1d1c] ;  /* 0x001d1c00010a7983 */ /* 0x008ee80000300800 */
[----:B------:R1:W-:Y:S01]  /*8e940*/  LDGSTS.E [R3+0x17600], desc[UR14][R4.64], P0 ;  /* 0x1760000004037fae */ /* 0x0003e2000812184e */
[----:B--2---:R-:W-:-:S03]  /*8e950*/  IADD3 R8, P2, R8, UR16, RZ ;  /* 0x0000001008087c10 */ /* 0x004fc6000ff5e0ff */
[----:B------:R-:W2:Y:S01]  /*8e960*/  LDL.LU R6, [R1+0x1d24] ;  /* 0x001d240001067983 */ /* 0x000ea20000300800 */
        /* <DEDUP_REMOVED lines=14> */
[----:B------:R-:W-:Y:S01]  /*8ea50*/  IMAD.MOV.U32 R4, RZ, RZ, R17 ;  /* 0x000000ffff047224 */ /* 0x000fe200078e0011 */
[----:B------:R-:W-:Y:S01]  /*8ea60*/  MOV R5, R18 ;  /* 0x0000001200057202 */ /* 0x000fe20000000f00 */
[----:B------:R-:W2:Y:S04]  /*8ea70*/  LDL.LU R8, [R1+0x1d20] ;  /* 0x001d200001087983 */ /* 0x000ea80000300800 */
        /* <DEDUP_REMOVED lines=8> */
[----:B------:R-:W2:Y:S04]  /*8eb00*/  LDL.LU R12, [R1+0x1d2c] ;  /* 0x001d2c00010c7983 */ /* 0x000ea80000300800 */
[----:B------:R4:W-:Y:S04]  /*8eb10*/  STL [R1+0x1d00], R11 ;  /* 0x001d000b01007387 */ /* 0x0009e80000100800 */
[----:B-1----:R-:W2:Y:S01]  /*8eb20*/  LDL.LU R13, [R1+0x1d28] ;  /* 0x001d2800010d7983 */ /* 0x002ea20000300800 */
        /* <DEDUP_REMOVED lines=8> */
[----:B------:R1:W-:Y:S01]  /*8ebb0*/  LDGSTS.E [R3+0x19200], desc[UR14][R4.64], P1 ;  /* 0x1920000004037fae */ /* 0x0003e2000892184e */
[----:B------:R-:W-:-:S02]  /*8ebc0*/  IADD3.X R14, R14, UR7, RZ, P0, !PT ;  /* 0x000000070e0e7c10 */ /* 0x000fc400087fe4ff */
[----:B------:R-:W-:-:S03]  /*8ebd0*/  IADD3.X R15, R15, UR7, RZ, P2, !PT ;  /* 0x000000070f0f7c10 */ /* 0x000fc600097fe4ff */
[----:B------:R3:W-:Y:S04]  /*8ebe0*/  STL [R1+0x1d08], R14 ;  /* 0x001d080e01007387 */ /* 0x0007e80000100800 */
[----:B------:R-:W-:Y:S01]  /*8ebf0*/  STL [R1+0x1d14], R2 ;  /* 0x001d140201007387 */ /* 0x000fe20000100800 */
[----:B-1----:R-:W-:-:S03]  /*8ec00*/  MOV R5, R14 ;  /* 0x0000000e00057202 */ /* 0x002fc60000000f00 */
[----:B---3--:R-:W3:Y:S01]  /*8ec10*/  LDL.LU R14, [R1+0x1df0] ;  /* 0x001df000010e7983 */ /* 0x008ee20000300800 */
[----:B------:R-:W-:-:S03]  /*8ec20*/  IMAD.MOV.U32 R4, RZ, RZ, R9 ;  /* 0x000000ffff047224 */ /* 0x000fc600078e0009 */
[----:B------:R1:W-:Y:S04]  /*8ec30*/  STL [R1+0x1d10], R15 ;  /* 0x001d100f01007387 */ /* 0x0003e80000100800 */
[----:B------:R-:W3:Y:S01]  /*8ec40*/  LDL.LU R9, [R1+0x1df8] ;  /* 0x001df80001097983 */ /* 0x000ee20000300800 */
[----:B------:R-:W-:-:S03]  /*8ec50*/  IADD3 R10, P0, R10, UR16, RZ ;  /* 0x000000100a0a7c10 */ /* 0x000fc6000ff1e0ff */
[----:B------:R1:W-:Y:S01]  /*8ec60*/  LDGSTS.E [R3+0x19300], desc[UR14][R4.64], P1 ;  /* 0x1930000004037fae */ /* 0x0003e2000892184e */
[----:B--2---:R-:W-:Y:S01]  /*8ec70*/  IADD3 R6, P2, R6, UR16, RZ ;  /* 0x0000001006067c10 */ /* 0x004fe2000ff5e0ff */
[----:B-1----:R-:W-:Y:S01]  /*8ec80*/  IMAD.MOV.U32 R4, RZ, RZ, R2 ;  /* 0x000000ffff047224 */ /* 0x002fe200078e0002 */
[----:B------:R-:W-:Y:S02]  /*8ec90*/  MOV R5, R15 ;  /* 0x0000000f00057202 */ /* 0x000fe40000000f00 */
[----:B------:R-:W2:Y:S01]  /*8eca0*/  LDL.LU R15, [R1+0x1e04] ;  /* 0x001e0400010f7983 */ /* 0x000ea20000300800 */
[----:B------:R-:W-:-:S03]  /*8ecb0*/  IADD3.X R16, R16, UR7, RZ, P0, !PT ;  /* 0x0000000710107c10 */ /* 0x000fc600087fe4ff */
[----:B------:R-:W2:Y:S04]  /*8ecc0*/  LDL.LU R2, [R1+0x1e0c] ;  /* 0x001e0c0001027983 */ /* 0x000ea80000300800 */
[----:B------:R-:W-:Y:S04]  /*8ecd0*/  STL [R1+0x1d1c], R10 ;  /* 0x001d1c0a01007387 */ /* 0x000fe80000100800 */
[----:B------:R1:W-:Y:S04]  /*8ece0*/  LDGSTS.E [R3+0x19400], desc[UR14][R4.64], P1 ;  /* 0x1940000004037fae */ /* 0x0003e8000892184e */
[----:B------:R1:W-:Y:S01]  /*8ecf0*/  STL [R1+0x1d18], R16 ;  /* 0x001d181001007387 */ /* 0x0003e20000100800 */
[----:B------:R-:W-:-:S03]  /*8ed00*/  IADD3.X R8, R8, UR7, RZ, P2, !PT ;  /* 0x0000000708087c10 */ /* 0x000fc600097fe4ff */
[----:B------:R-:W-:Y:S01]  /*8ed10*/  STL [R1+0x1d24], R6 ;  /* 0x001d240601007387 */ /* 0x000fe20000100800 */
[----:B-1----:R-:W-:Y:S01]  /*8ed20*/  MOV R5, R16 ;  /* 0x0000001000057202 */ /* 0x002fe20000000f00 */
[----:B------:R-:W-:Y:S02]  /*8ed30*/  IMAD.MOV.U32 R4, RZ, RZ, R10 ;  /* 0x000000ffff047224 */ /* 0x000fe400078e000a */
[----:B------:R-:W2:Y:S04]  /*8ed40*/  LDL.LU R16, [R1+0x1e00] ;  /* 0x001e000001107983 */ /* 0x000ea80000300800 */
[----:B------:R1:W-:Y:S04]  /*8ed50*/  LDGSTS.E [R3+0x19500], desc[UR14][R4.64], P1 ;  /* 0x1950000004037fae */ /* 0x0003e8000892184e */
[----:B------:R1:W-:Y:S04]  /*8ed60*/  STL [R1+0x1d20], R8 ;  /* 0x001d200801007387 */ /* 0x0003e80000100800 */
[----:B------:R-:W2:Y:S01]  /*8ed70*/  LDL.LU R10, [R1+0x1e08] ;  /* 0x001e0800010a7983 */ /* 0x000ea20000300800 */
[----:B-1----:R-:W-:Y:S01]  /*8ed80*/  IMAD.MOV.U32 R4, RZ, RZ, R6 ;  /* 0x000000ffff047224 */ /* 0x002fe200078e0006 */
[----:B------:R-:W-:-:S02]  /*8ed90*/  MOV R5, R8 ;  /* 0x0000000800057202 */ /* 0x000fc40000000f00 */
[----:B------:R-:W2:Y:S04]  /*8eda0*/  LDL.LU R8, [R1+0x1e14] ;  /* 0x001e140001087983 */ /* 0x000ea80000300800 */
[----:B------:R-:W2:Y:S04]  /*8edb0*/  LDL.LU R6, [R1+0x1e1c] ;  /* 0x001e1c0001067983 */ /* 0x000ea80000300800 */
        /* <DEDUP_REMOVED lines=8> */
[----:B-1----:R-:W2:Y:S04]  /*8ee40*/  LDL.LU R13, [R1+0x1e10] ;  /* 0x001e1000010d7983 */ /* 0x002ea80000300800 */
[----:B------:R-:W2:Y:S01]  /*8ee50*/  LDL.LU R12, [R1+0x1e18] ;  /* 0x001e1800010c7983 */ /* 0x000ea20000300800 */
[----:B----4-:R-:W-:Y:S02]  /*8ee60*/  IADD3 R11, P1, R11, UR16, RZ ;  /* 0x000000100b0b7c10 */ /* 0x010fe4000ff3e0ff */
        /* <DEDUP_REMOVED lines=18> */
[----:B------:R-:W-:Y:S01]  /*8ef90*/  IADD3.X R16, R16, UR7, RZ, P1, !PT ;  /* 0x0000000710107c10 */ /* 0x000fe20008ffe4ff */
[----:B--2---:R-:W-:Y:S01]  /*8efa0*/  IMAD.MOV.U32 R4, RZ, RZ, R7 ;  /* 0x000000ffff047224 */ /* 0x004fe200078e0007 */
[----:B------:R-:W-:Y:S01]  /*8efb0*/  MOV R5, R9 ;  /* 0x0000000900057202 */ /* 0x000fe20000000f00 */
[----:B----4-:R-:W2:Y:S04]  /*8efc0*/  LDL.LU R7, [R1+0x1e2c] ;  /* 0x001e2c0001077983 */ /* 0x010ea80000300800 */
        /* <DEDUP_REMOVED lines=157> */
[----:B-1----:R-:W3:Y:S04]  /*8f9a0*/  LDL.LU R11, [R1+0x202c] ;  /* 0x00202c00010b7983 */ /* 0x002ee80000300800 */
[----:B------:R1:W-:Y:S01]  /*8f9b0*/  STL [R1+0x2008], R12 ;  /* 0x0020080c01007387 */ /* 0x0003e20000100800 */
[----:B------:R-:W-:-:S03]  /*8f9c0*/  MOV R5, R14 ;  /* 0x0000000e00057202 */ /* 0x000fc60000000f00 */
[----:B------:R-:W3:Y:S04]  /*8f9d0*/  LDL.LU R17, [R1+0x20f4] ;  /* 0x0020f40001117983 */ /* 0x000ee80000300800 */
[----:B------:R-:W3:Y:S04]  /*8f9e0*/  LDL.LU R16, [R1+0x2028] ;  /* 0x0020280001107983 */ /* 0x000ee80000300800 */
[----:B------:R1:W-:Y:S04]  /*8f9f0*/  LDGSTS.E [R3+0x1f200], desc[UR14][R4.64], P0 ;  /* 0x1f20000004037fae */ /* 0x0003e8000812184e */
[----:B------:R-:W3:Y:S01]  /*8fa00*/  LDL.LU R18, [R1+0x20f0] ;  /* 0x0020f00001127983 */ /* 0x000ee20000300800 */
[----:B-1----:R-:W-:Y:S01]  /*8fa10*/  MOV R5, R12 ;  /* 0x0000000c00057202 */ /* 0x002fe20000000f00 */
[----:B------:R-:W-:-:S02]  /*8fa20*/  IMAD.MOV.U32 R4, RZ, RZ, R6 ;  /* 0x000000ffff047224 */ /* 0x000fc400078e0006 */
[----:B------:R-:W3:Y:S04]  /*8fa30*/  LDL.LU R12, [R1+0x20fc] ;  /* 0x0020fc00010c7983 */ /* 0x000ee80000300800 */
[----:B------:R-:W3:Y:S04]  /*8fa40*/  LDL.LU R6, [R1+0x2104] ;  /* 0x0021040001067983 */ /* 0x000ee80000300800 */
[----:B------:R1:W-:Y:S01]  /*8fa50*/  LDGSTS.E [R3+0x1f300], desc[UR14][R4.64], P0 ;  /* 0x1f30000004037fae */ /* 0x0003e2000812184e */
[----:B----4-:R-:W-:Y:S02]  /*8fa60*/  IADD3 R9, P1, R9, UR16, RZ ;  /* 0x0000001009097c10 */ /* 0x010fe4000ff3e0ff */
[----:B------:R-:W-:-:S03]  /*8fa70*/  IADD3 R7, P2, R7, UR16, RZ ;  /* 0x0000001007077c10 */ /* 0x000fc6000ff5e0ff */
[----:B------:R4:W-:Y:S01]  /*8fa80*/  STL [R1+0x2014], R9 ;  /* 0x0020140901007387 */ /* 0x0009e20000100800 */
[----:B-1----:R-:W-:Y:S01]  /*8fa90*/  IMAD.MOV.U32 R4, RZ, RZ, R9 ;  /* 0x000000ffff047224 */ /* 0x002fe200078e0009 */
[----:B------:R-:W-:Y:S02]  /*8faa0*/  IADD3.X R13, R13, UR7, RZ, P1, !PT ;  /* 0x000000070d0d7c10 */ /* 0x000fe40008ffe4ff */
[----:B------:R-:W-:-:S03]  /*8fab0*/  IADD3.X R10, R10, UR7, RZ, P2, !PT ;  /* 0x000000070a0a7c10 */ /* 0x000fc600097fe4ff */
[----:B------:R-:W-:Y:S04]  /*8fac0*/  STL [R1+0x2010], R13 ;  /* 0x0020100d01007387 */ /* 0x000fe80000100800 */
[----:B------:R-:W-:Y:S04]  /*8fad0*/  STL [R1+0x201c], R7 ;  /* 0x00201c0701007387 */ /* 0x000fe80000100800 */
[----:B------:R-:W3:Y:S04]  /*8fae0*/  LDL.LU R14, [R1+0x20f8] ;  /* 0x0020f800010e7983 */ /* 0x000ee80000300800 */
[----:B------:R1:W-:Y:S04]  /*8faf0*/  STL [R1+0x2018], R10 ;  /* 0x0020180a01007387 */ /* 0x0003e80000100800 */
[----:B----4-:R-:W4:Y:S01]  /*8fb00*/  LDL.LU R9, [R1+0x2100] ;  /* 0x0021000001097983 */ /* 0x010f220000300800 */
[----:B------:R-:W-:-:S05]  /*8fb10*/  MOV R5, R13 ;  /* 0x0000000d00057202 */ /* 0x000fca0000000f00 */
[----:B------:R1:W-:Y:S01]  /*8fb20*/  LDGSTS.E [R3+0x1f400], desc[UR14][R4.64], P0 ;  /* 0x1f40000004037fae */ /* 0x0003e2000812184e */
[----:B------:R-:W-:Y:S01]  /*8fb30*/  IADD3 R2, P1, R2, UR16, RZ ;  /* 0x0000001002027c10 */ /* 0x000fe2000ff3e0ff */
[----:B-1----:R-:W-:Y:S01]  /*8fb40*/  IMAD.MOV.U32 R4, RZ, RZ, R7 ;  /* 0x000000ffff047224 */ /* 0x002fe200078e0007 */
[----:B------:R-:W-:Y:S02]  /*8fb50*/  MOV R5, R10 ;  /* 0x0000000a00057202 */ /* 0x000fe40000000f00 */
[----:B------:R-:W4:Y:S04]  /*8fb60*/  LDL.LU R10, [R1+0x210c] ;  /* 0x00210c00010a7983 */ /* 0x000f280000300800 */
[----:B------:R-:W4:Y:S04]  /*8fb70*/  LDL.LU R7, [R1+0x2114] ;  /* 0x0021140001077983 */ /* 0x000f280000300800 */
[----:B------:R-:W-:Y:S01]  /*8fb80*/  STL [R1+0x2024], R2 ;  /* 0x0020240201007387 */ /* 0x000fe20000100800 */
[----:B------:R-:W-:-:S03]  /*8fb90*/  UISETP.GT.AND UP1, UPT, UR18, 0x42, UPT ;  /* 0x000000421200788c */ /* 0x000fc6000bf24270 */
[----:B------:R1:W-:Y:S01]  /*8fba0*/  LDGSTS.E [R3+0x1f500], desc[UR14][R4.64], P0 ;  /* 0x1f50000004037fae */ /* 0x0003e2000812184e */
        /* <DEDUP_REMOVED lines=34> */
[----:B----4-:R-:W-:-:S03]  /*8fdd0*/  IADD3.X R9, R9, UR7, RZ, P2, !PT ;  /* 0x0000000709097c10 */ /* 0x010fc600097fe4ff */
[----:B------:R-:W-:Y:S01]  /*8fde0*/  STL [R1+0x2104], R6 ;  /* 0x0021040601007387 */ /* 0x000fe20000100800 */
[----:B------:R-:W-:-:S03]  /*8fdf0*/  MOV R5, R14 ;  /* 0x0000000e00057202 */ /* 0x000fc60000000f00 */
[----:B------:R-:W4:Y:S04]  /*8fe00*/  LDL.LU R12, [R1+0x212c] ;  /* 0x00212c00010c7983 */ /* 0x000f280000300800 */
[----:B------:R1:W-:Y:S04]  /*8fe10*/  STL [R1+0x2100], R9 ;  /* 0x0021000901007387 */ /* 0x0003e80000100800 */
[----:B-1----:R-:W4:Y:S04]  /*8fe20*/  LDL.LU R14, [R1+0x2128] ;  /* 0x00212800010e7983 */ /* 0x002f280000300800 */
        /* <DEDUP_REMOVED lines=11> */
[----:B------:R2:W-:Y:S01]  /*8fee0*/  STL [R1+0x2108], R13 ;  /* 0x0021080d01007387 */ /* 0x0005e20000100800 */
[----:B-1----:R-:W-:-:S03]  /*8fef0*/  MOV R5, R13 ;  /* 0x0000000d00057202 */ /* 0x002fc60000000f00 */
[----:B------:R-:W-:Y:S01]  /*8ff00*/  STL [R1+0x2114], R7 ;  /* 0x0021140701007387 */ /* 0x000fe20000100800 */
[----:B------:R-:W-:-:S03]  /*8ff10*/  IMAD.MOV.U32 R4, RZ, RZ, R10 ;  /* 0x000000ffff047224 */ /* 0x000fc600078e000a */
[----:B--2---:R-:W2:Y:S04]  /*8ff20*/  LDL.LU R13, [R1+0x21f0] ;  /* 0x0021f000010d7983 */ /* 0x004ea80000300800 */
[----:B------:R1:W-:Y:S04]  /*8ff30*/  STL [R1+0x2110], R15 ;  /* 0x0021100f01007387 */ /* 0x0003e80000100800 */
[----:B------:R-:W2:Y:S01]  /*8ff40*/  LDL.LU R10, [R1+0x21f8] ;  /* 0x0021f800010a7983 */ /* 0x000ea20000300800 */
[----:B------:R-:W-:-:S03]  /*8ff50*/  IADD3 R8, P0, R8, UR16, RZ ;  /* 0x0000001008087c10 */ /* 0x000fc6000ff1e0ff */
[----:B------:R1:W-:Y:S01]  /*8ff60*/  LDGSTS.E [R3+0x21300], desc[UR14][R4.64], P1 ;  /* 0x2130000004037fae */ /* 0x0003e2000892184e */
[----:B---3--:R-:W-:Y:S01]  /*8ff70*/  IADD3 R2, P2, R2, UR16, RZ ;  /* 0x0000001002027c10 */ /* 0x008fe2000ff5e0ff */
[----:B-1----:R-:W-:Y:S01]  /*8ff80*/  IMAD.MOV.U32 R4, RZ, RZ, R7 ;  /* 0x000000ffff047224 */ /* 0x002fe200078e0007 */
[----:B------:R-:W-:Y:S02]  /*8ff90*/  MOV R5, R15 ;  /* 0x0000000f00057202 */ /* 0x000fe40000000f00 */
[----:B------:R-:W3:Y:S01]  /*8ffa0*/  LDL.LU R15, [R1+0x2204] ;  /* 0x00220400010f7983 */ /* 0x000ee20000300800 */
[----:B------:R-:W-:-:S03]  /*8ffb0*/  IADD3.X R16, R16, UR7, RZ, P0, !PT ;  /* 0x0000000710107c10 */ /* 0x000fc600087fe4ff */
        /* <DEDUP_REMOVED lines=17> */
[----:B----4-:R-:W-:-:S04]  /*900d0*/  IADD3 R12, P0, R12, UR16, RZ ;  /* 0x000000100c0c7c10 */ /* 0x010fc8000ff1e0ff */
        /* <DEDUP_REMOVED lines=8> */
[----:B------:R-:W-:Y:S02]  /*90160*/  IADD3 R9, P1, R9, UR16, RZ ;  /* 0x0000001009097c10 */ /* 0x000fe4000ff3e0ff */
[----:B------:R-:W-:-:S03]  /*90170*/  IADD3 R6, P2, R6, UR16, RZ ;  /* 0x0000001006067c10 */ /* 0x000fc6000ff5e0ff */
[----:B------:R1:W-:Y:S01]  /*90180*/  STL [R1+0x21f4], R9 ;  /* 0x0021f40901007387 */ /* 0x0003e20000100800 */
[----:B----4-:R-:W-:Y:S01]  /*90190*/  IMAD.MOV.U32 R4, RZ, RZ, R9 ;  /* 0x000000ffff047224 */ /* 0x010fe200078e0009 */
        /* <DEDUP_REMOVED lines=79> */
[----:B------:R-:W-:Y:S01]  /*90690*/  IADD3 R8, P0, R8, UR16, RZ ;  /* 0x0000001008087c10 */ /* 0x000fe2000ff1e0ff */
[----:B----4-:R-:W-:Y:S01]  /*906a0*/  IMAD.MOV.U32 R4, RZ, RZ, R10 ;  /* 0x000000ffff047224 */ /* 0x010fe200078e000a */
[----:B------:R-:W-:Y:S01]  /*906b0*/  MOV R5, R15 ;  /* 0x0000000f00057202 */ /* 0x000fe20000000f00 */
[----:B-1----:R-:W4:Y:S01]  /*906c0*/  LDL.LU R6, [R1+0x2324] ;  /* 0x0023240001067983 */ /* 0x002f220000300800 */
[----:B------:R-:W-:-:S03]  /*906d0*/  IADD3 R7, P2, R7, UR16, RZ ;  /* 0x0000001007077c10 */ /* 0x000fc6000ff5e0ff */
[----:B------:R-:W4:Y:S04]  /*906e0*/  LDL.LU R18, [R1+0x2318] ;  /* 0x0023180001127983 */ /* 0x000f280000300800 */
[----:B---3--:R-:W3:Y:S04]  /*906f0*/  LDL.LU R10, [R1+0x2320] ;  /* 0x00232000010a7983 */ /* 0x008ee80000300800 */
[----:B------:R1:W-:Y:S04]  /*90700*/  LDGSTS.E [R3+0x25000], desc[UR14][R4.64], P1 ;  /* 0x2500000004037fae */ /* 0x0003e8000892184e */
[----:B------:R1:W-:Y:S02]  /*90710*/  STL [R1+0x22fc], R8 ;  /* 0x0022fc0801007387 */ /* 0x0003e40000100800 */
[----:B-1----:R-:W-:Y:S01]  /*90720*/  IMAD.MOV.U32 R4, RZ, RZ, R8 ;  /* 0x000000ffff047224 */ /* 0x002fe200078e0008 */
[----:B------:R-:W-:-:S04]  /*90730*/  IADD3.X R14, R14, UR7, RZ, P0, !PT ;  /* 0x000000070e0e7c10 */ /* 0x000fc800087fe4ff */
[----:B------:R-:W-:Y:S01]  /*90740*/  MOV R5, R14 ;  /* 0x0000000e00057202 */ /* 0x000fe20000000f00 */
[----:B------:R-:W-:Y:S01]  /*90750*/  STL [R1+0x22f8], R14 ;  /* 0x0022f80e01007387 */ /* 0x000fe20000100800 */
[----:B------:R-:W-:-:S03]  /*90760*/  IADD3.X R11, R11, UR7, RZ, P2, !PT ;  /* 0x000000070b0b7c10 */ /* 0x000fc600097fe4ff */
[----:B------:R-:W-:Y:S04]  /*90770*/  STL [R1+0x2304], R7 ;  /* 0x0023040701007387 */ /* 0x000fe80000100800 */
[----:B------:R-:W3:Y:S04]  /*90780*/  LDL.LU R8, [R1+0x232c] ;  /* 0x00232c0001087983 */ /* 0x000ee80000300800 */
[----:B------:R1:W-:Y:S04]  /*90790*/  LDGSTS.E [R3+0x25100], desc[UR14][R4.64], P1 ;  /* 0x2510000004037fae */ /* 0x0003e8000892184e */
[----:B------:R1:W-:Y:S02]  /*907a0*/  STL [R1+0x2300], R11 ;  /* 0x0023000b01007387 */ /* 0x0003e40000100800 */
[----:B-1----:R-:W-:-:S02]  /*907b0*/  MOV R5, R11 ;  /* 0x0000000b00057202 */ /* 0x002fc40000000f00 */
[----:B------:R-:W3:Y:S01]  /*907c0*/  LDL.LU R11, [R1+0x2328] ;  /* 0x00232800010b7983 */ /* 0x000ee20000300800 */
[----:B------:R-:W-:Y:S01]  /*907d0*/  IADD3 R12, P0, R12, UR16, RZ ;  /* 0x000000100c0c7c10 */ /* 0x000fe2000ff1e0ff */
[----:B------:R-:W-:Y:S01]  /*907e0*/  IMAD.MOV.U32 R4, RZ, RZ, R7 ;  /* 0x000000ffff047224 */ /* 0x000fe200078e0007 */
[----:B------:R-:W-:Y:S01]  /*907f0*/  IADD3 R2, P2, R2, UR16, RZ ;  /* 0x0000001002027c10 */ /* 0x000fe2000ff5e0ff */
[----:B------:R-:W3:Y:S04]  /*90800*/  LDL.LU R15, [R1+0x23f4] ;  /* 0x0023f400010f7983 */ /* 0x000ee80000300800 */
[----:B------:R-:W3:Y:S04]  /*90810*/  LDL.LU R7, [R1+0x23fc] ;  /* 0x0023fc0001077983 */ /* 0x000ee80000300800 */
[----:B------:R1:W-:Y:S04]  /*90820*/  STL [R1+0x230c], R12 ;  /* 0x00230c0c01007387 */ /* 0x0003e80000100800 */
[----:B------:R1:W-:Y:S01]  /*90830*/  LDGSTS.E [R3+0x25200], desc[UR14][R4.64], P1 ;  /* 0x2520000004037fae */ /* 0x0003e2000892184e */
[----:B--2---:R-:W-:-:S02]  /*90840*/  IADD3.X R13, R13, UR7, RZ, P0, !PT ;  /* 0x000000070d0d7c10 */ /* 0x004fc400087fe4ff */
[----:B------:R-:W-:-:S03]  /*90850*/  IADD3.X R9, R9, UR7, RZ, P2, !PT ;  /* 0x0000000709097c10 */ /* 0x000fc600097fe4ff */
[----:B------:R-:W-:Y:S01]  /*90860*/  STL [R1+0x2308], R13 ;  /* 0x0023080d01007387 */ /* 0x000fe20000100800 */
[----:B-1----:R-:W-:Y:S01]  /*90870*/  IMAD.MOV.U32 R4, RZ, RZ, R12 ;  /* 0x000000ffff047224 */ /* 0x002fe200078e000c */
[----:B------:R-:W-:Y:S02]  /*90880*/  MOV R5, R13 ;  /* 0x0000000d00057202 */ /* 0x000fe40000000f00 */
[----:B------:R-:W-:Y:S04]  /*90890*/  STL [R1+0x2314], R2 ;  /* 0x0023140201007387 */ /* 0x000fe80000100800 */
[----:B------:R-:W2:Y:S04]  /*908a0*/  LDL.LU R16, [R1+0x23f0] ;  /* 0x0023f00001107983 */ /* 0x000ea80000300800 */
[----:B------:R1:W-:Y:S04]  /*908b0*/  STL [R1+0x2310], R9 ;  /* 0x0023100901007387 */ /* 0x0003e80000100800 */
[----:B------:R-:W2:Y:S04]  /*908c0*/  LDL.LU R12, [R1+0x23f8] ;  /* 0x0023f800010c7983 */ /* 0x000ea80000300800 */
[----:B------:R1:W-:Y:S04]  /*908d0*/  LDGSTS.E [R3+0x25300], desc[UR14][R4.64], P1 ;  /* 0x2530000004037fae */ /* 0x0003e8000892184e */
[----:B------:R-:W2:Y:S01]  /*908e0*/  LDL.LU R14, [R1+0x2400] ;  /* 0x00240000010e7983 */ /* 0x000ea20000300800 */
[----:B-1----:R-:W-:-:S03]  /*908f0*/  MOV R5, R9 ;  /* 0x0000000900057202 */ /* 0x002fc60000000f00 */
[----:B------:R-:W2:Y:S01]  /*90900*/  LDL.LU R9, [R1+0x2404] ;  /* 0x0024040001097983 */ /* 0x000ea20000300800 */
[----:B------:R-:W-:-:S03]  /*90910*/  IMAD.MOV.U32 R4, RZ, RZ, R2 ;  /* 0x000000ffff047224 */ /* 0x000fc600078e0002 */
[----:B------:R-:W2:Y:S04]  /*90920*/  LDL.LU R13, [R1+0x2408] ;  /* 0x00240800010d7983 */ /* 0x000ea80000300800 */
[----:B------:R-:W2:Y:S04]  /*90930*/  LDL.LU R2, [R1+0x240c] ;  /* 0x00240c0001027983 */ /* 0x000ea80000300800 */
[----:B------:R1:W-:Y:S01]  /*90940*/  LDGSTS.E [R3+0x25400], desc[UR14][R4.64], P1 ;  /* 0x2540000004037fae */ /* 0x0003e2000892184e */
[----:B------:R-:W-:-:S05]  /*90950*/  IADD3 R17, P0, R17, UR16, RZ ;  /* 0x0000001011117c10 */ /* 0x000fca000ff1e0ff */
[----:B-1----:R-:W-:Y:S01]  /*90960*/  IMAD.MOV.U32 R4, RZ, RZ, R17 ;  /* 0x000000ffff047224 */ /* 0x002fe200078e0011 */
[----:B----4-:R-:W-:Y:S02]  /*90970*/  IADD3 R6, P2, R6, UR16, RZ ;  /* 0x0000001006067c10 */ /* 0x010fe4000ff5e0ff */
        /* <DEDUP_REMOVED lines=16> */
[----:B------:R-:W-:-:S05]  /*90a80*/  IADD3 R8, P0, R8, UR16, RZ ;  /* 0x0000001008087c10 */ /* 0x000fca000ff1e0ff */
[----:B------:R-:W-:Y:S01]  /*90a90*/  STL [R1+0x232c], R8 ;  /* 0x00232c0801007387 */ /* 0x000fe20000100800 */
[----:B---3--:R-:W-:Y:S01]  /*90aa0*/  IMAD.MOV.U32 R4, RZ, RZ, R8 ;  /* 0x000000ffff047224 */ /* 0x008fe200078e0008 */
[----:B------:R-:W-:-:S04]  /*90ab0*/  IADD3.X R11, R11, UR7, RZ, P0, !PT ;  /* 0x000000070b0b7c10 */ /* 0x000fc800087fe4ff */
[----:B------:R-:W-:Y:S01]  /*90ac0*/  MOV R5, R11 ;  /* 0x0000000b00057202 */ /* 0x000fe20000000f00 */
[----:B------:R1:W-:Y:S01]  /*90ad0*/  STL [R1+0x2328], R11 ;  /* 0x0023280b01007387 */ /* 0x0003e20000100800 */
[----:B------:R-:W-:-:S03]  /*90ae0*/  ISETP.NE.U32.AND P0, PT, RZ, UR12, PT ;  /* 0x0000000cff007c0c */ /* 0x000fc6000bf05070 */
[----:B------:R3:W-:Y:S04]  /*90af0*/  LDGSTS.E [R3+0x25700], desc[UR14][R4.64], P1 ;  /* 0x2570000004037fae */ /* 0x0007e8000892184e */
[----:B-1----:R-:W4:Y:S04]  /*90b00*/  LDL.LU R11, [R1+0x2410] ;  /* 0x00241000010b7983 */ /* 0x002f280000300800 */
[----:B------:R-:W4:Y:S01]  /*90b10*/  LDL.LU R8, [R1+0x2418] ;  /* 0x0024180001087983 */ /* 0x000f220000300800 */
[----:B------:R-:W-:Y:S02]  /*90b20*/  IADD3 R15, P1, R15, UR16, RZ ;  /* 0x000000100f0f7c10 */ /* 0x000fe4000ff3e0ff */
[----:B------:R-:W-:-:S03]  /*90b30*/  IADD3 R7, P2, R7, UR16, RZ ;  /* 0x0000001007077c10 */ /* 0x000fc6000ff5e0ff */
[----:B---3--:R-:W-:Y:S01]  /*90b40*/  IMAD.MOV.U32 R4, RZ, RZ, R15 ;  /* 0x000000ffff047224 */ /* 0x008fe200078e000f */
[----:B------:R-:W-:Y:S01]  /*90b50*/  STL [R1+0x23f4], R15 ;  /* 0x0023f40f01007387 */ /* 0x000fe20000100800 */
[----:B--2---:R-:W-:-:S04]  /*90b60*/  IADD3.X R16, R16, UR7, RZ, P1, !PT ;  /* 0x0000000710107c10 */ /* 0x004fc80008ffe4ff */
[----:B------:R-:W-:Y:S01]  /*90b70*/  MOV R5, R16 ;  /* 0x0000001000057202 */ /* 0x000fe20000000f00 */
[----:B------:R-:W-:Y:S01]  /*90b80*/  STL [R1+0x23f0], R16 ;  /* 0x0023f01001007387 */ /* 0x000fe20000100800 */
[----:B------:R-:W-:-:S03]  /*90b90*/  IADD3.X R12, R12, UR7, RZ, P2, !PT ;  /* 0x000000070c0c7c10 */ /* 0x000fc600097fe4ff */
[----:B------:R1:W-:Y:S04]  /*90ba0*/  LDGSTS.E [R3+0x27000], desc[UR14][R4.64], P0 ;  /* 0x2700000004037fae */ /* 0x0003e8000812184e */
[----:B------:R-:W-:Y:S04]  /*90bb0*/  STL [R1+0x23fc], R7 ;  /* 0x0023fc0701007387 */ /* 0x000fe80000100800 */
[----:B------:R2:W-:Y:S01]  /*90bc0*/  STL [R1+0x23f8], R12 ;  /* 0x0023f80c01007387 */ /* 0x0005e20000100800 */
[----:B-1----:R-:W-:Y:S01]  /*90bd0*/  IMAD.MOV.U32 R4, RZ, RZ, R7 ;  /* 0x000000ffff047224 */ /* 0x002fe200078e0007 */
[----:B------:R-:W-:-:S02]  /*90be0*/  MOV R5, R12 ;  /* 0x0000000c00057202 */ /* 0x000fc40000000f00 */
[----:B------:R-:W-:Y:S01]  /*90bf0*/  IADD3 R9, P1, R9, UR16, RZ ;  /* 0x0000001009097c10 */ /* 0x000fe2000ff3e0ff */
[----:B--2---:R-:W2:Y:S03]  /*90c00*/  LDL.LU R12, [R1+0x2420] ;  /* 0x00242000010c7983 */ /* 0x004ea60000300800 */
[----:B------:R-:W-:Y:S01]  /*90c10*/  IADD3.X R14, R14, UR7, RZ, P1, !PT ;  /* 0x000000070e0e7c10 */ /* 0x000fe20008ffe4ff */
[----:B------:R-:W3:Y:S01]  /*90c20*/  LDL.LU R7, [R1+0x2424] ;  /* 0x0024240001077983 */ /* 0x000ee20000300800 */
[----:B------:R-:W-:-:S03]  /*90c30*/  IADD3 R2, P2, R2, UR16, RZ ;  /* 0x0000001002027c10 */ /* 0x000fc6000ff5e0ff */
[----:B------:R1:W-:Y:S01]  /*90c40*/  STL [R1+0x2404], R9 ;  /* 0x0024040901007387 */ /* 0x0003e20000100800 */
[----:B------:R-:W-:-:S03]  /*90c50*/  IADD3.X R13, R13, UR7, RZ, P2, !PT ;  /* 0x000000070d0d7c10 */ /* 0x000fc600097fe4ff */
[----:B------:R1:W-:Y:S04]  /*90c60*/  LDGSTS.E [R3+0x27100], desc[UR14][R4.64], P0 ;  /* 0x2710000004037fae */ /* 0x0003e8000812184e */
[----:B------:R1:W-:Y:S04]  /*90c70*/  STL [R1+0x2400], R14 ;  /* 0x0024000e01007387 */ /* 0x0003e80000100800 */
[----:B------:R1:W-:Y:S02]  /*90c80*/  STL [R1+0x240c], R2 ;  /* 0x00240c0201007387 */ /* 0x0003e40000100800 */
[----:B-1----:R-:W-:-:S02]  /*90c90*/  IMAD.MOV.U32 R4, RZ, RZ, R9 ;  /* 0x000000ffff047224 */ /* 0x002fc400078e0009 */
[----:B------:R-:W2:Y:S01]  /*90ca0*/  LDL.LU R9, [R1+0x242c] ;  /* 0x00242c0001097983 */ /* 0x000ea20000300800 */
[----:B------:R-:W-:-:S03]  /*90cb0*/  MOV R5, R14 ;  /* 0x0000000e00057202 */ /* 0x000fc60000000f00 */
[----:B------:R1:W-:Y:S04]  /*90cc0*/  STL [R1+0x2408], R13 ;  /* 0x0024080d01007387 */ /* 0x0003e80000100800 */
[----:B------:R-:W2:Y:S04]  /*90cd0*/  LDL.LU R17, [R1+0x24f4] ;  /* 0x0024f40001117983 */ /* 0x000ea80000300800 */
[----:B------:R-:W2:Y:S04]  /*90ce0*/  LDL.LU R14, [R1+0x2428] ;  /* 0x00242800010e7983 */ /* 0x000ea80000300800 */
[----:B------:R-:W2:Y:S04]  /*90cf0*/  LDL.LU R18, [R1+0x24f0] ;  /* 0x0024f00001127983 */ /* 0x000ea80000300800 */
[----:B------:R1:W-:Y:S02]  /*90d00*/  LDGSTS.E [R3+0x27200], desc[UR14][R4.64], P0 ;  /* 0x2720000004037fae */ /* 0x0003e4000812184e */
[----:B-1----:R-:W-:Y:S01]  /*90d10*/  IMAD.MOV.U32 R4, RZ, RZ, R2 ;  /* 0x000000ffff047224 */ /* 0x002fe200078e0002 */
[----:B------:R-:W-:Y:S01]  /*90d20*/  MOV R5, R13 ;  /* 0x0000000d00057202 */ /* 0x000fe20000000f00 */
[----:B------:R-:W2:Y:S04]  /*90d30*/  LDL.LU R2, [R1+0x24fc] ;  /* 0x0024fc0001027983 */ /* 0x000ea80000300800 */
[----:B------:R-:W2:Y:S04]  /*90d40*/  LDL.LU R13, [R1+0x2504] ;  /* 0x00250400010d7983 */ /* 0x000ea80000300800 */
[----:B------:R1:W-:Y:S01]  /*90d50*/  LDGSTS.E [R3+0x27300], desc[UR14][R4.64], P0 ;  /* 0x2730000004037fae */ /* 0x0003e2000812184e */
[----:B----4-:R-:W-:-:S02]  /*90d60*/  IADD3 R10, P1, R10, UR16, RZ ;  /* 0x000000100a0a7c10 */ /* 0x010fc4000ff3e0ff */
[----:B------:R-:W-:-:S03]  /*90d70*/  IADD3 R6, P2, R6, UR16, RZ ;  /* 0x0000001006067c10 */ /* 0x000fc6000ff5e0ff */
[----:B------:R-:W-:Y:S01]  /*90d80*/  STL [R1+0x2414], R10 ;  /* 0x0024140a01007387 */ /* 0x000fe20000100800 */
[----:B-1----:R-:W-:Y:S01]  /*90d90*/  IMAD.MOV.U32 R4, RZ, RZ, R10 ;  /* 0x000000ffff047224 */ /* 0x002fe200078e000a */
[----:B------:R-:W-:Y:S02]  /*90da0*/  IADD3.X R11, R11, UR7, RZ, P1, !PT ;  /* 0x000000070b0b7c10 */ /* 0x000fe40008ffe4ff */
[----:B------:R-:W-:-:S03]  /*90db0*/  IADD3.X R8, R8, UR7, RZ, P2, !PT ;  /* 0x0000000708087c10 */ /* 0x000fc600097fe4ff */
[----:B------:R1:W-:Y:S04]  /*90dc0*/  STL [R1+0x2410], R11 ;  /* 0x0024100b01007387 */ /* 0x0003e80000100800 */
[----:B------:R-:W-:Y:S04]  /*90dd0*/  STL [R1+0x241c], R6 ;  /* 0x00241c0601007387 */ /* 0x000fe80000100800 */
[----:B------:R-:W4:Y:S04]  /*90de0*/  LDL.LU R16, [R1+0x24f8] ;  /* 0x0024f80001107983 */ /* 0x000f280000300800 */
[----:B------:R1:W-:Y:S04]  /*90df0*/  STL [R1+0x2418], R8 ;  /* 0x0024180801007387 */ /* 0x0003e80000100800 */
[----:B------:R-:W4:Y:S01]  /*90e00*/  LDL.LU R15, [R1+0x2500] ;  /* 0x00250000010f7983 */ /* 0x000f220000300800 */
[----:B------:R-:W-:-:S03]  /*90e10*/  MOV R5, R11 ;  /* 0x0000000b00057202 */ /* 0x000fc60000000f00 */
[----:B-1----:R-:W4:Y:S04]  /*90e20*/  LDL.LU R11, [R1+0x2508] ;  /* 0x00250800010b7983 */ /* 0x002f280000300800 */
[----:B------:R-:W4:Y:S04]  /*90e30*/  LDL.LU R10, [R1+0x250c] ;  /* 0x00250c00010a7983 */ /* 0x000f280000300800 */
[----:B------:R1:W-:Y:S02]  /*90e40*/  LDGSTS.E [R3+0x27400], desc[UR14][R4.64], P0 ;  /* 0x2740000004037fae */ /* 0x0003e4000812184e */
[----:B-1----:R-:W-:Y:S01]  /*90e50*/  MOV R5, R8 ;  /* 0x0000000800057202 */ /* 0x002fe20000000f00 */
[----:B------:R-:W-:Y:S01]  /*90e60*/  IMAD.MOV.U32 R4, RZ, RZ, R6 ;  /* 0x000000ffff047224 */ /* 0x000fe200078e0006 */
[----:B------:R-:W4:Y:S04]  /*90e70*/  LDL.LU R8, [R1+0x2510] ;  /* 0x0025100001087983 */ /* 0x000f280000300800 */
[----:B------:R-:W4:Y:S01]  /*90e80*/  LDL.LU R6, [R1+0x2514] ;  /* 0x0025140001067983 */ /* 0x000f220000300800 */
[----:B---3--:R-:W-:-:S03]  /*90e90*/  IADD3 R7, P1, R7, UR16, RZ ;  /* 0x0000001007077c10 */ /* 0x008fc6000ff3e0ff */
[----:B------:R1:W-:Y:S01]  /*90ea0*/  LDGSTS.E [R3+0x27500], desc[UR14][R4.64], P0 ;  /* 0x2750000004037fae */ /* 0x0003e2000812184e */
[----:B--2---:R-:W-:-:S03]  /*90eb0*/  IADD3.X R12, R12, UR7, RZ, P1, !PT ;  /* 0x000000070c0c7c10 */ /* 0x004fc60008ffe4ff */
[----:B------:R2:W-:Y:S04]  /*90ec0*/  STL [R1+0x2424], R7 ;  /* 0x0024240701007387 */ /* 0x0005e80000100800 */
[----:B------:R3:W-:Y:S01]  /*90ed0*/  STL [R1+0x2420], R12 ;  /* 0x0024200c01007387 */ /* 0x0007e20000100800 */
[----:B-1----:R-:W-:Y:S01]  /*90ee0*/  IMAD.MOV.U32 R4, RZ, RZ, R7 ;  /* 0x000000ffff047224 */ /* 0x002fe200078e0007 */
[----:B------:R-:W-:Y:S02]  /*90ef0*/  MOV R5, R12 ;  /* 0x0000000c00057202 */ /* 0x000fe40000000f00 */
[----:B--2---:R-:W2:Y:S01]  /*90f00*/  LDL.LU R7, [R1+0x251c] ;  /* 0x00251c0001077983 */ /* 0x004ea20000300800 */
[----:B------:R-:W-:-:S03]  /*90f10*/  IADD3 R9, P2, R9, UR16, RZ ;  /* 0x0000001009097c10 */ /* 0x000fc6000ff5e0ff */
[----:B---3--:R-:W3:Y:S04]  /*90f20*/  LDL.LU R12, [R1+0x2524] ;  /* 0x00252400010c7983 */ /* 0x008ee80000300800 */
[----:B------:R1:W-:Y:S01]  /*90f30*/  STL [R1+0x242c], R9 ;  /* 0x00242c0901007387 */ /* 0x0003e20000100800 */
[----:B------:R-:W-:-:S03]  /*90f40*/  IADD3 R17, P3, R17, UR16, RZ ;  /* 0x0000001011117c10 */ /* 0x000fc6000ff7e0ff */
[----:B------:R1:W-:Y:S01]  /*90f50*/  LDGSTS.E [R3+0x27600], desc[UR14][R4.64], P0 ;  /* 0x2760000004037fae */ /* 0x0003e2000812184e */
[----:B------:R-:W-:-:S05]  /*90f60*/  IADD3.X R14, R14, UR7, RZ, P2, !PT ;  /* 0x000000070e0e7c10 */ /* 0x000fca00097fe4ff */
[----:B------:R1:W-:Y:S02]  /*90f70*/  STL [R1+0x2428], R14 ;  /* 0x0024280e01007387 */ /* 0x0003e40000100800 */
[----:B-1----:R-:W-:Y:S02]  /*90f80*/  IMAD.MOV.U32 R4, RZ, RZ, R9 ;  /* 0x000000ffff047224 */ /* 0x002fe400078e0009 */
[----:B------:R-:W-:Y:S04]  /*90f90*/  STL [R1+0x24f4], R17 ;  /* 0x0024f41101007387 */ /* 0x000fe80000100800 */
[----:B------:R-:W3:Y:S01]  /*90fa0*/  LDL.LU R9, [R1+0x2518] ;  /* 0x0025180001097983 */ /* 0x000ee20000300800 */
[----:B------:R-:W-:-:S04]  /*90fb0*/  UISETP.GT.AND UP1, UPT, UR18, 0x52, UPT ;  /* 0x000000521200788c */ /* 0x000fc8000bf24270 */
[----:B------:R-:W-:-:S04]  /*90fc0*/  USEL UR12, URZ, 0x4, !UP1 ;  /* 0x000000043f0c7887 */ /* 0x000fc8000c800000 */
[----:B------:R-:W-:Y:S01]  /*90fd0*/  USEL UR12, UR12, URZ, !UP0 ;  /* 0x0000003f0c0c7287 */ /* 0x000fe2000c000000 */
[----:B------:R-:W-:Y:S02]  /*90fe0*/  MOV R5, R14 ;  /* 0x0000000e00057202 */ /* 0x000fe40000000f00 */
[----:B------:R-:W-:-:S03]  /*90ff0*/  IADD3.X R18, R18, UR7, RZ, P3, !PT ;  /* 0x0000000712127c10 */ /* 0x000fc60009ffe4ff */
[----:B------:R-:W-:Y:S01]  /*91000*/  ISETP.NE.U32.AND P1, PT, RZ, UR12, PT ;  /* 0x0000000cff007c0c */ /* 0x000fe2000bf25070 */
[----:B------:R1:W-:Y:S01]  /*91010*/  LDGSTS.E [R3+0x27700], desc[UR14][R4.64], P0 ;  /* 0x2770000004037fae */ /* 0x0003e2000812184e */
[----:B------:R-:W-:-:S03]  /*91020*/  IADD3 R2, P0, R2, UR16, RZ ;  /* 0x0000001002027c10 */ /* 0x000fc6000ff1e0ff */
[----:B------:R-:W-:Y:S04]  /*91030*/  STL [R1+0x24f0], R18 ;  /* 0x0024f01201007387 */ /* 0x000fe80000100800 */
[----:B------:R-:W3:Y:S01]  /*91040*/  LDL.LU R14, [R1+0x2520] ;  /* 0x00252000010e7983 */ /* 0x000ee20000300800 */
[----:B------:R-:W-:Y:S01]  /*91050*/  IADD3 R13, P2, R13, UR16, RZ ;  /* 0x000000100d0d7c10 */ /* 0x000fe2000ff5e0ff */
[----:B-1----:R-:W-:Y:S01]  /*91060*/  IMAD.MOV.U32 R4, RZ, RZ, R17 ;  /* 0x000000ffff047224 */ /* 0x002fe200078e0011 */
[----:B------:R-:W-:Y:S01]  /*91070*/  MOV R5, R18 ;  /* 0x0000001200057202 */ /* 0x000fe20000000f00 */
[----:B------:R1:W-:Y:S04]  /*91080*/  STL [R1+0x24fc], R2 ;  /* 0x0024fc0201007387 */ /* 0x0003e80000100800 */
[----:B------:R1:W-:Y:S02]  /*91090*/  LDGSTS.E [R3+0x29000], desc[UR14][R4.64], P1 ;  /* 0x2900000004037fae */ /* 0x0003e4000892184e */
[----:B-1----:R-:W-:Y:S01]  /*910a0*/  IMAD.MOV.U32 R4, RZ, RZ, R2 ;  /* 0x000000ffff047224 */ /* 0x002fe200078e0002 */
[----:B----4-:R-:W-:-:S04]  /*910b0*/  IADD3.X R16, R16, UR7, RZ, P0, !PT ;  /* 0x0000000710107c10 */ /* 0x010fc800087fe4ff */
[----:B------:R-:W-:Y:S01]  /*910c0*/  MOV R5, R16 ;  /* 0x0000001000057202 */ /* 0x000fe20000000f00 */
[----:B------:R-:W-:Y:S01]  /*910d0*/  STL [R1+0x24f8], R16 ;  /* 0x0024f81001007387 */ /* 0x000fe20000100800 */
[----:B------:R-:W-:-:S03]  /*910e0*/  IADD3.X R15, R15, UR7, RZ, P2, !PT ;  /* 0x000000070f0f7c10 */ /* 0x000fc600097fe4ff */
[----:B------:R1:W-:Y:S04]  /*910f0*/  STL [R1+0x2504], R13 ;  /* 0x0025040d01007387 */ /* 0x0003e80000100800 */
[----:B------:R-:W4:Y:S04]  /*91100*/  LDL.LU R2, [R1+0x252c] ;  /* 0x00252c0001027983 */ /* 0x000f280000300800 */
[----:B------:R1:W-:Y:S04]  /*91110*/  LDGSTS.E [R3+0x29100], desc[UR14][R4.64], P1 ;  /* 0x2910000004037fae */ /* 0x0003e8000892184e */
[----:B------:R-:W-:Y:S01]  /*91120*/  STL [R1+0x2500], R15 ;  /* 0x0025000f01007387 */ /* 0x000fe20000100800 */
[----:B------:R-:W-:Y:S01]  /*91130*/  IADD3 R10, P0, R10, UR16, RZ ;  /* 0x000000100a0a7c10 */ /* 0x000fe2000ff1e0ff */
[----:B-1----:R-:W-:-:S02]  /*91140*/  IMAD.MOV.U32 R4, RZ, RZ, R13 ;  /* 0x000000ffff047224 */ /* 0x002fc400078e000d */
[----:B------:R-:W4:Y:S01]  /*91150*/  LDL.LU R13, [R1+0x2528] ;  /* 0x00252800010d7983 */ /* 0x000f220000300800 */
[----:B------:R-:W-:Y:S02]  /*91160*/  IADD3.X R11, R11, UR7, RZ, P0, !PT ;  /* 0x000000070b0b7c10 */ /* 0x000fe400087fe4ff */
[----:B------:R-:W-:Y:S02]  /*91170*/  MOV R5, R15 ;  /* 0x0000000f00057202 */ /* 0x000fe40000000f00 */
[----:B------:R-:W-:Y:S01]  /*91180*/  IADD3 R6, P2, R6, UR16, RZ ;  /* 0x0000001006067c10 */ /* 0x000fe2000ff5e0ff */
[----:B------:R1:W-:Y:S03]  /*91190*/  STL [R1+0x250c], R10 ;  /* 0x00250c0a01007387 */ /* 0x0003e60000100800 */
[----:B------:R-:W-:Y:S01]  /*911a0*/  IADD3.X R8, R8, UR7, RZ, P2, !PT ;  /* 0x0000000708087c10 */ /* 0x000fe200097fe4ff */
[----:B------:R2:W-:Y:S04]  /*911b0*/  STL [R1+0x2508], R11 ;  /* 0x0025080b01007387 */ /* 0x0005e80000100800 */
[----:B------:R-:W-:Y:S04]  /*911c0*/  STL [R1+0x2514], R6 ;  /* 0x0025140601007387 */ /* 0x000fe80000100800 */
[----:B------:R-:W4:Y:S04]  /*911d0*/  LDL.LU R16, [R1+0x25f4] ;  /* 0x0025f40001107983 */ /* 0x000f280000300800 */
[----:B------:R1:W-:Y:S04]  /*911e0*/  LDGSTS.E [R3+0x29200], desc[UR14][R4.64], P1 ;  /* 0x2920000004037fae */ /* 0x0003e8000892184e */
[----:B------:R3:W-:Y:S01]  /*911f0*/  STL [R1+0x2510], R8 ;  /* 0x0025100801007387 */ /* 0x0007e20000100800 */
[----:B-1----:R-:W-:-:S03]  /*91200*/  IMAD.MOV.U32 R4, RZ, RZ, R10 ;  /* 0x000000ffff047224 */ /* 0x002fc600078e000a */
[----:B------:R-:W4:Y:S04]  /*91210*/  LDL.LU R10, [R1+0x25fc] ;  /* 0x0025fc00010a7983 */ /* 0x000f280000300800 */
[----:B------:R-:W4:Y:S01]  /*91220*/  LDL.LU R17, [R1+0x25f0] ;  /* 0x0025f00001117983 */ /* 0x000f220000300800 */
[----:B------:R-:W-:Y:S02]  /*91230*/  MOV R5, R11 ;  /* 0x0000000b00057202 */ /* 0x000fe40000000f00 */
[----:B--2---:R-:W-:Y:S01]  /*91240*/  IADD3 R7, P0, R7, UR16, RZ ;  /* 0x0000001007077c10 */ /* 0x004fe2000ff1e0ff */
[----:B------:R-:W2:Y:S01]  /*91250*/  LDL.LU R11, [R1+0x25f8] ;  /* 0x0025f800010b7983 */ /* 0x000ea20000300800 */
[----:B---3--:R-:W-:-:S03]  /*91260*/  IADD3 R12, P2, R12, UR16, RZ ;  /* 0x000000100c0c7c10 */ /* 0x008fc6000ff5e0ff */
[----:B------:R1:W-:Y:S01]  /*91270*/  LDGSTS.E [R3+0x29300], desc[UR14][R4.64], P1 ;  /* 0x2930000004037fae */ /* 0x0003e2000892184e */
[----:B------:R-:W-:Y:S01]  /*91280*/  IADD3.X R9, R9, UR7, RZ, P0, !PT ;  /* 0x0000000709097c10 */ /* 0x000fe200087fe4ff */
[----:B-1----:R-:W-:Y:S01]  /*91290*/  IMAD.MOV.U32 R4, RZ, RZ, R6 ;  /* 0x000000ffff047224 */ /* 0x002fe200078e0006 */
[----:B------:R-:W-:Y:S02]  /*912a0*/  MOV R5, R8 ;  /* 0x0000000800057202 */ /* 0x000fe40000000f00 */
[----:B------:R-:W3:Y:S04]  /*912b0*/  LDL.LU R8, [R1+0x2604] ;  /* 0x0026040001087983 */ /* 0x000ee80000300800 */
[----:B------:R-:W3:Y:S04]  /*912c0*/  LDL.LU R6, [R1+0x260c] ;  /* 0x00260c0001067983 */ /* 0x000ee80000300800 */
[----:B------:R-:W-:Y:S04]  /*912d0*/  STL [R1+0x251c], R7 ;  /* 0x00251c0701007387 */ /* 0x000fe80000100800 */
[----:B------:R1:W-:Y:S04]  /*912e0*/  LDGSTS.E [R3+0x29400], desc[UR14][R4.64], P1 ;  /* 0x2940000004037fae */ /* 0x0003e8000892184e */
[----:B------:R1:W-:Y:S04]  /*912f0*/  STL [R1+0x2518], R9 ;  /* 0x0025180901007387 */ /* 0x0003e80000100800 */
[----:B------:R1:W-:Y:S02]  /*91300*/  STL [R1+0x2524], R12 ;  /* 0x0025240c01007387 */ /* 0x0003e40000100800 */
[----:B-1----:R-:W-:-:S02]  /*91310*/  MOV R5, R9 ;  /* 0x0000000900057202 */ /* 0x002fc40000000f00 */
[----:B------:R-:W3:Y:S01]  /*91320*/  LDL.LU R9, [R1+0x2600] ;  /* 0x0026000001097983 */ /* 0x000ee20000300800 */
[----:B------:R-:W-:Y:S01]  /*91330*/  IADD3.X R14, R14, UR7, RZ, P2, !PT ;  /* 0x000000070e0e7c10 */ /* 0x000fe200097fe4ff */
[----:B------:R-:W-:-:S04]  /*91340*/  IMAD.MOV.U32 R4, RZ, RZ, R7 ;  /* 0x000000ffff047224 */ /* 0x000fc800078e0007 */
[----:B------:R1:W-:Y:S04]  /*91350*/  STL [R1+0x2520], R14 ;  /* 0x0025200e01007387 */ /* 0x0003e80000100800 */
[----:B------:R-:W3:Y:S04]  /*91360*/  LDL.LU R7, [R1+0x2608] ;  /* 0x0026080001077983 */ /* 0x000ee80000300800 */
        /* <DEDUP_REMOVED lines=8> */
[----:B-1----:R-:W-:Y:S01]  /*913f0*/  IMAD.MOV.U32 R4, RZ, RZ, R2 ;  /* 0x000000ffff047224 */ /* 0x002fe200078e0002 */
[----:B------:R-:W-:-:S04]  /*91400*/  IADD3.X R13, R13, UR7, RZ, P0, !PT ;  /* 0x000000070d0d7c10 */ /* 0x000fc800087fe4ff */
[----:B------:R-:W-:Y:S01]  /*91410*/  MOV R5, R13 ;  /* 0x0000000d00057202 */ /* 0x000fe20000000f00 */
[----:B------:R1:W-:Y:S04]  /*91420*/  STL [R1+0x2528], R13 ;  /* 0x0025280d01007387 */ /* 0x0003e80000100800 */
[----:B------:R4:W-:Y:S04]  /*91430*/  LDGSTS.E [R3+0x29700], desc[UR14][R4.64], P1 ;  /* 0x2970000004037fae */ /* 0x0009e8000892184e */
[----:B-1----:R-:W4:Y:S04]  /*91440*/  LDL.LU R13, [R1+0x2610] ;  /* 0x00261000010d7983 */ /* 0x002f280000300800 */
[----:B------:R-:W4:Y:S01]  /*91450*/  LDL.LU R15, [R1+0x2618] ;  /* 0x00261800010f7983 */ /* 0x000f220000300800 */
[----:B------:R-:W-:-:S03]  /*91460*/  IADD3 R16, P1, R16, UR16, RZ ;  /* 0x0000001010107c10 */ /* 0x000fc6000ff3e0ff */
[----:B------:R-:W4:Y:S04]  /*91470*/  LDL.LU R20, [R1+0x2624] ;  /* 0x0026240001147983 */ /* 0x000f280000300800 */
[----:B------:R-:W4:Y:S04]  /*91480*/  LDL.LU R2, [R1+0x262c] ;  /* 0x00262c0001027983 */ /* 0x000f280000300800 */
[----:B------:R-:W-:Y:S01]  /*91490*/  STL [R1+0x25f4], R16 ;  /* 0x0025f41001007387 */ /* 0x000fe20000100800 */
[----:B------:R-:W-:Y:S02]  /*914a0*/  IADD3 R10, P2, R10, UR16, RZ ;  /* 0x000000100a0a7c10 */ /* 0x000fe4000ff5e0ff */
[----:B------:R-:W-:-:S05]  /*914b0*/  IADD3.X R17, R17, UR7, RZ, P1, !PT ;  /* 0x0000000711117c10 */ /* 0x000fca0008ffe4ff */
[----:B------:R-:W-:Y:S01]  /*914c0*/  STL [R1+0x25f0], R17 ;  /* 0x0025f01101007387 */ /* 0x000fe20000100800 */
[----:B--2---:R-:W-:-:S03]  /*914d0*/  IADD3.X R11, R11, UR7, RZ, P2, !PT ;  /* 0x000000070b0b7c10 */ /* 0x004fc600097fe4ff */
[----:B------:R-:W-:Y:S04]  /*914e0*/  STL [R1+0x25fc], R10 ;  /* 0x0025fc0a01007387 */ /* 0x000fe80000100800 */
[----:B------:R-:W2:Y:S04]  /*914f0*/  LDL.LU R21, [R1+0x2620] ;  /* 0x0026200001157983 */ /* 0x000ea80000300800 */
[----:B------:R-:W-:Y:S04]  /*91500*/  STL [R1+0x25f8], R11 ;  /* 0x0025f80b01007387 */ /* 0x000fe80000100800 */
[----:B------:R-:W2:Y:S01]  /*91510*/  LDL.LU R22, [R1+0x2628] ;  /* 0x0026280001167983 */ /* 0x000ea20000300800 */
[----:B---3--:R-:W-:-:S02]  /*91520*/  IADD3 R8, P1, R8, UR16, RZ ;  /* 0x0000001008087c10 */ /* 0x008fc4000ff3e0ff */
[----:B------:R-:W-:-:S03]  /*91530*/  IADD3 R6, P2, R6, UR16, RZ ;  /* 0x0000001006067c10 */ /* 0x000fc6000ff5e0ff */
[----:B------:R-:W-:Y:S01]  /*91540*/  STL [R1+0x2604], R8 ;  /* 0x0026040801007387 */ /* 0x000fe20000100800 */
[----:B------:R-:W-:-:S05]  /*91550*/  IADD3.X R9, R9, UR7, RZ, P1, !PT ;  /* 0x0000000709097c10 */ /* 0x000fca0008ffe4ff */
[----:B------:R-:W-:Y:S04]  /*91560*/  STL [R1+0x2600], R9 ;  /* 0x0026000901007387 */ /* 0x000fe80000100800 */
[----:B------:R-:W-:Y:S04]  /*91570*/  STL [R1+0x260c], R6 ;  /* 0x00260c0601007387 */ /* 0x000fe80000100800 */
[----:B------:R-:W3:Y:S01]  /*91580*/  LDL.LU.64 R26, [R1+0x1720] ;  /* 0x00172000011a7983 */ /* 0x000ee20000300a00 */
[----:B------:R-:W-:-:S04]  /*91590*/  UISETP.GT.AND UP1, UPT, UR18, 0x56, UPT ;  /* 0x000000561200788c */ /* 0x000fc8000bf24270 */
[----:B------:R-:W-:-:S04]  /*915a0*/  USEL UR12, URZ, 0x4, !UP1 ;  /* 0x000000043f0c7887 */ /* 0x000fc8000c800000 */
[----:B------:R-:W-:-:S06]  /*915b0*/  USEL UR12, UR12, URZ, !UP0 ;  /* 0x0000003f0c0c7287 */ /* 0x000fcc000c000000 */
[----:B------:R-:W-:Y:S01]  /*915c0*/  ISETP.NE.U32.AND P0, PT, RZ, UR12, PT ;  /* 0x0000000cff007c0c */ /* 0x000fe2000bf05070 */
[----:B----4-:R-:W-:Y:S01]  /*915d0*/  IMAD.MOV.U32 R4, RZ, RZ, R16 ;  /* 0x000000ffff047224 */ /* 0x010fe200078e0010 */
[----:B------:R-:W-:Y:S02]  /*915e0*/  MOV R5, R17 ;  /* 0x0000001100057202 */ /* 0x000fe40000000f00 */
[----:B------:R-:W-:-:S09]  /*915f0*/  IADD3.X R7, R7, UR7, RZ, P2, !PT ;  /* 0x0000000707077c10 */ /* 0x000fd200097fe4ff */
[----:B------:R1:W-:Y:S02]  /*91600*/  LDGSTS.E [R3+0x2b000], desc[UR14][R4.64], P0 ;  /* 0x2b00000004037fae */ /* 0x0003e4000812184e */
[----:B-1----:R-:W-:Y:S01]  /*91610*/  IMAD.MOV.U32 R4, RZ, RZ, R10 ;  /* 0x000000ffff047224 */ /* 0x002fe200078e000a */
[----:B------:R-:W-:-:S05]  /*91620*/  MOV R5, R11 ;  /* 0x0000000b00057202 */ /* 0x000fca0000000f00 */
[----:B------:R1:W-:Y:S04]  /*91630*/  LDGSTS.E [R3+0x2b100], desc[UR14][R4.64], P0 ;  /* 0x2b10000004037fae */ /* 0x0003e8000812184e */
[----:B------:R4:W-:Y:S01]  /*91640*/  STL [R1+0x2608], R7 ;  /* 0x0026080701007387 */ /* 0x0009e20000100800 */
[----:B-1----:R-:W-:Y:S01]  /*91650*/  IMAD.MOV.U32 R4, RZ, RZ, R8 ;  /* 0x000000ffff047224 */ /* 0x002fe200078e0008 */
[----:B------:R-:W-:-:S05]  /*91660*/  MOV R5, R9 ;  /* 0x0000000900057202 */ /* 0x000fca0000000f00 */
[----:B------:R1:W-:Y:S01]  /*91670*/  LDGSTS.E [R3+0x2b200], desc[UR14][R4.64], P0 ;  /* 0x2b20000004037fae */ /* 0x0003e2000812184e */
[----:B------:R-:W-:Y:S01]  /*91680*/  IADD3 R12, P1, R12, UR16, RZ ;  /* 0x000000100c0c7c10 */ /* 0x000fe2000ff3e0ff */
[----:B-1----:R-:W-:Y:S01]  /*91690*/  IMAD.MOV.U32 R4, RZ, RZ, R6 ;  /* 0x000000ffff047224 */ /* 0x002fe200078e0006 */
[----:B------:R-:W-:Y:S02]  /*916a0*/  MOV R5, R7 ;  /* 0x0000000700057202 */ /* 0x000fe40000000f00 */
[----:B----4-:R-:W4:Y:S04]  /*916b0*/  LDL.LU.64 R6, [R1+0x1718] ;  /* 0x0017180001067983 */ /* 0x010f280000300a00 */
[----:B------:R-:W4:Y:S01]  /*916c0*/  LDL.LU.64 R8, [R1+0x1710] ;  /* 0x0017100001087983 */ /* 0x000f220000300a00 */
[----:B------:R-:W-:-:S03]  /*916d0*/  IADD3 R14, P2, R14, UR16, RZ ;  /* 0x000000100e0e7c10 */ /* 0x000fc6000ff5e0ff */
[----:B------:R-:W4:Y:S04]  /*916e0*/  LDL.LU.64 R10, [R1+0x1708] ;  /* 0x00170800010a7983 */ /* 0x000f280000300a00 */
[----:B------:R1:W-:Y:S04]  /*916f0*/  LDGSTS.E [R3+0x2b300], desc[UR14][R4.64], P0 ;  /* 0x2b30000004037fae */ /* 0x0003e8000812184e */
        /* <DEDUP_REMOVED lines=16> */
[----:B------:R-:W4:Y:S01]  /*91800*/  LDL.LU.64 R18, [R1+0x16e8] ;  /* 0x0016e80001127983 */ /* 0x000f220000300a00 */
[----:B--2---:R-:W-:-:S03]  /*91810*/  IADD3.X R21, R21, UR7, RZ, P1, !PT ;  /* 0x0000000715157c10 */ /* 0x004fc60008ffe4ff */
[----:B------:R1:W-:Y:S04]  /*91820*/  LDGSTS.E [R3+0x2b500], desc[UR14][R4.64], P0 ;  /* 0x2b50000004037fae */ /* 0x0003e8000812184e */
[----:B------:R-:W-:Y:S01]  /*91830*/  STL [R1+0x2624], R20 ;  /* 0x0026241401007387 */ /* 0x000fe20000100800 */
[----:B------:R-:W-:-:S03]  /*91840*/  IADD3.X R22, R22, UR7, RZ, P2, !PT ;  /* 0x0000000716167c10 */ /* 0x000fc600097fe4ff */
[----:B------:R2:W-:Y:S01]  /*91850*/  STL [R1+0x2620], R21 ;  /* 0x0026201501007387 */ /* 0x0005e20000100800 */
[----:B-1----:R-:W-:Y:S01]  /*91860*/  IMAD.MOV.U32 R4, RZ, RZ, R20 ;  /* 0x000000ffff047224 */ /* 0x002fe200078e0014 */
[----:B------:R-:W-:Y:S02]  /*91870*/  MOV R5, R21 ;  /* 0x0000001500057202 */ /* 0x000fe40000000f00 */
[----:B------:R-:W-:Y:S04]  /*91880*/  STL [R1+0x262c], R2 ;  /* 0x00262c0201007387 */ /* 0x000fe80000100800 */
[----:B--2---:R-:W2:Y:S04]  /*91890*/  LDL.LU.64 R20, [R1+0x1620] ;  /* 0x0016200001147983 */ /* 0x004ea80000300a00 */
[----:B------:R1:W-:Y:S04]  /*918a0*/  LDGSTS.E [R3+0x2b600], desc[UR14][R4.64], P0 ;  /* 0x2b60000004037fae */ /* 0x0003e8000812184e */
[----:B------:R1:W-:Y:S02]  /*918b0*/  STL [R1+0x2628], R22 ;  /* 0x0026281601007387 */ /* 0x0003e40000100800 */
[----:B-1----:R-:W-:Y:S01]  /*918c0*/  IMAD.MOV.U32 R4, RZ, RZ, R2 ;  /* 0x000000ffff047224 */ /* 0x002fe200078e0002 */
[----:B------:R-:W-:-:S02]  /*918d0*/  MOV R5, R22 ;  /* 0x0000001600057202 */ /* 0x000fc40000000f00 */
[----:B------:R-:W2:Y:S04]  /*918e0*/  LDL.LU.64 R22, [R1+0x1618] ;  /* 0x0016180001167983 */ /* 0x000ea80000300a00 */
[----:B------:R1:W-:Y:S04]  /*918f0*/  LDGSTS.E [R3+0x2b700], desc[UR14][R4.64], P0 ;  /* 0x2b70000004037fae */ /* 0x0003e8000812184e */
[----:B------:R-:W2:Y:S01]  /*91900*/  LDL.LU.64 R24, [R1+0x1610] ;  /* 0x0016100001187983 */ /* 0x000ea20000300a00 */
[----:B---3--:R-:W-:-:S04]  /*91910*/  IADD3 R2, P0, R26, UR16, RZ ;  /* 0x000000101a027c10 */ /* 0x008fc8000ff1e0ff */
[----:B-1----:R-:W-:Y:S02]  /*91920*/  IADD3.X R4, R27, UR7, RZ, P0, !PT ;  /* 0x000000071b047c10 */ /* 0x002fe400087fe4ff */
        /* <DEDUP_REMOVED lines=17> */
[----:B------:R-:W3:Y:S01]  /*91a40*/  LDL.LU.64 R50, [R1+0x1400] ;  /* 0x0014000001327983 */ /* 0x000ee20000300a00 */
[----:B----4-:R-:W-:-:S03]  /*91a50*/  IADD3 R5, P0, R6, UR16, RZ ;  /* 0x0000001006057c10 */ /* 0x010fc6000ff1e0ff */
[----:B------:R-:W4:Y:S01]  /*91a60*/  LDL.LU.64 R48, [R1+0x13f8] ;  /* 0x0013f80001307983 */ /* 0x000f220000300a00 */
        /* <DEDUP_REMOVED lines=40> */
[----:B------:R-:W3:Y:S01]  /*91cf0*/  LDL.LU.64 R64, [R1+0x13e8] ;  /* 0x0013e80001407983 */ /* 0x000ee20000300a00 */
        /* <DEDUP_REMOVED lines=27> */
[----:B--2---:R-:W-:-:S04]  /*91eb0*/  IADD3 R123, P0, R30, UR16, RZ ;  /* 0x000000101e7b7c10 */ /* 0x004fc8000ff1e0ff */
[----:B------:R-:W-:Y:S02]  /*91ec0*/  IADD3.X R124, R31, UR7, RZ, P0, !PT ;  /* 0x000000071f7c7c10 */ /* 0x000fe400087fe4ff */
[----:B------:R-:W2:Y:S01]  /*91ed0*/  LDL.LU.64 R30, [R1+0x1218] ;  /* 0x00121800011e7983 */ /* 0x000ea20000300a00 */
[----:B---3--:R-:W-:-:S04]  /*91ee0*/  IADD3 R125, P0, R64, UR16, RZ ;  /* 0x00000010407d7c10 */ /* 0x008fc8000ff1e0ff */
[----:B------:R-:W-:Y:S02]  /*91ef0*/  IADD3.X R126, R65, UR7, RZ, P0, !PT ;  /* 0x00000007417e7c10 */ /* 0x000fe400087fe4ff */
        /* <DEDUP_REMOVED lines=12> */
[----:B------:R-:W-:-:S03]  /*91fc0*/  IADD3 R135, P0, R54, UR16, RZ ;  /* 0x0000001036877c10 */ /* 0x000fc6000ff1e0ff */
[----:B------:R-:W3:Y:S01]  /*91fd0*/  LDL.LU.64 R66, [R1+0x11f0] ;  /* 0x0011f00001427983 */ /* 0x000ee20000300a00 */
[----:B------:R-:W-:-:S03]  /*91fe0*/  IADD3.X R136, R55, UR7, RZ, P0, !PT ;  /* 0x0000000737887c10 */ /* 0x000fc600087fe4ff */
[----:B------:R-:W3:Y:S01]  /*91ff0*/  LDL.LU.64 R54, [R1+0x11e8] ;  /* 0x0011e80001367983 */ /* 0x000ee20000300a00 */
[----:B------:R-:W-:-:S04]  /*92000*/  IADD3 R137, P0, R52, UR16, RZ ;  /* 0x0000001034897c10 */ /* 0x000fc8000ff1e0ff */
[----:B------:R-:W-:Y:S02]  /*92010*/  IADD3.X R138, R53, UR7, RZ, P0, !PT ;  /* 0x00000007358a7c10 */ /* 0x000fe400087fe4ff */
[----:B------:R-:W3:Y:S01]  /*92020*/  LDL.LU.64 R52, [R1+0xfa0] ;  /* 0x000fa00001347983 */ /* 0x000ee20000300a00 */
[----:B------:R-:W-:-:S03]  /*92030*/  IADD3 R139, P0, R62, UR16, RZ ;  /* 0x000000103e8b7c10 */ /* 0x000fc6000ff1e0ff */
[----:B------:R-:W3:Y:S01]  /*92040*/  LDL.LU.64 R64, [R1+0xf98] ;  /* 0x000f980001407983 */ /* 0x000ee20000300a00 */
[----:B------:R-:W-:Y:S02]  /*92050*/  IADD3.X R148, R63, UR7, RZ, P0, !PT ;  /* 0x000000073f947c10 */ /* 0x000fe400087fe4ff */
[----:B------:R-:W-:-:S04]  /*92060*/  IADD3 R149, P0, R50, UR16, RZ ;  /* 0x0000001032957c10 */ /* 0x000fc8000ff1e0ff */
[----:B------:R-:W-:Y:S02]  /*92070*/  IADD3.X R150, R51, UR7, RZ, P0, !PT ;  /* 0x0000000733967c10 */ /* 0x000fe400087fe4ff */
[----:B------:R-:W3:Y:S01]  /*92080*/  LDL.LU.64 R50, [R1+0xf90] ;  /* 0x000f900001327983 */ /* 0x000ee20000300a00 */
[----:B----4-:R-:W-:-:S04]  /*92090*/  IADD3 R151, P0, R48, UR16, RZ ;  /* 0x0000001030977c10 */ /* 0x010fc8000ff1e0ff */
[----:B------:R-:W-:Y:S02]  /*920a0*/  IADD3.X R152, R49, UR7, RZ, P0, !PT ;  /* 0x0000000731987c10 */ /* 0x000fe400087fe4ff */
[----:B------:R-:W4:Y:S04]  /*920b0*/  LDL.LU.64 R48, [R1+0xf88] ;  /* 0x000f880001307983 */ /* 0x000f280000300a00 */
[----:B------:R-:W4:Y:S01]  /*920c0*/  LDL.LU.64 R62, [R1+0xf80] ;  /* 0x000f8000013e7983 */ /* 0x000f220000300a00 */
[----:B--2---:R-:W-:-:S04]  /*920d0*/  IADD3 R153, P0, R30, UR16, RZ ;  /* 0x000000101e997c10 */ /* 0x004fc8000ff1e0ff */
        /* <DEDUP_REMOVED lines=13> */
[----:B------:R-:W-:Y:S01]  /*921b0*/  IADD3 R163, P0, R66, UR16, RZ ;  /* 0x0000001042a37c10 */ /* 0x000fe2000ff1e0ff */
[----:B------:R-:W3:Y:S03]  /*921c0*/  LDL.LU.64 R56, [R1+0xf58] ;  /* 0x000f580001387983 */ /* 0x000ee60000300a00 */
[----:B------:R-:W-:Y:S02]  /*921d0*/  IADD3.X R164, R67, UR7, RZ, P0, !PT ;  /* 0x0000000743a47c10 */ /* 0x000fe400087fe4ff */
[----:B------:R-:W-:-:S04]  /*921e0*/  IADD3 R165, P0, R54, UR16, RZ ;  /* 0x0000001036a57c10 */ /* 0x000fc8000ff1e0ff */
[----:B------:R-:W-:Y:S02]  /*921f0*/  IADD3.X R166, R55, UR7, RZ, P0, !PT ;  /* 0x0000000737a67c10 */ /* 0x000fe400087fe4ff */
[----:B------:R-:W-:Y:S01]  /*92200*/  IADD3 R167, P0, R52, UR16, RZ ;  /* 0x0000001034a77c10 */ /* 0x000fe2000ff1e0ff */
[----:B------:R-:W3:Y:S03]  /*92210*/  LDL.LU.64 R54, [R1+0xf50] ;  /* 0x000f500001367983 */ /* 0x000ee60000300a00 */
[----:B------:R-:W-:Y:S02]  /*92220*/  IADD3.X R168, R53, UR7, RZ, P0, !PT ;  /* 0x0000000735a87c10 */ /* 0x000fe400087fe4ff */
[----:B------:R-:W-:Y:S01]  /*92230*/  IADD3 R169, P0, R64, UR16, RZ ;  /* 0x0000001040a97c10 */ /* 0x000fe2000ff1e0ff */
[----:B------:R-:W3:Y:S03]  /*92240*/  LDL.LU.64 R52, [R1+0xf48] ;  /* 0x000f480001347983 */ /* 0x000ee60000300a00 */
[----:B------:R-:W-:-:S02]  /*92250*/  IADD3.X R170, R65, UR7, RZ, P0, !PT ;  /* 0x0000000741aa7c10 */ /* 0x000fc400087fe4ff */
[----:B------:R-:W-:-:S04]  /*92260*/  IADD3 R171, P0, R50, UR16, RZ ;  /* 0x0000001032ab7c10 */ /* 0x000fc8000ff1e0ff */
[----:B------:R-:W-:Y:S02]  /*92270*/  IADD3.X R172, R51, UR7, RZ, P0, !PT ;  /* 0x0000000733ac7c10 */ /* 0x000fe400087fe4ff */
[----:B----4-:R-:W-:Y:S01]  /*92280*/  IADD3 R173, P0, R48, UR16, RZ ;  /* 0x0000001030ad7c10 */ /* 0x010fe2000ff1e0ff */
[----:B------:R-:W4:Y:S03]  /*92290*/  LDL.LU.64 R50, [R1+0xf40] ;  /* 0x000f400001327983 */ /* 0x000f260000300a00 */
[----:B------:R-:W-:Y:S02]  /*922a0*/  IADD3.X R174, R49, UR7, RZ, P0, !PT ;  /* 0x0000000731ae7c10 */ /* 0x000fe400087fe4ff */
[----:B------:R-:W-:Y:S01]  /*922b0*/  IADD3 R175, P0, R62, UR16, RZ ;  /* 0x000000103eaf7c10 */ /* 0x000fe2000ff1e0ff */
[----:B------:R-:W4:Y:S03]  /*922c0*/  LDL.LU.64 R48, [R1+0xf38] ;  /* 0x000f380001307983 */ /* 0x000f260000300a00 */
[----:B------:R-:W-:-:S02]  /*922d0*/  IADD3.X R176, R63, UR7, RZ, P0, !PT ;  /* 0x000000073fb07c10 */ /* 0x000fc400087fe4ff */
[----:B--2---:R-:W-:-:S04]  /*922e0*/  IADD3 R177, P0, R30, UR16, RZ ;  /* 0x000000101eb17c10 */ /* 0x004fc8000ff1e0ff */
[----:B------:R-:W-:Y:S02]  /*922f0*/  IADD3.X R178, R31, UR7, RZ, P0, !PT ;  /* 0x000000071fb27c10 */ /* 0x000fe400087fe4ff */
[----:B------:R-:W2:Y:S01]  /*92300*/  LDL.LU.64 R30, [R1+0xf30] ;  /* 0x000f3000011e7983 */ /* 0x000ea20000300a00 */
[----:B---3--:R-:W-:-:S04]  /*92310*/  IADD3 R179, P0, R28, UR16, RZ ;  /* 0x000000101cb37c10 */ /* 0x008fc8000ff1e0ff */
[----:B------:R-:W-:Y:S02]  /*92320*/  IADD3.X R180, R29, UR7, RZ, P0, !PT ;  /* 0x000000071db47c10 */ /* 0x000fe400087fe4ff */
[----:B------:R-:W3:Y:S04]  /*92330*/  LDL.LU.64 R28, [R1+0xf28] ;  /* 0x000f2800011c7983 */ /* 0x000ee80000300a00 */
[----:B------:R-:W3:Y:S04]  /*92340*/  LDL.LU.64 R74, [R1+0xf20] ;  /* 0x000f2000014a7983 */ /* 0x000ee80000300a00 */
[----:B------:R-:W3:Y:S04]  /*92350*/  LDL.LU.64 R72, [R1+0xf18] ;  /* 0x000f180001487983 */ /* 0x000ee80000300a00 */
[----:B------:R-:W3:Y:S04]  /*92360*/  LDL.LU.64 R70, [R1+0xf10] ;  /* 0x000f100001467983 */ /* 0x000ee80000300a00 */
[----:B------:R-:W3:Y:S04]  /*92370*/  LDL.LU.64 R68, [R1+0xf08] ;  /* 0x000f080001447983 */ /* 0x000ee80000300a00 */
[----:B------:R-:W3:Y:S04]  /*92380*/  LDL.LU.64 R66, [R1+0xf00] ;  /* 0x000f000001427983 */ /* 0x000ee80000300a00 */
[----:B------:R-:W3:Y:S01]  /*92390*/  LDL.LU.64 R64, [R1+0xef8] ;  /* 0x000ef80001407983 */ /* 0x000ee20000300a00 */
[----:B------:R-:W-:-:S03]  /*923a0*/  IADD3 R181, P0, R60, UR16, RZ ;  /* 0x000000103cb57c10 */ /* 0x000fc6000ff1e0ff */
[----:B------:R-:W3:Y:S01]  /*923b0*/  LDL.LU.64 R62, [R1+0xef0] ;  /* 0x000ef000013e7983 */ /* 0x000ee20000300a00 */
[----:B------:R-:W-:Y:S02]  /*923c0*/  IADD3.X R182, R61, UR7, RZ, P0, !PT ;  /* 0x000000073db67c10 */ /* 0x000fe400087fe4ff */
[----:B------:R-:W-:Y:S01]  /*923d0*/  IADD3 R183, P0, R58, UR16, RZ ;  /* 0x000000103ab77c10 */ /* 0x000fe2000ff1e0ff */
[----:B------:R-:W3:Y:S03]  /*923e0*/  LDL.LU.64 R60, [R1+0xee8] ;  /* 0x000ee800013c7983 */ /* 0x000ee60000300a00 */
[----:B------:R-:W-:Y:S02]  /*923f0*/  IADD3.X R184, R59, UR7, RZ, P0, !PT ;  /* 0x000000073bb87c10 */ /* 0x000fe400087fe4ff */
[----:B------:R-:W-:Y:S01]  /*92400*/  IADD3 R185, P0, R56, UR16, RZ ;  /* 0x0000001038b97c10 */ /* 0x000fe2000ff1e0ff */
[----:B------:R-:W3:Y:S03]  /*92410*/  LDL.LU.64 R58, [R1+0xee0] ;  /* 0x000ee000013a7983 */ /* 0x000ee60000300a00 */
[----:B------:R-:W-:-:S02]  /*92420*/  IADD3.X R186, R57, UR7, RZ, P0, !PT ;  /* 0x0000000739ba7c10 */ /* 0x000fc400087fe4ff */
[----:B------:R-:W-:Y:S01]  /*92430*/  IADD3 R187, P0, R54, UR16, RZ ;  /* 0x0000001036bb7c10 */ /* 0x000fe2000ff1e0ff */
[----:B------:R-:W3:Y:S03]  /*92440*/  LDL.LU.64 R56, [R1+0xed8] ;  /* 0x000ed80001387983 */ /* 0x000ee60000300a00 */
[----:B------:R-:W-:Y:S02]  /*92450*/  IADD3.X R188, R55, UR7, RZ, P0, !PT ;  /* 0x0000000737bc7c10 */ /* 0x000fe400087fe4ff */
[----:B------:R-:W-:Y:S01]  /*92460*/  IADD3 R189, P0, R52, UR16, RZ ;  /* 0x0000001034bd7c10 */ /* 0x000fe2000ff1e0ff */
[----:B------:R-:W3:Y:S03]  /*92470*/  LDL.LU.64 R54, [R1+0xed0] ;  /* 0x000ed00001367983 */ /* 0x000ee60000300a00 */
[----:B------:R-:W-:-:S02]  /*92480*/  IADD3.X R190, R53, UR7, RZ, P0, !PT ;  /* 0x0000000735be7c10 */ /* 0x000fc400087fe4ff */
[----:B----4-:R-:W-:Y:S01]  /*92490*/  IADD3 R191, P0, R50, UR16, RZ ;  /* 0x0000001032bf7c10 */ /* 0x010fe2000ff1e0ff */
[----:B------:R-:W4:Y:S03]  /*924a0*/  LDL.LU.64 R52, [R1+0xec8] ;  /* 0x000ec80001347983 */ /* 0x000f260000300a00 */
[----:B------:R-:W-:Y:S02]  /*924b0*/  IADD3.X R192, R51, UR7, RZ, P0, !PT ;  /* 0x0000000733c07c10 */ /* 0x000fe400087fe4ff */
[----:B------:R-:W-:Y:S01]  /*924c0*/  IADD3 R193, P0, R48, UR16, RZ ;  /* 0x0000001030c17c10 */ /* 0x000fe2000ff1e0ff */
[----:B------:R-:W4:Y:S03]  /*924d0*/  LDL.LU.64 R50, [R1+0xec0] ;  /* 0x000ec00001327983 */ /* 0x000f260000300a00 */
[----:B------:R-:W-:-:S02]  /*924e0*/  IADD3.X R194, R49, UR7, RZ, P0, !PT ;  /* 0x0000000731c27c10 */ /* 0x000fc400087fe4ff */
        /* <DEDUP_REMOVED lines=51> */
[----:B------:R-:W-:Y:S02]  /*92820*/  MOV R39, R112 ;  /* 0x0000007000277202 */ /* 0x000fe40000000f00 */
[----:B--2---:R-:W-:-:S04]  /*92830*/  IADD3 R247, P0, R30, UR16, RZ ;  /* 0x000000101ef77c10 */ /* 0x004fc8000ff1e0ff */
[----:B------:R-:W-:Y:S01]  /*92840*/  IADD3.X R248, R31, UR7, RZ, P0, !PT ;  /* 0x000000071ff87c10 */ /* 0x000fe200087fe4ff */
[----:B------:R-:W-:Y:S01]  /*92850*/  IMAD.MOV.U32 R30, RZ, RZ, R2 ;  /* 0x000000ffff1e7224 */ /* 0x000fe200078e0002 */
[----:B------:R-:W-:Y:S02]  /*92860*/  MOV R31, R4 ;  /* 0x00000004001f7202 */ /* 0x000fe40000000f00 */
[----:B---3--:R-:W-:Y:S01]  /*92870*/  IADD3 R249, P0, R28, UR16, RZ ;  /* 0x000000101cf97c10 */ /* 0x008fe2000ff1e0ff */
[----:B------:R-:W-:-:S03]  /*92880*/  IMAD.MOV.U32 R28, RZ, RZ, R5 ;  /* 0x000000ffff1c7224 */ /* 0x000fc600078e0005 */
[----:B------:R-:W-:Y:S02]  /*92890*/  IADD3.X R250, R29, UR7, RZ, P0, !PT ;  /* 0x000000071dfa7c10 */ /* 0x000fe400087fe4ff */
[----:B------:R-:W-:Y:S01]  /*928a0*/  MOV R29, R6 ;  /* 0x00000006001d7202 */ /* 0x000fe20000000f00 */
[----:B------:R-:W-:Y:S01]  /*928b0*/  IMAD.MOV.U32 R6, RZ, RZ, R7 ;  /* 0x000000ffff067224 */ /* 0x000fe200078e0007 */
[----:B------:R-:W-:Y:S01]  /*928c0*/  MOV R7, R8 ;  /* 0x0000000800077202 */ /* 0x000fe20000000f00 */
[----:B------:R-:W-:Y:S01]  /*928d0*/  IMAD.MOV.U32 R4, RZ, RZ, R9 ;  /* 0x000000ffff047224 */ /* 0x000fe200078e0009 */
[----:B------:R-:W-:Y:S01]  /*928e0*/  MOV R5, R10 ;  /* 0x0000000a00057202 */ /* 0x000fe20000000f00 */
[----:B------:R-:W-:Y:S01]  /*928f0*/  STL.64 [R1+0x1720], R30 ;  /* 0x0017201e01007387 */ /* 0x000fe20000100a00 */
[----:B------:R-:W-:Y:S01]  /*92900*/  IMAD.MOV.U32 R8, RZ, RZ, R11 ;  /* 0x000000ffff087224 */ /* 0x000fe200078e000b */
[----:B------:R-:W-:Y:S02]  /*92910*/  MOV R9, R12 ;  /* 0x0000000c00097202 */ /* 0x000fe40000000f00 */
[----:B------:R-:W-:Y:S04]  /*92920*/  STL.64 [R1+0x1718], R28 ;  /* 0x0017181c01007387 */ /* 0x000fe80000100a00 */
        /* <DEDUP_REMOVED lines=34> */
[----:B------:R1:W-:Y:S04]  /*92b50*/  STL.64 [R1+0x15f0], R6 ;  /* 0x0015f00601007387 */ /* 0x0003e80000100a00 */
[----:B------:R2:W-:Y:S04]  /*92b60*/  STL.64 [R1+0x15e8], R4 ;  /* 0x0015e80401007387 */ /* 0x0005e80000100a00 */
[----:B------:R4:W-:Y:S04]  /*92b70*/  STL.64 [R1+0x1520], R234 ;  /* 0x001520ea01007387 */ /* 0x0009e80000100a00 */
[----:B------:R4:W-:Y:S04]  /*92b80*/  STL.64 [R1+0x1518], R232 ;  /* 0x001518e801007387 */ /* 0x0009e80000100a00 */
[----:B------:R-:W4:Y:S04]  /*92b90*/  LDL.64 R104, [R1+0x15e8] ;  /* 0x0015e80001687983 */ /* 0x000f280000100a00 */
[----:B------:R4:W-:Y:S01]  /*92ba0*/  STL.64 [R1+0x1510], R226 ;  /* 0x001510e201007387 */ /* 0x0009e20000100a00 */
[----:B------:R-:W-:-:S03]  /*92bb0*/  IMAD.MOV.U32 R38, RZ, RZ, R111 ;  /* 0x000000ffff267224 */ /* 0x000fc600078e006f */
[----:B------:R-:W4:Y:S04]  /*92bc0*/  LDL.64 R106, [R1+0x15f0] ;  /* 0x0015f000016a7983 */ /* 0x000f280000100a00 */
[----:B------:R4:W-:Y:S01]  /*92bd0*/  STL.64 [R1+0x1508], R224 ;  /* 0x001508e001007387 */ /* 0x0009e20000100a00 */
        /* <DEDUP_REMOVED lines=47> */
[----:B------:R-:W4:Y:S04]  /*92ed0*/  LDL.64 R132, [R1+0x1718] ;  /* 0x0017180001847983 */ /* 0x000f280000100a00 */
[----:B------:R-:W-:Y:S04]  /*92ee0*/  STL.64 [R1+0x1320], R18 ;  /* 0x0013201201007387 */ /* 0x000fe80000100a00 */
[----:B------:R-:W4:Y:S01]  /*92ef0*/  LDL.64 R134, [R1+0x1720] ;  /* 0x0017200001867983 */ /* 0x000f220000100a00 */
[----:B------:R-:W-:-:S04]  /*92f00*/  UISETP.GT.AND UP4, UPT, UR18, 0x5a, UPT ;  /* 0x0000005a1200788c */ /* 0x000fc8000bf84270 */
[----:B------:R-:W-:Y:S02]  /*92f10*/  USEL UR12, URZ, 0x4, !UP4 ;  /* 0x000000043f0c7887 */ /* 0x000fe4000e000000 */
[----:B------:R-:W-:Y:S02]  /*92f20*/  UISETP.GT.AND UP3, UPT, UR18, 0x5e, UPT ;  /* 0x0000005e1200788c */ /* 0x000fe4000bf64270 */
[----:B------:R-:W-:Y:S02]  /*92f30*/  USEL UR12, UR12, URZ, !UP0 ;  /* 0x0000003f0c0c7287 */ /* 0x000fe4000c000000 */
[----:B------:R-:W-:Y:S01]  /*92f40*/  USEL UR19, URZ, 0x4, !UP3 ;  /* 0x000000043f137887 */ /* 0x000fe2000d800000 */
[----:B------:R-:W-:Y:S01]  /*92f50*/  MOV R11, R136 ;  /* 0x00000088000b7202 */ /* 0x000fe20000000f00 */
[----:B---3--:R-:W-:Y:S01]  /*92f60*/  IMAD.MOV.U32 R8, RZ, RZ, R137 ;  /* 0x000000ffff087224 */ /* 0x008fe200078e0089 */
[----:B------:R-:W-:Y:S02]  /*92f70*/  MOV R9, R138 ;  /* 0x0000008a00097202 */ /* 0x000fe40000000f00 */
[----:B------:R-:W-:Y:S01]  /*92f80*/  ISETP.NE.U32.AND P1, PT, RZ, UR12, PT ;  /* 0x0000000cff007c0c */ /* 0x000fe2000bf25070 */
[----:B------:R-:W-:Y:S01]  /*92f90*/  UISETP.GT.AND UP6, UPT, UR18, 0x62, UPT ;  /* 0x000000621200788c */ /* 0x000fe2000bfc4270 */
[----:B------:R-:W-:Y:S01]  /*92fa0*/  STL.64 [R1+0x1318], R16 ;  /* 0x0013181001007387 */ /* 0x000fe20000100a00 */
[----:B-1----:R-:W-:Y:S01]  /*92fb0*/  IMAD.MOV.U32 R6, RZ, RZ, R139 ;  /* 0x000000ffff067224 */ /* 0x002fe200078e008b */
[----:B------:R-:W-:Y:S01]  /*92fc0*/  MOV R7, R148 ;  /* 0x0000009400077202 */ /* 0x000fe20000000f00 */
[----:B------:R-:W-:Y:S01]  /*92fd0*/  USEL UR19, UR19, URZ, !UP0 ;  /* 0x0000003f13137287 */ /* 0x000fe2000c000000 */
[----:B------:R-:W-:Y:S01]  /*92fe0*/  STL.64 [R1+0x1310], R14 ;  /* 0x0013100e01007387 */ /* 0x000fe20000100a00 */
[----:B--2---:R-:W-:Y:S01]  /*92ff0*/  IMAD.MOV.U32 R4, RZ, RZ, R149 ;  /* 0x000000ffff047224 */ /* 0x004fe200078e0095 */
[----:B------:R-:W-:Y:S01]  /*93000*/  MOV R5, R150 ;  /* 0x0000009600057202 */ /* 0x000fe20000000f00 */
[----:B------:R-:W-:Y:S01]  /*93010*/  IMAD.MOV.U32 R222, RZ, RZ, R151 ;  /* 0x000000ffffde7224 */ /* 0x000fe200078e0097 */
[----:B------:R-:W-:Y:S01]  /*93020*/  STL.64 [R1+0x1308], R12 ;  /* 0x0013080c01007387 */ /* 0x000fe20000100a00 */
[----:B------:R-:W-:Y:S01]  /*93030*/  MOV R223, R152 ;  /* 0x0000009800df7202 */ /* 0x000fe20000000f00 */
[----:B------:R-:W-:Y:S01]  /*93040*/  IMAD.MOV.U32 R220, RZ, RZ, R153 ;  /* 0x000000ffffdc7224 */ /* 0x000fe200078e0099 */
[----:B------:R-:W-:Y:S01]  /*93050*/  MOV R221, R154 ;  /* 0x0000009a00dd7202 */ /* 0x000fe20000000f00 */
[----:B------:R-:W-:Y:S01]  /*93060*/  STL.64 [R1+0x1300], R10 ;  /* 0x0013000a01007387 */ /* 0x000fe20000100a00 */
[----:B------:R-:W-:Y:S01]  /*93070*/  USEL UR20, URZ, 0x4, !UP6 ;  /* 0x000000043f147887 */ /* 0x000fe2000f000000 */
[----:B------:R-:W-:Y:S01]  /*93080*/  IMAD.MOV.U32 R218, RZ, RZ, R155 ;  /* 0x000000ffffda7224 */ /* 0x000fe200078e009b */
        /* <DEDUP_REMOVED lines=9> */
[----:B------:R1:W-:Y:S01]  /*93120*/  STL.64 [R1+0x12e8], R4 ;  /* 0x0012e80401007387 */ /* 0x0003e20000100a00 */
[----:B------:R-:W-:Y:S01]  /*93130*/  MOV R213, R162 ;  /* 0x000000a200d57202 */ /* 0x000fe20000000f00 */
[----:B------:R-:W-:Y:S01]  /*93140*/  UISETP.GT.AND UP5, UPT, UR18, 0x66, UPT ;  /* 0x000000661200788c */ /* 0x000fe2000bfa4270 */
[----:B------:R-:W-:Y:S01]  /*93150*/  IMAD.MOV.U32 R146, RZ, RZ, R163 ;  /* 0x000000ffff927224 */ /* 0x000fe200078e00a3 */
[----:B------:R2:W-:Y:S01]  /*93160*/  STL.64 [R1+0x1220], R222 ;  /* 0x001220de01007387 */ /* 0x0005e20000100a00 */
[----:B------:R-:W-:Y:S01]  /*93170*/  MOV R147, R164 ;  /* 0x000000a400937202 */ /* 0x000fe20000000f00 */
[----:B------:R-:W-:Y:S01]  /*93180*/  USEL UR20, UR20, URZ, !UP0 ;  /* 0x0000003f14147287 */ /* 0x000fe2000c000000 */
[----:B------:R-:W-:Y:S01]  /*93190*/  IMAD.MOV.U32 R144, RZ, RZ, R165 ;  /* 0x000000ffff907224 */ /* 0x000fe200078e00a5 */
[----:B------:R-:W-:Y:S01]  /*931a0*/  STL.64 [R1+0x1218], R220 ;  /* 0x001218dc01007387 */ /* 0x000fe20000100a00 */
[----:B------:R-:W-:Y:S01]  /*931b0*/  MOV R145, R166 ;  /* 0x000000a600917202 */ /* 0x000fe20000000f00 */
[----:B------:R-:W-:Y:S01]  /*931c0*/  IMAD.MOV.U32 R142, RZ, RZ, R167 ;  /* 0x000000ffff8e7224 */ /* 0x000fe200078e00a7 */
[----:B------:R-:W-:Y:S01]  /*931d0*/  MOV R143, R168 ;  /* 0x000000a8008f7202 */ /* 0x000fe20000000f00 */
[----:B------:R-:W-:Y:S01]  /*931e0*/  STL.64 [R1+0x1210], R218 ;  /* 0x001210da01007387 */ /* 0x000fe20000100a00 */
        /* <DEDUP_REMOVED lines=143> */
[----:B------:R-:W5:Y:S04]  /*93ae0*/  LDL.LU.64 R234, [R1+0x36a0] ;  /* 0x0036a00001ea7983 */ /* 0x000f680000300a00 */
[----:B------:R-:W-:Y:S04]  /*93af0*/  LDGSTS.E [R3+0x35400], desc[UR14][R10.64], P4 ;  /* 0x354000000a037fae */ /* 0x000fe8000a12184e */
[----:B------:R-:W5:Y:S04]  /*93b00*/  LDL.LU.64 R232, [R1+0x3698] ;  /* 0x0036980001e87983 */ /* 0x000f680000300a00 */
[----:B------:R-:W-:Y:S04]  /*93b10*/  LDGSTS.E [R3+0x35500], desc[UR14][R8.64], P4 ;  /* 0x3550000008037fae */ /* 0x000fe8000a12184e */
[----:B------:R-:W5:Y:S04]  /*93b20*/  LDL.LU.64 R226, [R1+0x3690] ;  /* 0x0036900001e27983 */ /* 0x000f680000300a00 */
[----:B------:R-:W-:Y:S04]  /*93b30*/  LDGSTS.E [R3+0x35600], desc[UR14][R6.64], P4 ;  /* 0x3560000006037fae */ /* 0x000fe8000a12184e */
[----:B------:R-:W5:Y:S04]  /*93b40*/  LDL.LU.64 R224, [R1+0x3688] ;  /* 0x0036880001e07983 */ /* 0x000f680000300a00 */
[----:B------:R-:W-:Y:S04]  /*93b50*/  LDGSTS.E [R3+0x35700], desc[UR14][R4.64], P4 ;  /* 0x3570000004037fae */ /* 0x000fe8000a12184e */
[----:B-1----:R-:W3:Y:S04]  /*93b60*/  LDL.LU R4, [R1+0x2cf8] ;  /* 0x002cf80001047983 */ /* 0x002ee80000300800 */
        /* <DEDUP_REMOVED lines=9> */
[----:B------:R-:W-:-:S02]  /*93c00*/  UISETP.GT.AND UP1, UPT, UR18, 0x6e, UPT ;  /* 0x0000006e1200788c */ /* 0x000fc4000bf24270 */
[----:B------:R-:W-:Y:S01]  /*93c10*/  UISETP.GT.AND UP4, UPT, UR18, 0x72, UPT ;  /* 0x000000721200788c */ /* 0x000fe2000bf84270 */
[----:B------:R-:W2:Y:S01]  /*93c20*/  S2R R252, SR_TID.X ;  /* 0x0000000000fc7919 */ /* 0x000ea20000002100 */
[----:B------:R-:W-:Y:S02]  /*93c30*/  USEL UR23, URZ, 0x4, !UP1 ;  /* 0x000000043f177887 */ /* 0x000fe4000c800000 */
[----:B------:R-:W-:Y:S01]  /*93c40*/  UISETP.GT.AND UP3, UPT, UR18, 0x76, UPT ;  /* 0x000000761200788c */ /* 0x000fe2000bf64270 */
[----:B------:R-:W4:Y:S01]  /*93c50*/  LDL.LU R16, [R1+0x2cd0] ;  /* 0x002cd00001107983 */ /* 0x000f220000300800 */
[----:B------:R-:W-:Y:S02]  /*93c60*/  USEL UR23, UR23, URZ, !UP0 ;  /* 0x0000003f17177287 */ /* 0x000fe4000c000000 */
[----:B------:R-:W-:Y:S01]  /*93c70*/  USEL UR24, URZ, 0x4, !UP4 ;  /* 0x000000043f187887 */ /* 0x000fe2000e000000 */
[----:B------:R-:W4:Y:S03]  /*93c80*/  LDL.LU R11, [R1+0x2cdc] ;  /* 0x002cdc00010b7983 */ /* 0x000f260000300800 */
[----:B------:R-:W-:Y:S01]  /*93c90*/  ISETP.NE.U32.AND P3, PT, RZ, UR23, PT ;  /* 0x00000017ff007c0c */ /* 0x000fe2000bf65070 */
[----:B------:R-:W-:Y:S01]  /*93ca0*/  USEL UR24, UR24, URZ, !UP0 ;  /* 0x0000003f18187287 */ /* 0x000fe2000c000000 */
[----:B------:R-:W4:Y:S01]  /*93cb0*/  LDL.LU R8, [R1+0x2cc8] ;  /* 0x002cc80001087983 */ /* 0x000f220000300800 */
[----:B------:R-:W-:-:S02]  /*93cc0*/  USEL UR25, URZ, 0x4, !UP3 ;  /* 0x000000043f197887 */ /* 0x000fc4000d800000 */
[----:B------:R-:W-:Y:S01]  /*93cd0*/  UISETP.GT.AND UP6, UPT, UR18, 0x7a, UPT ;  /* 0x0000007a1200788c */ /* 0x000fe2000bfc4270 */
[----:B------:R-:W4:Y:S01]  /*93ce0*/  LDL.LU R7, [R1+0x2cd4] ;  /* 0x002cd40001077983 */ /* 0x000f220000300800 */
[----:B------:R-:W-:Y:S01]  /*93cf0*/  ISETP.NE.U32.AND P2, PT, RZ, UR24, PT ;  /* 0x00000018ff007c0c */ /* 0x000fe2000bf45070 */
[----:B------:R-:W-:Y:S02]  /*93d00*/  USEL UR25, UR25, URZ, !UP0 ;  /* 0x0000003f19197287 */ /* 0x000fe4000c000000 */
[----:B------:R-:W-:-:S03]  /*93d10*/  USEL UR26, URZ, 0x4, !UP6 ;  /* 0x000000043f1a7887 */ /* 0x000fc6000f000000 */
[----:B------:R2:W-:Y:S01]  /*93d20*/  LDGSTS.E [R3+0x37000], desc[UR14][R222.64], P3 ;  /* 0x37000000de037fae */ /* 0x0005e2000992184e */
        /* <DEDUP_REMOVED lines=27> */
[----:B------:R-:W-:Y:S01]  /*93ee0*/  LDGSTS.E [R3+0x3b200], desc[UR14][R86.64], P1 ;  /* 0x3b20000056037fae */ /* 0x000fe2000892184e */
[----:B--2---:R-:W-:-:S03]  /*93ef0*/  LOP3.LUT R223, R252, 0x3f, RZ, 0xc0, !PT ;  /* 0x0000003ffcdf7812 */ /* 0x004fc600078ec0ff */
[----:B------:R-:W-:Y:S04]  /*93f00*/  LDGSTS.E [R3+0x3b300], desc[UR14][R84.64], P1 ;  /* 0x3b30000054037fae */ /* 0x000fe8000892184e */
[----:B------:R-:W-:Y:S04]  /*93f10*/  LDGSTS.E [R3+0x3b400], desc[UR14][R82.64], P1 ;  /* 0x3b40000052037fae */ /* 0x000fe8000892184e */
[----:B------:R-:W-:Y:S04]  /*93f20*/  LDGSTS.E [R3+0x3b500], desc[UR14][R80.64], P1 ;  /* 0x3b50000050037fae */ /* 0x000fe8000892184e */
[----:B------:R-:W-:Y:S01]  /*93f30*/  LDGSTS.E [R3+0x3b600], desc[UR14][R78.64], P1 ;  /* 0x3b6000004e037fae */ /* 0x000fe2000892184e */
[----:B------:R-:W-:-:S03]  /*93f40*/  IMAD.SHL.U32 R252, R223, 0x4, RZ ;  /* 0x00000004dffc7824 */ /* 0x000fc600078e00ff */
        /* <DEDUP_REMOVED lines=10> */
[----:B------:R-:W-:Y:S01]  /*93ff0*/  LDGSTS.E [R3+0x3d700], desc[UR14][R60.64], P6 ;  /* 0x3d7000003c037fae */ /* 0x000fe2000b12184e */
        /* <DEDUP_REMOVED lines=8> */
[----:B------:R-:W-:Y:S01]  /*94080*/  LDGSTS.E [R3+0x3f700], desc[UR14][R28.64], P5 ;  /* 0x3f7000001c037fae */ /* 0x000fe2000a92184e */
[----:B---3--:R-:W-:-:S04]  /*94090*/  IADD3 R4, P1, R4, UR16, RZ ;  /* 0x0000001004047c10 */ /* 0x008fc8000ff3e0ff */
[----:B----4-:R-:W-:Y:S02]  /*940a0*/  IADD3.X R5, R5, UR7, RZ, P1, !PT ;  /* 0x0000000705057c10 */ /* 0x010fe40008ffe4ff */
[----:B------:R-:W-:Y:S01]  /*940b0*/  IADD3 R12, P1, R12, UR16, RZ ;  /* 0x000000100c0c7c10 */ /* 0x000fe2000ff3e0ff */
[----:B------:R1:W-:Y:S01]  /*940c0*/  STL [R1+0x2cf8], R4 ;  /* 0x002cf80401007387 */ /* 0x0003e20000100800 */
[----:B------:R-:W-:-:S03]  /*940d0*/  IADD3 R6, P2, R6, UR16, RZ ;  /* 0x0000001006067c10 */ /* 0x000fc6000ff5e0ff */
[----:B------:R-:W-:Y:S01]  /*940e0*/  STL [R1+0x2cf4], R5 ;  /* 0x002cf40501007387 */ /* 0x000fe20000100800 */
[----:B------:R-:W-:-:S03]  /*940f0*/  IADD3.X R13, R13, UR7, RZ, P1, !PT ;  /* 0x000000070d0d7c10 */ /* 0x000fc60008ffe4ff */
[----:B------:R2:W-:Y:S01]  /*94100*/  STL [R1+0x2d00], R12 ;  /* 0x002d000c01007387 */ /* 0x0005e20000100800 */
[----:B------:R-:W-:-:S03]  /*94110*/  IADD3.X R9, R9, UR7, RZ, P2, !PT ;  /* 0x0000000709097c10 */ /* 0x000fc600097fe4ff */
[----:B------:R1:W-:Y:S04]  /*94120*/  LDGSTS.E [R2+0x1800], desc[UR14][R4.64], P0 ;  /* 0x0180000004027fae */ /* 0x0003e8000812184e */
[----:B------:R3:W-:Y:S04]  /*94130*/  STL [R1+0x2cfc], R13 ;  /* 0x002cfc0d01007387 */ /* 0x0007e80000100800 */
[----:B------:R-:W-:Y:S01]  /*94140*/  STL [R1+0x2d04], R6 ;  /* 0x002d040601007387 */ /* 0x000fe20000100800 */
[----:B-1----:R-:W-:-:S03]  /*94150*/  IMAD.MOV.U32 R4, RZ, RZ, R12 ;  /* 0x000000ffff047224 */ /* 0x002fc600078e000c */
[----:B--2---:R-:W2:Y:S01]  /*94160*/  LDL.LU R12, [R1+0x2ccc] ;  /* 0x002ccc00010c7983 */ /* 0x004ea20000300800 */
[----:B------:R-:W-:-:S03]  /*94170*/  MOV R5, R13 ;  /* 0x0000000d00057202 */ /* 0x000fc60000000f00 */
[----:B------:R1:W-:Y:S04]  /*94180*/  STL [R1+0x2ce8], R9 ;  /* 0x002ce80901007387 */ /* 0x0003e80000100800 */
[----:B---3--:R-:W3:Y:S01]  /*94190*/  LDL.LU R13, [R1+0x2cb0] ;  /* 0x002cb000010d7983 */ /* 0x008ee20000300800 */
[----:B------:R-:W-:-:S03]  /*941a0*/  IADD3 R10, P1, R10, UR16, RZ ;  /* 0x000000100a0a7c10 */ /* 0x000fc6000ff3e0ff */
[----:B------:R4:W-:Y:S01]  /*941b0*/  LDGSTS.E [R2+0x1900], desc[UR14][R4.64], P0 ;  /* 0x0190000004027fae */ /* 0x0009e2000812184e */
[----:B------:R-:W-:Y:S02]  /*941c0*/  IADD3.X R14, R14, UR7, RZ, P1, !PT ;  /* 0x000000070e0e7c10 */ /* 0x000fe40008ffe4ff */
[----:B------:R-:W-:Y:S01]  /*941d0*/  IADD3 R15, P2, R15, UR16, RZ ;  /* 0x000000100f0f7c10 */ /* 0x000fe2000ff5e0ff */
[----:B----4-:R-:W-:Y:S01]  /*941e0*/  IMAD.MOV.U32 R4, RZ, RZ, R6 ;  /* 0x000000ffff047224 */ /* 0x010fe200078e0006 */
[----:B------:R-:W-:Y:S02]  /*941f0*/  MOV R5, R9 ;  /* 0x0000000900057202 */ /* 0x000fe40000000f00 */
[----:B-1----:R-:W4:Y:S01]  /*94200*/  LDL.LU R9, [R1+0x2bf8] ;  /* 0x002bf80001097983 */ /* 0x002f220000300800 */
[----:B------:R-:W-:-:S03]  /*94210*/  IADD3.X R17, R17, UR7, RZ, P2, !PT ;  /* 0x0000000711117c10 */ /* 0x000fc600097fe4ff */
[----:B------:R-:W4:Y:S04]  /*94220*/  LDL.LU R6, [R1+0x2c00] ;  /* 0x002c000001067983 */ /* 0x000f280000300800 */
[----:B------:R-:W-:Y:S04]  /*94230*/  STL [R1+0x2cec], R10 ;  /* 0x002cec0a01007387 */ /* 0x000fe80000100800 */
[----:B------:R1:W-:Y:S04]  /*94240*/  LDGSTS.E [R2+0x1a00], desc[UR14][R4.64], P0 ;  /* 0x01a0000004027fae */ /* 0x0003e8000812184e */
[----:B------:R1:W-:Y:S04]  /*94250*/  STL [R1+0x2ce0], R14 ;  /* 0x002ce00e01007387 */ /* 0x0003e80000100800 */
[----:B------:R1:W-:Y:S02]  /*94260*/  STL [R1+0x2ce4], R15 ;  /* 0x002ce40f01007387 */ /* 0x0003e40000100800 */
[----:B-1----:R-:W-:-:S02]  /*94270*/  MOV R5, R14 ;  /* 0x0000000e00057202 */ /* 0x002fc40000000f00 */
[----:B------:R-:W4:Y:S01]  /*94280*/  LDL.LU R14, [R1+0x2bf4] ;  /* 0x002bf400010e7983 */ /* 0x000f220000300800 */
[----:B------:R-:W-:-:S03]  /*94290*/  IMAD.MOV.U32 R4, RZ, RZ, R10 ;  /* 0x000000ffff047224 */ /* 0x000fc600078e000a */
[----:B------:R-:W-:Y:S04]  /*942a0*/  STL [R1+0x2cd8], R17 ;  /* 0x002cd81101007387 */ /* 0x000fe80000100800 */
[----:B------:R-:W4:Y:S01]  /*942b0*/  LDL.LU R10, [R1+0x2bfc] ;  /* 0x002bfc00010a7983 */ /* 0x000f220000300800 */
[----:B------:R-:W-:-:S03]  /*942c0*/  IADD3 R11, P1, R11, UR16, RZ ;  /* 0x000000100b0b7c10 */ /* 0x000fc6000ff3e0ff */
[----:B------:R1:W-:Y:S01]  /*942d0*/  LDGSTS.E [R2+0x1b00], desc[UR14][R4.64], P0 ;  /* 0x01b0000004027fae */ /* 0x0003e2000812184e */
[----:B------:R-:W-:Y:S02]  /*942e0*/  IADD3.X R16, R16, UR7, RZ, P1, !PT ;  /* 0x0000000710107c10 */ /* 0x000fe40008ffe4ff */
[----:B------:R-:W-:Y:S01]  /*942f0*/  IADD3 R7, P2, R7, UR16, RZ ;  /* 0x0000001007077c10 */ /* 0x000fe2000ff5e0ff */
[----:B-1----:R-:W-:Y:S01]  /*94300*/  IMAD.MOV.U32 R4, RZ, RZ, R15 ;  /* 0x000000ffff047224 */ /* 0x002fe200078e000f */
[----:B------:R-:W-:Y:S01]  /*94310*/  MOV R5, R17 ;  /* 0x0000001100057202 */ /* 0x000fe20000000f00 */
[----:B------:R-:W4:Y:S04]  /*94320*/  LDL.LU R15, [R1+0x2c04] ;  /* 0x002c0400010f7983 */ /* 0x000f280000300800 */
[----:B------:R-:W4:Y:S04]  /*94330*/  LDL.LU R3, [R1+0x2bec] ;  /* 0x002bec0001037983 */ /* 0x000f280000300800 */
[----:B------:R-:W-:Y:S04]  /*94340*/  STL [R1+0x2cdc], R11 ;  /* 0x002cdc0b01007387 */ /* 0x000fe80000100800 */
[----:B------:R1:W-:Y:S04]  /*94350*/  LDGSTS.E [R2+0x1c00], desc[UR14][R4.64], P0 ;  /* 0x01c0000004027fae */ /* 0x0003e8000812184e */
[----:B------:R1:W-:Y:S01]  /*94360*/  STL [R1+0x2cd0], R16 ;  /* 0x002cd01001007387 */ /* 0x0003e20000100800 */
[----:B------:R-:W-:-:S03]  /*94370*/  IADD3.X R8, R8, UR7, RZ, P2, !PT ;  /* 0x0000000708087c10 */ /* 0x000fc600097fe4ff */
        /* <DEDUP_REMOVED lines=12> */
[----:B--2---:R-:W-:-:S04]  /*94440*/  IADD3 R12, P1, R12, UR16, RZ ;  /* 0x000000100c0c7c10 */ /* 0x004fc8000ff3e0ff */
        /* <DEDUP_REMOVED lines=26> */
[----:B------:R1:W-:Y:S01]  /*945f0*/  LDGSTS.E [R2+0x3800], desc[UR14][R4.64], P0 ;  /* 0x0380000004027fae */ /* 0x0003e2000812184e */
[----:B------:R-:W-:Y:S01]  /*94600*/  IADD3.X R16, R16, UR7, RZ, P1, !PT ;  /* 0x0000000710107c10 */ /* 0x000fe20008ffe4ff */
[----:B-1----:R-:W-:Y:S01]  /*94610*/  IMAD.MOV.U32 R4, RZ, RZ, R6 ;  /* 0x000000ffff047224 */ /* 0x002fe200078e0006 */
[----:B------:R-:W-:Y:S01]  /*94620*/  MOV R5, R10 ;  /* 0x0000000a00057202 */ /* 0x000fe20000000f00 */
[----:B----4-:R-:W4:Y:S04]  /*94630*/  LDL.LU R6, [R1+0x2bcc] ;  /* 0x002bcc0001067983 */ /* 0x010f280000300800 */
[----:B------:R-:W4:Y:S04]  /*94640*/  LDL.LU R10, [R1+0x2af8] ;  /* 0x002af800010a7983 */ /* 0x000f280000300800 */
        /* <DEDUP_REMOVED lines=83> */
[----:B------:R-:W3:Y:S01]  /*94b80*/  LDL.LU R8, [R1+0x2a00] ;  /* 0x002a000001087983 */ /* 0x000ee20000300800 */
        /* <DEDUP_REMOVED lines=17> */
[----:B------:R-:W2:Y:S01]  /*94ca0*/  LDL.LU R7, [R1+0x29ec] ;  /* 0x0029ec0001077983 */ /* 0x000ea20000300800 */
[----:B------:R-:W-:-:S03]  /*94cb0*/  IADD3 R17, P0, R17, UR16, RZ ;  /* 0x0000001011117c10 */ /* 0x000fc6000ff1e0ff */
[----:B------:R1:W-:Y:S01]  /*94cc0*/  LDGSTS.E [R2+0x5c00], desc[UR14][R4.64], P1 ;  /* 0x05c0000004027fae */ /* 0x0003e2000892184e */
[----:B------:R-:W-:Y:S02]  /*94cd0*/  IADD3 R6, P2, R6, UR16, RZ ;  /* 0x0000001006067c10 */ /* 0x000fe4000ff5e0ff */
[----:B------:R-:W-:Y:S01]  /*94ce0*/  IADD3.X R18, R18, UR7, RZ, P0, !PT ;  /* 0x0000000712127c10 */ /* 0x000fe200087fe4ff */
[----:B-1----:R-:W-:-:S03]  /*94cf0*/  IMAD.MOV.U32 R4, RZ, RZ, R17 ;  /* 0x000000ffff047224 */ /* 0x002fc600078e0011 */
[----:B------:R-:W-:Y:S02]  /*94d00*/  MOV R5, R18 ;  /* 0x0000001200057202 */ /* 0x000fe40000000f00 */
[----:B----4-:R-:W-:Y:S01]  /*94d10*/  IADD3.X R10, R10, UR7, RZ, P2, !PT ;  /* 0x000000070a0a7c10 */ /* 0x010fe200097fe4ff */
        /* <DEDUP_REMOVED lines=10> */
[----:B------:R-:W-:-:S04]  /*94dc0*/  UISETP.GT.AND UP1, UPT, UR18, 0xf, UPT ;  /* 0x0000000f1200788c */ /* 0x000fc8000bf24270 */
[----:B------:R-:W-:-:S04]  /*94dd0*/  USEL UR12, URZ, 0x4, !UP1 ;  /* 0x000000043f0c7887 */ /* 0x000fc8000c800000 */
[----:B------:R-:W-:Y:S01]  /*94de0*/  USEL UR12, UR12, URZ, !UP0 ;  /* 0x0000003f0c0c7287 */ /* 0x000fe2000c000000 */
[----:B------:R-:W-:-:S04]  /*94df0*/  IADD3 R11, P0, R11, UR16, RZ ;  /* 0x000000100b0b7c10 */ /* 0x000fc8000ff1e0ff */
[----:B------:R-:W-:Y:S01]  /*94e00*/  IADD3.X R13, R13, UR7, RZ, P0, !PT ;  /* 0x000000070d0d7c10 */ /* 0x000fe200087fe4ff */
[----:B------:R-:W-:Y:S03]  /*94e10*/  STL [R1+0x2acc], R11 ;  /* 0x002acc0b01007387 */ /* 0x000fe60000100800 */
[----:B----4-:R-:W-:Y:S01]  /*94e20*/  MOV R5, R13 ;  /* 0x0000000d00057202 */ /* 0x010fe20000000f00 */
[----:B------:R1:W-:Y:S01]  /*94e30*/  STL [R1+0x2ab0], R13 ;  /* 0x002ab00d01007387 */ /* 0x0003e20000100800 */
[----:B------:R-:W-:Y:S01]  /*94e40*/  IMAD.MOV.U32 R4, RZ, RZ, R11 ;  /* 0x000000ffff047224 */ /* 0x000fe200078e000b */
[----:B------:R-:W-:-:S04]  /*94e50*/  ISETP.NE.U32.AND P0, PT, RZ, UR12, PT ;  /* 0x0000000cff007c0c */ /* 0x000fc8000bf05070 */
[----:B------:R4:W-:Y:S04]  /*94e60*/  LDGSTS.E [R2+0x5f00], desc[UR14][R4.64], P1 ;  /* 0x05f0000004027fae */ /* 0x0009e8000892184e */
[----:B-1----:R-:W2:Y:S04]  /*94e70*/  LDL.LU R13, [R1+0x29d8] ;  /* 0x0029d800010d7983 */ /* 0x002ea80000300800 */
[----:B------:R-:W2:Y:S01]  /*94e80*/  LDL.LU R11, [R1+0x29d0] ;  /* 0x0029d000010b7983 */ /* 0x000ea20000300800 */
[----:B---3--:R-:W-:Y:S02]  /*94e90*/  IADD3 R3, P1, R3, UR16, RZ ;  /* 0x0000001003037c10 */ /* 0x008fe4000ff3e0ff */
        /* <DEDUP_REMOVED lines=33> */
[----:B------:R-:W4:Y:S01]  /*950b0*/  LDL.LU R7, [R1+0x2904] ;  /* 0x0029040001077983 */ /* 0x000f220000300800 */
[----:B------:R-:W-:-:S03]  /*950c0*/  IADD3 R10, P1, R10, UR16, RZ ;  /* 0x000000100a0a7c10 */ /* 0x000fc6000ff3e0ff */
[----:B------:R1:W-:Y:S01]  /*950d0*/  LDGSTS.E [R2+0x7b00], desc[UR14][R4.64], P0 ;  /* 0x07b0000004027fae */ /* 0x0003e2000812184e */
        /* <DEDUP_REMOVED lines=252> */
[----:B-1----:R-:W4:Y:S04]  /*960a0*/  LDL.LU R11, [R1+0x1854] ;  /* 0x00185400010b7983 */ /* 0x002f280000300800 */
[----:B------:R-:W4:Y:S01]  /*960b0*/  LDL.LU R7, [R1+0x185c] ;  /* 0x00185c0001077983 */ /* 0x000f220000300800 */
[----:B------:R-:W-:-:S04]  /*960c0*/  UISETP.GT.AND UP1, UPT, UR18, 0x1f, UPT ;  /* 0x0000001f1200788c */ /* 0x000fc8000bf24270 */
        /* <DEDUP_REMOVED lines=457> */
[----:B------:R1:W-:Y:S02]  /*97d60*/  STL [R1+0x1d6c], R12 ;  /* 0x001d6c0c01007387 */ /* 0x0003e40000100800 */
[----:B-1----:R-:W-:Y:S02]  /*97d70*/  IMAD.MOV.U32 R4, RZ, RZ, R12 ;  /* 0x000000ffff047224 */ /* 0x002fe400078e000c */
[----:B------:R1:W-:Y:S01]  /*97d80*/  STL [R1+0x1d68], R13 ;  /* 0x001d680d01007387 */ /* 0x0003e20000100800 */
[----:B------:R-:W-:-:S03]  /*97d90*/  MOV R5, R13 ;  /* 0x0000000d00057202 */ /* 0x000fc60000000f00 */
[----:B------:R-:W2:Y:S04]  /*97da0*/  LDL.LU R12, [R1+0x1e50] ;  /* 0x001e5000010c7983 */ /* 0x000ea80000300800 */
[----:B-1----:R-:W2:Y:S04]  /*97db0*/  LDL.LU R13, [R1+0x1e58] ;  /* 0x001e5800010d7983 */ /* 0x002ea80000300800 */
[----:B------:R1:W-:Y:S01]  /*97dc0*/  LDGSTS.E [R2+0x19f00], desc[UR14][R4.64], P1 ;  /* 0x19f0000004027fae */ /* 0x0003e2000892184e */
[----:B----4-:R-:W-:Y:S02]  /*97dd0*/  IADD3 R8, P1, R8, UR16, RZ ;  /* 0x0000001008087c10 */ /* 0x010fe4000ff3e0ff */
[----:B------:R-:W-:-:S03]  /*97de0*/  IADD3 R6, P2, R6, UR16, RZ ;  /* 0x0000001006067c10 */ /* 0x000fc6000ff5e0ff */
[----:B------:R4:W-:Y:S01]  /*97df0*/  STL [R1+0x1e34], R8 ;  /* 0x001e340801007387 */ /* 0x0009e20000100800 */
[----:B-1----:R-:W-:Y:S01]  /*97e00*/  IMAD.MOV.U32 R4, RZ, RZ, R8 ;  /* 0x000000ffff047224 */ /* 0x002fe200078e0008 */
[----:B---3--:R-:W-:-:S05]  /*97e10*/  IADD3.X R14, R14, UR7, RZ, P1, !PT ;  /* 0x000000070e0e7c10 */ /* 0x008fca0008ffe4ff */
[----:B------:R1:W-:Y:S01]  /*97e20*/  STL [R1+0x1e30], R14 ;  /* 0x001e300e01007387 */ /* 0x0003e20000100800 */
[----:B------:R-:W-:-:S03]  /*97e30*/  IADD3.X R9, R9, UR7, RZ, P2, !PT ;  /* 0x0000000709097c10 */ /* 0x000fc600097fe4ff */
[----:B------:R3:W-:Y:S01]  /*97e40*/  STL [R1+0x1e3c], R6 ;  /* 0x001e3c0601007387 */ /* 0x0007e20000100800 */
[----:B------:R-:W-:-:S03]  /*97e50*/  MOV R5, R14 ;  /* 0x0000000e00057202 */ /* 0x000fc60000000f00 */
[----:B----4-:R-:W4:Y:S04]  /*97e60*/  LDL.LU R8, [R1+0x1e64] ;  /* 0x001e640001087983 */ /* 0x010f280000300800 */
[----:B------:R3:W-:Y:S04]  /*97e70*/  STL [R1+0x1e38], R9 ;  /* 0x001e380901007387 */ /* 0x0007e80000100800 */
[----:B-1----:R-:W4:Y:S01]  /*97e80*/  LDL.LU R14, [R1+0x1e60] ;  /* 0x001e6000010e7983 */ /* 0x002f220000300800 */
        /* <DEDUP_REMOVED lines=8> */
[----:B-1----:R-:W-:Y:S01]  /*97f10*/  IMAD.MOV.U32 R4, RZ, RZ, R6 ;  /* 0x000000ffff047224 */ /* 0x002fe200078e0006 */
[----:B------:R-:W-:Y:S01]  /*97f20*/  MOV R5, R9 ;  /* 0x0000000900057202 */ /* 0x000fe20000000f00 */
[----:B---3--:R-:W2:Y:S04]  /*97f30*/  LDL.LU R6, [R1+0x1e6c] ;  /* 0x001e6c0001067983 */ /* 0x008ea80000300800 */
[----:B------:R-:W3:Y:S04]  /*97f40*/  LDL.LU R9, [R1+0x1f34] ;  /* 0x001f340001097983 */ /* 0x000ee80000300800 */
        /* <DEDUP_REMOVED lines=34> */
[----:B----4-:R-:W-:-:S04]  /*98170*/  IADD3 R8, P1, R8, UR16, RZ ;  /* 0x0000001008087c10 */ /* 0x010fc8000ff3e0ff */
[----:B------:R-:W-:Y:S01]  /*98180*/  IADD3.X R14, R14, UR7, RZ, P1, !PT ;  /* 0x000000070e0e7c10 */ /* 0x000fe20008ffe4ff */
        /* <DEDUP_REMOVED lines=60> */
[----:B------:R-:W4:Y:S04]  /*98550*/  LDL.LU R13, [R1+0x2044] ;  /* 0x00204400010d7983 */ /* 0x000f280000300800 */
[----:B------:R1:W-:Y:S02]  /*98560*/  LDGSTS.E [R2+0x1db00], desc[UR14][R4.64], P1 ;  /* 0x1db0000004027fae */ /* 0x0003e4000892184e */
[----:B-1----:R-:W-:Y:S01]  /*98570*/  MOV R5, R8 ;  /* 0x0000000800057202 */ /* 0x002fe20000000f00 */
[----:B------:R-:W-:Y:S01]  /*98580*/  IMAD.MOV.U32 R4, RZ, RZ, R7 ;  /* 0x000000ffff047224 */ /* 0x000fe200078e0007 */
[----:B------:R-:W4:Y:S04]  /*98590*/  LDL.LU R8, [R1+0x2048] ;  /* 0x0020480001087983 */ /* 0x000f280000300800 */
[----:B------:R-:W4:Y:S04]  /*985a0*/  LDL.LU R7, [R1+0x204c] ;  /* 0x00204c0001077983 */ /* 0x000f280000300800 */
[----:B------:R1:W-:Y:S01]  /*985b0*/  LDGSTS.E [R2+0x1dc00], desc[UR14][R4.64], P1 ;  /* 0x1dc0000004027fae */ /* 0x0003e2000892184e */
[----:B------:R-:W-:-:S05]  /*985c0*/  IADD3 R17, P0, R17, UR16, RZ ;  /* 0x0000001011117c10 */ /* 0x000fca000ff1e0ff */
[----:B-1----:R-:W-:Y:S01]  /*985d0*/  IMAD.MOV.U32 R4, RZ, RZ, R17 ;  /* 0x000000ffff047224 */ /* 0x002fe200078e0011 */
[----:B------:R-:W-:Y:S02]  /*985e0*/  IADD3 R6, P2, R6, UR16, RZ ;  /* 0x0000001006067c10 */ /* 0x000fe4000ff5e0ff */
[----:B---3--:R-:W-:-:S04]  /*985f0*/  IADD3.X R18, R18, UR7, RZ, P0, !PT ;  /* 0x0000000712127c10 */ /* 0x008fc800087fe4ff */
        /* <DEDUP_REMOVED lines=23> */
[----:B-1----:R-:W3:Y:S04]  /*98770*/  LDL.LU R12, [R1+0x2050] ;  /* 0x00205000010c7983 */ /* 0x002ee80000300800 */
[----:B------:R-:W3:Y:S01]  /*98780*/  LDL.LU R10, [R1+0x2058] ;  /* 0x00205800010a7983 */ /* 0x000ee20000300800 */
        /* <DEDUP_REMOVED lines=24> */
[----:B-1----:R-:W4:Y:S04]  /*98910*/  LDL.LU R13, [R1+0x206c] ;  /* 0x00206c00010d7983 */ /* 0x002f280000300800 */
[----:B------:R1:W-:Y:S01]  /*98920*/  STL [R1+0x2048], R8 ;  /* 0x0020480801007387 */ /* 0x0003e20000100800 */
[----:B------:R-:W-:-:S03]  /*98930*/  MOV R5, R14 ;  /* 0x0000000e00057202 */ /* 0x000fc60000000f00 */
        /* <DEDUP_REMOVED lines=9> */
[----:B---3--:R-:W-:Y:S02]  /*989d0*/  IADD3 R9, P1, R9, UR16, RZ ;  /* 0x0000001009097c10 */ /* 0x008fe4000ff3e0ff */
[----:B------:R-:W-:-:S03]  /*989e0*/  IADD3 R6, P2, R6, UR16, RZ ;  /* 0x0000001006067c10 */ /* 0x000fc6000ff5e0ff */
[----:B------:R3:W-:Y:S01]  /*989f0*/  STL [R1+0x2054], R9 ;  /* 0x0020540901007387 */ /* 0x0007e20000100800 */
[----:B-1----:R-:W-:Y:S01]  /*98a00*/  IMAD.MOV.U32 R4, RZ, RZ, R9 ;  /* 0x000000ffff047224 */ /* 0x002fe200078e0009 */
[----:B------:R-:W-:Y:S02]  /*98a10*/  IADD3.X R12, R12, UR7, RZ, P1, !PT ;  /* 0x000000070c0c7c10 */ /* 0x000fe40008ffe4ff */
[----:B------:R-:W-:-:S03]  /*98a20*/  IADD3.X R10, R10, UR7, RZ, P2, !PT ;  /* 0x000000070a0a7c10 */ /* 0x000fc600097fe4ff */
[----:B------:R-:W-:Y:S04]  /*98a30*/  STL [R1+0x2050], R12 ;  /* 0x0020500c01007387 */ /* 0x000fe80000100800 */
[----:B------:R-:W-:Y:S04]  /*98a40*/  STL [R1+0x205c], R6 ;  /* 0x00205c0601007387 */ /* 0x000fe80000100800 */
[----:B------:R-:W4:Y:S04]  /*98a50*/  LDL.LU R14, [R1+0x2138] ;  /* 0x00213800010e7983 */ /* 0x000f280000300800 */
[----:B------:R1:W-:Y:S04]  /*98a60*/  STL [R1+0x2058], R10 ;  /* 0x0020580a01007387 */ /* 0x0003e80000100800 */
[----:B---3--:R-:W3:Y:S01]  /*98a70*/  LDL.LU R9, [R1+0x2140] ;  /* 0x0021400001097983 */ /* 0x008ee20000300800 */
[----:B------:R-:W-:-:S05]  /*98a80*/  MOV R5, R12 ;  /* 0x0000000c00057202 */ /* 0x000fca0000000f00 */
[----:B------:R1:W-:Y:S02]  /*98a90*/  LDGSTS.E [R2+0x1fc00], desc[UR14][R4.64], P0 ;  /* 0x1fc0000004027fae */ /* 0x0003e4000812184e */
[----:B-1----:R-:W-:Y:S01]  /*98aa0*/  IMAD.MOV.U32 R4, RZ, RZ, R6 ;  /* 0x000000ffff047224 */ /* 0x002fe200078e0006 */
[----:B------:R-:W-:Y:S02]  /*98ab0*/  MOV R5, R10 ;  /* 0x0000000a00057202 */ /* 0x000fe40000000f00 */
[----:B------:R-:W3:Y:S01]  /*98ac0*/  LDL.LU R10, [R1+0x214c] ;  /* 0x00214c00010a7983 */ /* 0x000ee20000300800 */
[----:B------:R-:W-:-:S03]  /*98ad0*/  IADD3 R3, P1, R3, UR16, RZ ;  /* 0x0000001003037c10 */ /* 0x000fc6000ff3e0ff */
[----:B------:R-:W3:Y:S04]  /*98ae0*/  LDL.LU R6, [R1+0x2154] ;  /* 0x0021540001067983 */ /* 0x000ee80000300800 */
[----:B------:R1:W-:Y:S04]  /*98af0*/  LDGSTS.E [R2+0x1fd00], desc[UR14][R4.64], P0 ;  /* 0x1fd0000004027fae */ /* 0x0003e8000812184e */
[----:B------:R-:W-:Y:S01]  /*98b00*/  STL [R1+0x2064], R3 ;  /* 0x0020640301007387 */ /* 0x000fe20000100800 */
[----:B--2---:R-:W-:-:S04]  /*98b10*/  IADD3.X R11, R11, UR7, RZ, P1, !PT ;  /* 0x000000070b0b7c10 */ /* 0x004fc80008ffe4ff */
[----:B-1----:R-:W-:Y:S01]  /*98b20*/  MOV R5, R11 ;  /* 0x0000000b00057202 */ /* 0x002fe20000000f00 */
[----:B------:R1:W-:Y:S04]  /*98b30*/  STL [R1+0x2060], R11 ;  /* 0x0020600b01007387 */ /* 0x0003e80000100800 */
[----:B-1----:R-:W2:Y:S04]  /*98b40*/  LDL.LU R11, [R1+0x2148] ;  /* 0x00214800010b7983 */ /* 0x002ea80000300800 */
[----:B------:R-:W2:Y:S01]  /*98b50*/  LDL.LU R15, [R1+0x2150] ;  /* 0x00215000010f7983 */ /* 0x000ea20000300800 */
[----:B------:R-:W-:Y:S01]  /*98b60*/  UISETP.GT.AND UP1, UPT, UR18, 0x43, UPT ;  /* 0x000000431200788c */ /* 0x000fe2000bf24270 */
[----:B------:R-:W-:-:S02]  /*98b70*/  IMAD.MOV.U32 R4, RZ, RZ, R3 ;  /* 0x000000ffff047224 */ /* 0x000fc400078e0003 */
[----:B------:R-:W2:Y:S01]  /*98b80*/  LDL.LU R12, [R1+0x215c] ;  /* 0x00215c00010c7983 */ /* 0x000ea20000300800 */
[----:B------:R-:W-:Y:S01]  /*98b90*/  USEL UR12, URZ, 0x4, !UP1 ;  /* 0x000000043f0c7887 */ /* 0x000fe2000c800000 */
[----:B----4-:R-:W-:Y:S02]  /*98ba0*/  IADD3 R13, P2, R13, UR16, RZ ;  /* 0x000000100d0d7c10 */ /* 0x010fe4000ff5e0ff */
[----:B------:R1:W-:Y:S01]  /*98bb0*/  LDGSTS.E [R2+0x1fe00], desc[UR14][R4.64], P0 ;  /* 0x1fe0000004027fae */ /* 0x0003e2000812184e */
[----:B------:R-:W-:-:S03]  /*98bc0*/  USEL UR12, UR12, URZ, !UP0 ;  /* 0x0000003f0c0c7287 */ /* 0x000fc6000c000000 */
[----:B------:R-:W4:Y:S01]  /*98bd0*/  LDL.LU R3, [R1+0x2164] ;  /* 0x0021640001037983 */ /* 0x000f220000300800 */
[----:B------:R-:W-:Y:S02]  /*98be0*/  IADD3 R17, P3, R17, UR16, RZ ;  /* 0x0000001011117c10 */ /* 0x000fe4000ff7e0ff */
[----:B------:R-:W-:Y:S01]  /*98bf0*/  IADD3.X R16, R16, UR7, RZ, P2, !PT ;  /* 0x0000000710107c10 */ /* 0x000fe200097fe4ff */
[----:B-1----:R-:W-:Y:S01]  /*98c00*/  IMAD.MOV.U32 R4, RZ, RZ, R13 ;  /* 0x000000ffff047224 */ /* 0x002fe200078e000d */
[----:B------:R-:W-:Y:S02]  /*98c10*/  ISETP.NE.U32.AND P1, PT, RZ, UR12, PT ;  /* 0x0000000cff007c0c */ /* 0x000fe4000bf25070 */
[----:B------:R-:W-:Y:S01]  /*98c20*/  MOV R5, R16 ;  /* 0x0000001000057202 */ /* 0x000fe20000000f00 */
[----:B------:R-:W-:Y:S04]  /*98c30*/  STL [R1+0x206c], R13 ;  /* 0x00206c0d01007387 */ /* 0x000fe80000100800 */
[----:B------:R1:W-:Y:S01]  /*98c40*/  STL [R1+0x2068], R16 ;  /* 0x0020681001007387 */ /* 0x0003e20000100800 */
[----:B------:R-:W-:-:S03]  /*98c50*/  IADD3.X R18, R18, UR7, RZ, P3, !PT ;  /* 0x0000000712127c10 */ /* 0x000fc60009ffe4ff */
[----:B------:R-:W-:Y:S04]  /*98c60*/  STL [R1+0x2134], R17 ;  /* 0x0021341101007387 */ /* 0x000fe80000100800 */
[----:B------:R1:W-:Y:S01]  /*98c70*/  LDGSTS.E [R2+0x1ff00], desc[UR14][R4.64], P0 ;  /* 0x1ff0000004027fae */ /* 0x0003e2000812184e */
[----:B------:R-:W-:-:S03]  /*98c80*/  IADD3 R8, P0, R8, UR16, RZ ;  /* 0x0000001008087c10 */ /* 0x000fc6000ff1e0ff */
[----:B-1----:R-:W4:Y:S01]  /*98c90*/  LDL.LU R16, [R1+0x2158] ;  /* 0x0021580001107983 */ /* 0x002f220000300800 */
[----:B------:R-:W-:-:S03]  /*98ca0*/  IADD3 R7, P2, R7, UR16, RZ ;  /* 0x0000001007077c10 */ /* 0x000fc6000ff5e0ff */
[----:B------:R-:W-:Y:S01]  /*98cb0*/  STL [R1+0x2130], R18 ;  /* 0x0021301201007387 */ /* 0x000fe20000100800 */
[----:B------:R-:W-:Y:S01]  /*98cc0*/  IMAD.MOV.U32 R4, RZ, RZ, R17 ;  /* 0x000000ffff047224 */ /* 0x000fe200078e0011 */
[----:B------:R-:W-:Y:S02]  /*98cd0*/  MOV R5, R18 ;  /* 0x0000001200057202 */ /* 0x000fe40000000f00 */
[----:B------:R-:W4:Y:S04]  /*98ce0*/  LDL.LU R13, [R1+0x2160] ;  /* 0x00216000010d7983 */ /* 0x000f280000300800 */
[----:B------:R1:W-:Y:S04]  /*98cf0*/  STL [R1+0x213c], R8 ;  /* 0x00213c0801007387 */ /* 0x0003e80000100800 */
[----:B------:R1:W-:Y:S02]  /*98d00*/  LDGSTS.E [R2+0x21800], desc[UR14][R4.64], P1 ;  /* 0x2180000004027fae */ /* 0x0003e4000892184e */
[----:B-1----:R-:W-:Y:S01]  /*98d10*/  IMAD.MOV.U32 R4, RZ, RZ, R8 ;  /* 0x000000ffff047224 */ /* 0x002fe200078e0008 */
[----:B------:R-:W-:-:S05]  /*98d20*/  IADD3.X R14, R14, UR7, RZ, P0, !PT ;  /* 0x000000070e0e7c10 */ /* 0x000fca00087fe4ff */
[----:B------:R1:W-:Y:S01]  /*98d30*/  STL [R1+0x2138], R14 ;  /* 0x0021380e01007387 */ /* 0x0003e20000100800 */
[----:B---3--:R-:W-:-:S03]  /*98d40*/  IADD3.X R9, R9, UR7, RZ, P2, !PT ;  /* 0x0000000709097c10 */ /* 0x008fc600097fe4ff */
[----:B------:R3:W-:Y:S01]  /*98d50*/  STL [R1+0x2144], R7 ;  /* 0x0021440701007387 */ /* 0x0007e20000100800 */
        /* <DEDUP_REMOVED lines=8> */
[----:B------:R-:W-:Y:S01]  /*98de0*/  MOV R5, R9 ;  /* 0x0000000900057202 */ /* 0x000fe20000000f00 */
[----:B---3--:R-:W3:Y:S04]  /*98df0*/  LDL.LU R7, [R1+0x2234] ;  /* 0x0022340001077983 */ /* 0x008ee80000300800 */
[----:B------:R-:W3:Y:S04]  /*98e00*/  LDL.LU R9, [R1+0x223c] ;  /* 0x00223c0001097983 */ /* 0x000ee80000300800 */
[----:B------:R-:W-:Y:S04]  /*98e10*/  STL [R1+0x214c], R10 ;  /* 0x00214c0a01007387 */ /* 0x000fe80000100800 */
[----:B------:R1:W-:Y:S01]  /*98e20*/  LDGSTS.E [R2+0x21a00], desc[UR14][R4.64], P1 ;  /* 0x21a0000004027fae */ /* 0x0003e2000892184e */
[----:B--2---:R-:W-:-:S02]  /*98e30*/  IADD3.X R11, R11, UR7, RZ, P0, !PT ;  /* 0x000000070b0b7c10 */ /* 0x004fc400087fe4ff */
        /* <DEDUP_REMOVED lines=10> */
[----:B----4-:R-:W-:Y:S01]  /*98ee0*/  IADD3 R3, P2, R3, UR16, RZ ;  /* 0x0000001003037c10 */ /* 0x010fe2000ff5e0ff */
[----:B-1----:R-:W-:Y:S01]  /*98ef0*/  IMAD.MOV.U32 R4, RZ, RZ, R6 ;  /* 0x000000ffff047224 */ /* 0x002fe200078e0006 */
[----:B------:R-:W-:Y:S02]  /*98f00*/  MOV R5, R15 ;  /* 0x0000000f00057202 */ /* 0x000fe40000000f00 */
[----:B------:R-:W4:Y:S01]  /*98f10*/  LDL.LU R15, [R1+0x2244] ;  /* 0x00224400010f7983 */ /* 0x000f220000300800 */
[----:B------:R-:W-:-:S03]  /*98f20*/  IADD3.X R16, R16, UR7, RZ, P0, !PT ;  /* 0x0000000710107c10 */ /* 0x000fc600087fe4ff */
        /* <DEDUP_REMOVED lines=20> */
[----:B------:R-:W-:-:S04]  /*99070*/  IADD3 R8, P0, R8, UR16, RZ ;  /* 0x0000001008087c10 */ /* 0x000fc8000ff1e0ff */
[----:B------:R-:W-:Y:S01]  /*99080*/  IADD3.X R14, R14, UR7, RZ, P0, !PT ;  /* 0x000000070e0e7c10 */ /* 0x000fe200087fe4ff */
[----:B------:R-:W-:Y:S03]  /*99090*/  STL [R1+0x216c], R8 ;  /* 0x00216c0801007387 */ /* 0x000fe60000100800 */
[----:B-1----:R-:W-:Y:S01]  /*990a0*/  MOV R5, R14 ;  /* 0x0000000e00057202 */ /* 0x002fe20000000f00 */
[----:B------:R1:W-:Y:S01]  /*990b0*/  STL [R1+0x2168], R14 ;  /* 0x0021680e01007387 */ /* 0x0003e20000100800 */
[----:B------:R-:W-:Y:S01]  /*990c0*/  IMAD.MOV.U32 R4, RZ, RZ, R8 ;  /* 0x000000ffff047224 */ /* 0x000fe200078e0008 */
[----:B------:R-:W-:-:S04]  /*990d0*/  ISETP.NE.U32.AND P0, PT, RZ, UR12, PT ;  /* 0x0000000cff007c0c */ /* 0x000fc8000bf05070 */
[----:B------:R3:W-:Y:S04]  /*990e0*/  LDGSTS.E [R2+0x21f00], desc[UR14][R4.64], P1 ;  /* 0x21f0000004027fae */ /* 0x0007e8000892184e */
[----:B-1----:R-:W4:Y:S04]  /*990f0*/  LDL.LU R14, [R1+0x2250] ;  /* 0x00225000010e7983 */ /* 0x002f280000300800 */
[----:B------:R-:W4:Y:S01]  /*99100*/  LDL.LU R8, [R1+0x2258] ;  /* 0x0022580001087983 */ /* 0x000f220000300800 */
[----:B---3--:R-:W-:Y:S02]  /*99110*/  IADD3 R7, P1, R7, UR16, RZ ;  /* 0x0000001007077c10 */ /* 0x008fe4000ff3e0ff */
[----:B------:R-:W-:-:S03]  /*99120*/  IADD3 R9, P2, R9, UR16, RZ ;  /* 0x0000001009097c10 */ /* 0x000fc6000ff5e0ff */
[----:B------:R1:W-:Y:S01]  /*99130*/  STL [R1+0x2234], R7 ;  /* 0x0022340701007387 */ /* 0x0003e20000100800 */
[----:B------:R-:W-:Y:S01]  /*99140*/  IMAD.MOV.U32 R4, RZ, RZ, R7 ;  /* 0x000000ffff047224 */ /* 0x000fe200078e0007 */
[----:B--2---:R-:W-:-:S04]  /*99150*/  IADD3.X R11, R11, UR7, RZ, P1, !PT ;  /* 0x000000070b0b7c10 */ /* 0x004fc80008ffe4ff */
[----:B------:R-:W-:Y:S01]  /*99160*/  MOV R5, R11 ;  /* 0x0000000b00057202 */ /* 0x000fe20000000f00 */
[----:B------:R-:W-:Y:S01]  /*99170*/  STL [R1+0x2230], R11 ;  /* 0x0022300b01007387 */ /* 0x000fe20000100800 */
[----:B------:R-:W-:-:S03]  /*99180*/  IADD3.X R10, R10, UR7, RZ, P2, !PT ;  /* 0x000000070a0a7c10 */ /* 0x000fc600097fe4ff */
[----:B------:R2:W-:Y:S04]  /*99190*/  STL [R1+0x223c], R9 ;  /* 0x00223c0901007387 */ /* 0x0005e80000100800 */
[----:B-1----:R-:W3:Y:S04]  /*991a0*/  LDL.LU R7, [R1+0x2264] ;  /* 0x0022640001077983 */ /* 0x002ee80000300800 */
[----:B------:R1:W-:Y:S04]  /*991b0*/  LDGSTS.E [R2+0x23800], desc[UR14][R4.64], P0 ;  /* 0x2380000004027fae */ /* 0x0003e8000812184e */
[----:B------:R4:W-:Y:S01]  /*991c0*/  STL [R1+0x2238], R10 ;  /* 0x0022380a01007387 */ /* 0x0009e20000100800 */
[----:B-1----:R-:W-:-:S03]  /*991d0*/  IMAD.MOV.U32 R4, RZ, RZ, R9 ;  /* 0x000000ffff047224 */ /* 0x002fc600078e0009 */
[----:B--2---:R-:W2:Y:S01]  /*991e0*/  LDL.LU R9, [R1+0x2260] ;  /* 0x0022600001097983 */ /* 0x004ea20000300800 */
[----:B----4-:R-:W-:Y:S02]  /*991f0*/  IADD3 R15, P1, R15, UR16, RZ ;  /* 0x000000100f0f7c10 */ /* 0x010fe4000ff3e0ff */
[----:B------:R-:W-:Y:S02]  /*99200*/  MOV R5, R10 ;  /* 0x0000000a00057202 */ /* 0x000fe40000000f00 */
[----:B------:R-:W-:Y:S01]  /*99210*/  IADD3 R6, P2, R6, UR16, RZ ;  /* 0x0000001006067c10 */ /* 0x000fe2000ff5e0ff */
[----:B------:R-:W4:Y:S04]  /*99220*/  LDL.LU R10, [R1+0x226c] ;  /* 0x00226c00010a7983 */ /* 0x000f280000300800 */
        /* <DEDUP_REMOVED lines=9> */
[----:B------:R-:W4:Y:S01]  /*992c0*/  LDL.LU R16, [R1+0x2268] ;  /* 0x0022680001107983 */ /* 0x000f220000300800 */
[----:B------:R-:W-:-:S03]  /*992d0*/  IADD3 R13, P1, R13, UR16, RZ ;  /* 0x000000100d0d7c10 */ /* 0x000fc6000ff3e0ff */
[----:B------:R1:W-:Y:S04]  /*992e0*/  STL [R1+0x2248], R12 ;  /* 0x0022480c01007387 */ /* 0x0003e80000100800 */
[----:B------:R1:W-:Y:S01]  /*992f0*/  LDGSTS.E [R2+0x23a00], desc[UR14][R4.64], P0 ;  /* 0x23a0000004027fae */ /* 0x0003e2000812184e */
[----:B------:R-:W-:-:S03]  /*99300*/  IADD3 R3, P2, R3, UR16, RZ ;  /* 0x0000001003037c10 */ /* 0x000fc6000ff5e0ff */
        /* <DEDUP_REMOVED lines=22> */
[----:B---3--:R-:W-:-:S05]  /*99470*/  IADD3 R7, P1, R7, UR16, RZ ;  /* 0x0000001007077c10 */ /* 0x008fca000ff3e0ff */
[----:B------:R-:W-:Y:S01]  /*99480*/  STL [R1+0x2264], R7 ;  /* 0x0022640701007387 */ /* 0x000fe20000100800 */
[----:B-1----:R-:W-:Y:S01]  /*99490*/  IMAD.MOV.U32 R4, RZ, RZ, R7 ;  /* 0x000000ffff047224 */ /* 0x002fe200078e0007 */
[----:B--2---:R-:W-:-:S04]  /*994a0*/  IADD3.X R9, R9, UR7, RZ, P1, !PT ;  /* 0x0000000709097c10 */ /* 0x004fc80008ffe4ff */
[----:B------:R-:W-:Y:S01]  /*994b0*/  MOV R5, R9 ;  /* 0x0000000900057202 */ /* 0x000fe20000000f00 */
[----:B------:R1:W-:Y:S01]  /*994c0*/  STL [R1+0x2260], R9 ;  /* 0x0022600901007387 */ /* 0x0003e20000100800 */
[----:B------:R-:W-:Y:S01]  /*994d0*/  UISETP.GT.AND UP1, UPT, UR18, 0x4b, UPT ;  /* 0x0000004b1200788c */ /* 0x000fe2000bf24270 */
[----:B----4-:R-:W-:Y:S02]  /*994e0*/  IADD3 R10, P2, R10, UR16, RZ ;  /* 0x000000100a0a7c10 */ /* 0x010fe4000ff5e0ff */
[----:B------:R2:W-:Y:S04]  /*994f0*/  LDGSTS.E [R2+0x23e00], desc[UR14][R4.64], P0 ;  /* 0x23e0000004027fae */ /* 0x0005e8000812184e */
[----:B-1----:R-:W3:Y:S04]  /*99500*/  LDL.LU R9, [R1+0x2348] ;  /* 0x0023480001097983 */ /* 0x002ee80000300800 */
[----:B------:R-:W4:Y:S01]  /*99510*/  LDL.LU R7, [R1+0x2350] ;  /* 0x0023500001077983 */ /* 0x000f220000300800 */
[----:B------:R-:W-:-:S04]  /*99520*/  USEL UR12, URZ, 0x4, !UP1 ;  /* 0x000000043f0c7887 */ /* 0x000fc8000c800000 */
[----:B------:R-:W-:Y:S01]  /*99530*/  USEL UR12, UR12, URZ, !UP0 ;  /* 0x0000003f0c0c7287 */ /* 0x000fe2000c000000 */
[----:B------:R-:W-:Y:S01]  /*99540*/  IADD3 R11, P3, R11, UR16, RZ ;  /* 0x000000100b0b7c10 */ /* 0x000fe2000ff7e0ff */
[----:B--2---:R-:W-:Y:S01]  /*99550*/  IMAD.MOV.U32 R4, RZ, RZ, R10 ;  /* 0x000000ffff047224 */ /* 0x004fe200078e000a */
[----:B------:R1:W-:Y:S03]  /*99560*/  STL [R1+0x226c], R10 ;  /* 0x00226c0a01007387 */ /* 0x0003e60000100800 */
[----:B------:R-:W-:Y:S02]  /*99570*/  ISETP.NE.U32.AND P1, PT, RZ, UR12, PT ;  /* 0x0000000cff007c0c */ /* 0x000fe4000bf25070 */
        /* <DEDUP_REMOVED lines=8> */
[----:B------:R-:W-:Y:S01]  /*99600*/  IADD3 R12, P0, R12, UR16, RZ ;  /* 0x000000100c0c7c10 */ /* 0x000fe2000ff1e0ff */
[----:B-1----:R-:W-:Y:S01]  /*99610*/  IMAD.MOV.U32 R4, RZ, RZ, R11 ;  /* 0x000000ffff047224 */ /* 0x002fe200078e000b */
[----:B------:R-:W-:Y:S01]  /*99620*/  MOV R5, R15 ;  /* 0x0000000f00057202 */ /* 0x000fe20000000f00 */
[----:B------:R-:W4:Y:S01]  /*99630*/  LDL.LU R10, [R1+0x2364] ;  /* 0x00236400010a7983 */ /* 0x000f220000300800 */
[----:B------:R-:W-:-:S03]  /*99640*/  IADD3 R6, P2, R6, UR16, RZ ;  /* 0x0000001006067c10 */ /* 0x000fc6000ff5e0ff */
[----:B------:R-:W4:Y:S04]  /*99650*/  LDL.LU R18, [R1+0x2358] ;  /* 0x0023580001127983 */ /* 0x000f280000300800 */
[----:B--2---:R-:W2:Y:S04]  /*99660*/  LDL.LU R11, [R1+0x2360] ;  /* 0x00236000010b7983 */ /* 0x004ea80000300800 */
        /* <DEDUP_REMOVED lines=8> */
[----:B------:R-:W2:Y:S04]  /*996f0*/  LDL.LU R12, [R1+0x236c] ;  /* 0x00236c00010c7983 */ /* 0x000ea80000300800 */
[----:B------:R1:W-:Y:S04]  /*99700*/  LDGSTS.E [R2+0x25900], desc[UR14][R4.64], P1 ;  /* 0x2590000004027fae */ /* 0x0003e8000892184e */
[----:B------:R1:W-:Y:S02]  /*99710*/  STL [R1+0x2340], R13 ;  /* 0x0023400d01007387 */ /* 0x0003e40000100800 */
[----:B-1----:R-:W-:-:S02]  /*99720*/  MOV R5, R13 ;  /* 0x0000000d00057202 */ /* 0x002fc40000000f00 */
[----:B------:R-:W2:Y:S01]  /*99730*/  LDL.LU R13, [R1+0x2368] ;  /* 0x00236800010d7983 */ /* 0x000ea20000300800 */
[----:B------:R-:W-:Y:S01]  /*99740*/  IADD3 R8, P0, R8, UR16, RZ ;  /* 0x0000001008087c10 */ /* 0x000fe2000ff1e0ff */
[----:B------:R-:W-:Y:S01]  /*99750*/  IMAD.MOV.U32 R4, RZ, RZ, R6 ;  /* 0x000000ffff047224 */ /* 0x000fe200078e0006 */
[----:B------:R-:W-:Y:S01]  /*99760*/  IADD3 R3, P2, R3, UR16, RZ ;  /* 0x0000001003037c10 */ /* 0x000fe2000ff5e0ff */
[----:B------:R-:W2:Y:S04]  /*99770*/  LDL.LU R15, [R1+0x2434] ;  /* 0x00243400010f7983 */ /* 0x000ea80000300800 */
[----:B------:R-:W2:Y:S04]  /*99780*/  LDL.LU R6, [R1+0x243c] ;  /* 0x00243c0001067983 */ /* 0x000ea80000300800 */
[----:B------:R1:W-:Y:S04]  /*99790*/  STL [R1+0x234c], R8 ;  /* 0x00234c0801007387 */ /* 0x0003e80000100800 */
[----:B------:R1:W-:Y:S02]  /*997a0*/  LDGSTS.E [R2+0x25a00], desc[UR14][R4.64], P1 ;  /* 0x25a0000004027fae */ /* 0x0003e4000892184e */
[----:B-1----:R-:W-:Y:S01]  /*997b0*/  IMAD.MOV.U32 R4, RZ, RZ, R8 ;  /* 0x000000ffff047224 */ /* 0x002fe200078e0008 */
[----:B---3--:R-:W-:-:S05]  /*997c0*/  IADD3.X R9, R9, UR7, RZ, P0, !PT ;  /* 0x0000000709097c10 */ /* 0x008fca00087fe4ff */
[----:B------:R-:W-:Y:S01]  /*997d0*/  STL [R1+0x2348], R9 ;  /* 0x0023480901007387 */ /* 0x000fe20000100800 */
[----:B----4-:R-:W-:-:S03]  /*997e0*/  IADD3.X R7, R7, UR7, RZ, P2, !PT ;  /* 0x0000000707077c10 */ /* 0x010fc600097fe4ff */
[----:B------:R-:W-:Y:S01]  /*997f0*/  STL [R1+0x2354], R3 ;  /* 0x0023540301007387 */ /* 0x000fe20000100800 */
[----:B------:R-:W-:-:S03]  /*99800*/  MOV R5, R9 ;  /* 0x0000000900057202 */ /* 0x000fc60000000f00 */
[----:B------:R-:W3:Y:S04]  /*99810*/  LDL.LU R16, [R1+0x2430] ;  /* 0x0024300001107983 */ /* 0x000ee80000300800 */
[----:B------:R1:W-:Y:S04]  /*99820*/  STL [R1+0x2350], R7 ;  /* 0x0023500701007387 */ /* 0x0003e80000100800 */
[----:B------:R-:W4:Y:S04]  /*99830*/  LDL.LU R8, [R1+0x2438] ;  /* 0x0024380001087983 */ /* 0x000f280000300800 */
[----:B------:R1:W-:Y:S04]  /*99840*/  LDGSTS.E [R2+0x25b00], desc[UR14][R4.64], P1 ;  /* 0x25b0000004027fae */ /* 0x0003e8000892184e */
[----:B------:R-:W4:Y:S01]  /*99850*/  LDL.LU R14, [R1+0x2440] ;  /* 0x00244000010e7983 */ /* 0x000f220000300800 */
[----:B-1----:R-:W-:-:S03]  /*99860*/  MOV R5, R7 ;  /* 0x0000000700057202 */ /* 0x002fc60000000f00 */
[----:B------:R-:W4:Y:S01]  /*99870*/  LDL.LU R7, [R1+0x2444] ;  /* 0x0024440001077983 */ /* 0x000f220000300800 */
[----:B------:R-:W-:-:S03]  /*99880*/  IMAD.MOV.U32 R4, RZ, RZ, R3 ;  /* 0x000000ffff047224 */ /* 0x000fc600078e0003 */
[----:B------:R-:W4:Y:S04]  /*99890*/  LDL.LU R9, [R1+0x2448] ;  /* 0x0024480001097983 */ /* 0x000f280000300800 */
[----:B------:R-:W4:Y:S01]  /*998a0*/  LDL.LU R3, [R1+0x244c] ;  /* 0x00244c0001037983 */ /* 0x000f220000300800 */
[----:B------:R-:W-:Y:S02]  /*998b0*/  IADD3 R17, P0, R17, UR16, RZ ;  /* 0x0000001011117c10 */ /* 0x000fe4000ff1e0ff */
[----:B------:R-:W-:Y:S01]  /*998c0*/  IADD3 R10, P2, R10, UR16, RZ ;  /* 0x000000100a0a7c10 */ /* 0x000fe2000ff5e0ff */
[----:B------:R1:W-:Y:S01]  /*998d0*/  LDGSTS.E [R2+0x25c00], desc[UR14][R4.64], P1 ;  /* 0x25c0000004027fae */ /* 0x0003e2000892184e */
[----:B------:R-:W-:-:S03]  /*998e0*/  IADD3.X R18, R18, UR7, RZ, P0, !PT ;  /* 0x0000000712127c10 */ /* 0x000fc600087fe4ff */
[----:B------:R-:W-:Y:S01]  /*998f0*/  STL [R1+0x235c], R17 ;  /* 0x00235c1101007387 */ /* 0x000fe20000100800 */
[----:B--2---:R-:W-:Y:S01]  /*99900*/  IADD3.X R11, R11, UR7, RZ, P2, !PT ;  /* 0x000000070b0b7c10 */ /* 0x004fe200097fe4ff */
[----:B-1----:R-:W-:Y:S01]  /*99910*/  IMAD.MOV.U32 R4, RZ, RZ, R17 ;  /* 0x000000ffff047224 */ /* 0x002fe200078e0011 */
[----:B------:R-:W-:Y:S01]  /*99920*/  MOV R5, R18 ;  /* 0x0000001200057202 */ /* 0x000fe20000000f00 */
[----:B------:R-:W-:Y:S04]  /*99930*/  STL [R1+0x2358], R18 ;  /* 0x0023581201007387 */ /* 0x000fe80000100800 */
[----:B------:R1:W-:Y:S04]  /*99940*/  LDGSTS.E [R2+0x25d00], desc[UR14][R4.64], P1 ;  /* 0x25d0000004027fae */ /* 0x0003e8000892184e */
[----:B------:R2:W-:Y:S04]  /*99950*/  STL [R1+0x2364], R10 ;  /* 0x0023640a01007387 */ /* 0x0005e80000100800 */
[----:B------:R2:W-:Y:S01]  /*99960*/  STL [R1+0x2360], R11 ;  /* 0x0023600b01007387 */ /* 0x0005e20000100800 */
[----:B-1----:R-:W-:Y:S01]  /*99970*/  IMAD.MOV.U32 R4, RZ, RZ, R10 ;  /* 0x000000ffff047224 */ /* 0x002fe200078e000a */
[----:B------:R-:W-:-:S02]  /*99980*/  MOV R5, R11 ;  /* 0x0000000b00057202 */ /* 0x000fc40000000f00 */
[----:B--2---:R-:W2:Y:S04]  /*99990*/  LDL.LU R10, [R1+0x2454] ;  /* 0x00245400010a7983 */ /* 0x004ea80000300800 */
[----:B------:R-:W2:Y:S04]  /*999a0*/  LDL.LU R11, [R1+0x245c] ;  /* 0x00245c00010b7983 */ /* 0x000ea80000300800 */
[----:B------:R1:W-:Y:S01]  /*999b0*/  LDGSTS.E [R2+0x25e00], desc[UR14][R4.64], P1 ;  /* 0x25e0000004027fae */ /* 0x0003e2000892184e */
[----:B------:R-:W-:-:S04]  /*999c0*/  UISETP.GT.AND UP1, UPT, UR18, 0x4f, UPT ;  /* 0x0000004f1200788c */ /* 0x000fc8000bf24270 */
[----:B------:R-:W-:-:S04]  /*999d0*/  USEL UR12, URZ, 0x4, !UP1 ;  /* 0x000000043f0c7887 */ /* 0x000fc8000c800000 */
[----:B------:R-:W-:Y:S01]  /*999e0*/  USEL UR12, UR12, URZ, !UP0 ;  /* 0x0000003f0c0c7287 */ /* 0x000fe2000c000000 */
[----:B------:R-:W-:-:S05]  /*999f0*/  IADD3 R12, P0, R12, UR16, RZ ;  /* 0x000000100c0c7c10 */ /* 0x000fca000ff1e0ff */
[----:B------:R-:W-:Y:S01]  /*99a00*/  STL [R1+0x236c], R12 ;  /* 0x00236c0c01007387 */ /* 0x000fe20000100800 */
[----:B-1----:R-:W-:Y:S01]  /*99a10*/  IMAD.MOV.U32 R4, RZ, RZ, R12 ;  /* 0x000000ffff047224 */ /* 0x002fe200078e000c */
[----:B------:R-:W-:-:S04]  /*99a20*/  IADD3.X R13, R13, UR7, RZ, P0, !PT ;  /* 0x000000070d0d7c10 */ /* 0x000fc800087fe4ff */
[----:B------:R-:W-:Y:S01]  /*99a30*/  MOV R5, R13 ;  /* 0x0000000d00057202 */ /* 0x000fe20000000f00 */
[----:B------:R1:W-:Y:S01]  /*99a40*/  STL [R1+0x2368], R13 ;  /* 0x0023680d01007387 */ /* 0x0003e20000100800 */
[----:B------:R-:W-:-:S03]  /*99a50*/  ISETP.NE.U32.AND P0, PT, RZ, UR12, PT ;  /* 0x0000000cff007c0c */ /* 0x000fc6000bf05070 */
[----:B------:R1:W-:Y:S04]  /*99a60*/  LDGSTS.E [R2+0x25f00], desc[UR14][R4.64], P1 ;  /* 0x25f0000004027fae */ /* 0x0003e8000892184e */
[----:B-1----:R-:W2:Y:S04]  /*99a70*/  LDL.LU R13, [R1+0x2450] ;  /* 0x00245000010d7983 */ /* 0x002ea80000300800 */
[----:B------:R-:W2:Y:S01]  /*99a80*/  LDL.LU R12, [R1+0x2458] ;  /* 0x00245800010c7983 */ /* 0x000ea20000300800 */
[----:B------:R-:W-:Y:S02]  /*99a90*/  IADD3 R15, P1, R15, UR16, RZ ;  /* 0x000000100f0f7c10 */ /* 0x000fe4000ff3e0ff */
[----:B------:R-:W-:-:S03]  /*99aa0*/  IADD3 R6, P2, R6, UR16, RZ ;  /* 0x0000001006067c10 */ /* 0x000fc6000ff5e0ff */
[----:B------:R-:W-:Y:S01]  /*99ab0*/  IMAD.MOV.U32 R4, RZ, RZ, R15 ;  /* 0x000000ffff047224 */ /* 0x000fe200078e000f */
[----:B------:R-:W-:Y:S01]  /*99ac0*/  STL [R1+0x2434], R15 ;  /* 0x0024340f01007387 */ /* 0x000fe20000100800 */
[----:B---3--:R-:W-:-:S04]  /*99ad0*/  IADD3.X R16, R16, UR7, RZ, P1, !PT ;  /* 0x0000000710107c10 */ /* 0x008fc80008ffe4ff */
[----:B------:R-:W-:Y:S02]  /*99ae0*/  MOV R5, R16 ;  /* 0x0000001000057202 */ /* 0x000fe40000000f00 */
[----:B----4-:R-:W-:-:S03]  /*99af0*/  IADD3.X R8, R8, UR7, RZ, P2, !PT ;  /* 0x0000000708087c10 */ /* 0x010fc600097fe4ff */
[----:B------:R1:W-:Y:S04]  /*99b00*/  LDGSTS.E [R2+0x27800], desc[UR14][R4.64], P0 ;  /* 0x2780000004027fae */ /* 0x0003e8000812184e */
[----:B------:R-:W-:Y:S04]  /*99b10*/  STL [R1+0x2430], R16 ;  /* 0x0024301001007387 */ /* 0x000fe80000100800 */
[----:B------:R-:W-:Y:S01]  /*99b20*/  STL [R1+0x243c], R6 ;  /* 0x00243c0601007387 */ /* 0x000fe20000100800 */
[----:B-1----:R-:W-:Y:S01]  /*99b30*/  IMAD.MOV.U32 R4, RZ, RZ, R6 ;  /* 0x000000ffff047224 */ /* 0x002fe200078e0006 */
[----:B------:R-:W-:-:S02]  /*99b40*/  MOV R5, R8 ;  /* 0x0000000800057202 */ /* 0x000fc40000000f00 */
[----:B------:R-:W-:Y:S01]  /*99b50*/  IADD3 R7, P1, R7, UR16, RZ ;  /* 0x0000001007077c10 */ /* 0x000fe2000ff3e0ff */
[----:B------:R1:W-:Y:S03]  /*99b60*/  STL [R1+0x2438], R8 ;  /* 0x0024380801007387 */ /* 0x0003e60000100800 */
[----:B------:R-:W-:Y:S01]  /*99b70*/  IADD3.X R14, R14, UR7, RZ, P1, !PT ;  /* 0x000000070e0e7c10 */ /* 0x000fe20008ffe4ff */
[----:B------:R3:W-:Y:S01]  /*99b80*/  LDGSTS.E [R2+0x27900], desc[UR14][R4.64], P0 ;  /* 0x2790000004027fae */ /* 0x0007e2000812184e */
[----:B------:R-:W-:-:S03]  /*99b90*/  IADD3 R3, P2, R3, UR16, RZ ;  /* 0x0000001003037c10 */ /* 0x000fc6000ff5e0ff */
[----:B-1----:R-:W4:Y:S01]  /*99ba0*/  LDL.LU R8, [R1+0x2460] ;  /* 0x0024600001087983 */ /* 0x002f220000300800 */
[----:B------:R-:W-:-:S03]  /*99bb0*/  IADD3.X R9, R9, UR7, RZ, P2, !PT ;  /* 0x0000000709097c10 */ /* 0x000fc600097fe4ff */
[----:B------:R-:W4:Y:S01]  /*99bc0*/  LDL.LU R6, [R1+0x2464] ;  /* 0x0024640001067983 */ /* 0x000f220000300800 */
[----:B---3--:R-:W-:Y:S01]  /*99bd0*/  IMAD.MOV.U32 R4, RZ, RZ, R7 ;  /* 0x000000ffff047224 */ /* 0x008fe200078e0007 */
[----:B------:R-:W-:Y:S02]  /*99be0*/  MOV R5, R14 ;  /* 0x0000000e00057202 */ /* 0x000fe40000000f00 */
[----:B------:R1:W-:Y:S04]  /*99bf0*/  STL [R1+0x2444], R7 ;  /* 0x0024440701007387 */ /* 0x0003e80000100800 */
[----:B------:R-:W-:Y:S04]  /*99c00*/  STL [R1+0x2440], R14 ;  /* 0x0024400e01007387 */ /* 0x000fe80000100800 */
[----:B------:R-:W-:Y:S04]  /*99c10*/  STL [R1+0x244c], R3 ;  /* 0x00244c0301007387 */ /* 0x000fe80000100800 */
[----:B-1----:R-:W3:Y:S04]  /*99c20*/  LDL.LU R7, [R1+0x246c] ;  /* 0x00246c0001077983 */ /* 0x002ee80000300800 */
[----:B------:R1:W-:Y:S04]  /*99c30*/  STL [R1+0x2448], R9 ;  /* 0x0024480901007387 */ /* 0x0003e80000100800 */
[----:B------:R1:W-:Y:S04]  /*99c40*/  LDGSTS.E [R2+0x27a00], desc[UR14][R4.64], P0 ;  /* 0x27a0000004027fae */ /* 0x0003e8000812184e */
[----:B------:R-:W3:Y:S01]  /*99c50*/  LDL.LU R17, [R1+0x2534] ;  /* 0x0025340001117983 */ /* 0x000ee20000300800 */
[----:B-1----:R-:W-:-:S03]  /*99c60*/  MOV R5, R9 ;  /* 0x0000000900057202 */ /* 0x002fc60000000f00 */
[----:B------:R-:W3:Y:S04]  /*99c70*/  LDL.LU R9, [R1+0x2468] ;  /* 0x0024680001097983 */ /* 0x000ee80000300800 */
[----:B------:R-:W3:Y:S01]  /*99c80*/  LDL.LU R18, [R1+0x2530] ;  /* 0x0025300001127983 */ /* 0x000ee20000300800 */
[----:B--2---:R-:W-:Y:S01]  /*99c90*/  IADD3 R10, P1, R10, UR16, RZ ;  /* 0x000000100a0a7c10 */ /* 0x004fe2000ff3e0ff */
[----:B------:R-:W-:Y:S01]  /*99ca0*/  IMAD.MOV.U32 R4, RZ, RZ, R3 ;  /* 0x000000ffff047224 */ /* 0x000fe200078e0003 */
[----:B------:R-:W-:Y:S01]  /*99cb0*/  IADD3 R11, P2, R11, UR16, RZ ;  /* 0x000000100b0b7c10 */ /* 0x000fe2000ff5e0ff */
[----:B------:R-:W2:Y:S04]  /*99cc0*/  LDL.LU R15, [R1+0x253c] ;  /* 0x00253c00010f7983 */ /* 0x000ea80000300800 */
[----:B------:R-:W2:Y:S04]  /*99cd0*/  LDL.LU R3, [R1+0x2544] ;  /* 0x0025440001037983 */ /* 0x000ea80000300800 */
[----:B------:R1:W-:Y:S04]  /*99ce0*/  STL [R1+0x2454], R10 ;  /* 0x0024540a01007387 */ /* 0x0003e80000100800 */
[----:B------:R1:W-:Y:S02]  /*99cf0*/  LDGSTS.E [R2+0x27b00], desc[UR14][R4.64], P0 ;  /* 0x27b0000004027fae */ /* 0x0003e4000812184e */
[----:B-1----:R-:W-:Y:S01]  /*99d00*/  IMAD.MOV.U32 R4, RZ, RZ, R10 ;  /* 0x000000ffff047224 */ /* 0x002fe200078e000a */
[----:B------:R-:W-:-:S02]  /*99d10*/  IADD3.X R13, R13, UR7, RZ, P1, !PT ;  /* 0x000000070d0d7c10 */ /* 0x000fc40008ffe4ff */
[----:B------:R-:W-:-:S03]  /*99d20*/  IADD3.X R12, R12, UR7, RZ, P2, !PT ;  /* 0x000000070c0c7c10 */ /* 0x000fc600097fe4ff */
[----:B------:R1:W-:Y:S04]  /*99d30*/  STL [R1+0x2450], R13 ;  /* 0x0024500d01007387 */ /* 0x0003e80000100800 */
[----:B------:R-:W-:Y:S04]  /*99d40*/  STL [R1+0x245c], R11 ;  /* 0x00245c0b01007387 */ /* 0x000fe80000100800 */
[----:B------:R-:W2:Y:S04]  /*99d50*/  LDL.LU R16, [R1+0x2538] ;  /* 0x0025380001107983 */ /* 0x000ea80000300800 */
[----:B------:R1:W-:Y:S04]  /*99d60*/  STL [R1+0x2458], R12 ;  /* 0x0024580c01007387 */ /* 0x0003e80000100800 */
[----:B------:R-:W2:Y:S01]  /*99d70*/  LDL.LU R10, [R1+0x2540] ;  /* 0x00254000010a7983 */ /* 0x000ea20000300800 */
[----:B------:R-:W-:-:S03]  /*99d80*/  MOV R5, R13 ;  /* 0x0000000d00057202 */ /* 0x000fc60000000f00 */
[----:B------:R-:W2:Y:S04]  /*99d90*/  LDL.LU R14, [R1+0x2548] ;  /* 0x00254800010e7983 */ /* 0x000ea80000300800 */
[----:B------:R1:W-:Y:S04]  /*99da0*/  LDGSTS.E [R2+0x27c00], desc[UR14][R4.64], P0 ;  /* 0x27c0000004027fae */ /* 0x0003e8000812184e */
[----:B-1----:R-:W2:Y:S01]  /*99db0*/  LDL.LU R13, [R1+0x254c] ;  /* 0x00254c00010d7983 */ /* 0x002ea20000300800 */
[----:B------:R-:W-:Y:S01]  /*99dc0*/  MOV R5, R12 ;  /* 0x0000000c00057202 */ /* 0x000fe20000000f00 */
[----:B------:R-:W-:-:S02]  /*99dd0*/  IMAD.MOV.U32 R4, RZ, RZ, R11 ;  /* 0x000000ffff047224 */ /* 0x000fc400078e000b */
[----:B------:R-:W2:Y:S04]  /*99de0*/  LDL.LU R12, [R1+0x2550] ;  /* 0x00255000010c7983 */ /* 0x000ea80000300800 */
[----:B------:R-:W2:Y:S04]  /*99df0*/  LDL.LU R11, [R1+0x2554] ;  /* 0x00255400010b7983 */ /* 0x000ea80000300800 */
[----:B------:R1:W-:Y:S01]  /*99e00*/  LDGSTS.E [R2+0x27d00], desc[UR14][R4.64], P0 ;  /* 0x27d0000004027fae */ /* 0x0003e2000812184e */
[----:B----4-:R-:W-:-:S04]  /*99e10*/  IADD3 R6, P1, R6, UR16, RZ ;  /* 0x0000001006067c10 */ /* 0x010fc8000ff3e0ff */
[----:B------:R-:W-:Y:S01]  /*99e20*/  IADD3.X R8, R8, UR7, RZ, P1, !PT ;  /* 0x0000000708087c10 */ /* 0x000fe20008ffe4ff */
[----:B------:R-:W-:Y:S01]  /*99e30*/  STL [R1+0x2464], R6 ;  /* 0x0024640601007387 */ /* 0x000fe20000100800 */
[----:B-1----:R-:W-:Y:S02]  /*99e40*/  IMAD.MOV.U32 R4, RZ, RZ, R6 ;  /* 0x000000ffff047224 */ /* 0x002fe400078e0006 */
[----:B------:R-:W-:Y:S01]  /*99e50*/  MOV R5, R8 ;  /* 0x0000000800057202 */ /* 0x000fe20000000f00 */
[----:B------:R1:W-:Y:S04]  /*99e60*/  STL [R1+0x2460], R8 ;  /* 0x0024600801007387 */ /* 0x0003e80000100800 */
[----:B------:R4:W-:Y:S01]  /*99e70*/  LDGSTS.E [R2+0x27e00], desc[UR14][R4.64], P0 ;  /* 0x27e0000004027fae */ /* 0x0009e2000812184e */
[----:B---3--:R-:W-:-:S03]  /*99e80*/  IADD3 R7, P2, R7, UR16, RZ ;  /* 0x0000001007077c10 */ /* 0x008fc6000ff5e0ff */
[----:B-1----:R-:W3:Y:S04]  /*99e90*/  LDL.LU R8, [R1+0x255c] ;  /* 0x00255c0001087983 */ /* 0x002ee80000300800 */
[----:B------:R-:W3:Y:S01]  /*99ea0*/  LDL.LU R6, [R1+0x2564] ;  /* 0x0025640001067983 */ /* 0x000ee20000300800 */
[----:B------:R-:W-:-:S03]  /*99eb0*/  IADD3 R17, P3, R17, UR16, RZ ;  /* 0x0000001011117c10 */ /* 0x000fc6000ff7e0ff */
[----:B------:R-:W-:Y:S01]  /*99ec0*/  STL [R1+0x246c], R7 ;  /* 0x00246c0701007387 */ /* 0x000fe20000100800 */
[----:B------:R-:W-:Y:S02]  /*99ed0*/  IADD3.X R9, R9, UR7, RZ, P2, !PT ;  /* 0x0000000709097c10 */ /* 0x000fe400097fe4ff */
[----:B------:R-:W-:-:S03]  /*99ee0*/  IADD3.X R18, R18, UR7, RZ, P3, !PT ;  /* 0x0000000712127c10 */ /* 0x000fc60009ffe4ff */
[----:B------:R1:W-:Y:S01]  /*99ef0*/  STL [R1+0x2468], R9 ;  /* 0x0024680901007387 */ /* 0x0003e20000100800 */
[----:B----4-:R-:W-:-:S03]  /*99f00*/  MOV R5, R9 ;  /* 0x0000000900057202 */ /* 0x010fc60000000f00 */
[----:B------:R-:W-:Y:S01]  /*99f10*/  STL [R1+0x2534], R17 ;  /* 0x0025341101007387 */ /* 0x000fe20000100800 */
[----:B------:R-:W-:-:S03]  /*99f20*/  IMAD.MOV.U32 R4, RZ, RZ, R7 ;  /* 0x000000ffff047224 */ /* 0x000fc600078e0007 */
[----:B-1----:R-:W4:Y:S04]  /*99f30*/  LDL.LU R9, [R1+0x2558] ;  /* 0x0025580001097983 */ /* 0x002f280000300800 */
[----:B------:R-:W-:Y:S04]  /*99f40*/  STL [R1+0x2530], R18 ;  /* 0x0025301201007387 */ /* 0x000fe80000100800 */
[----:B------:R-:W4:Y:S01]  /*99f50*/  LDL.LU R7, [R1+0x2560] ;  /* 0x0025600001077983 */ /* 0x000f220000300800 */
[----:B------:R-:W-:-:S03]  /*99f60*/  UISETP.GT.AND UP1, UPT, UR18, 0x53, UPT ;  /* 0x000000531200788c */ /* 0x000fc6000bf24270 */
[----:B------:R1:W-:Y:S01]  /*99f70*/  LDGSTS.E [R2+0x27f00], desc[UR14][R4.64], P0 ;  /* 0x27f0000004027fae */ /* 0x0003e2000812184e */
[----:B------:R-:W-:-:S04]  /*99f80*/  USEL UR12, URZ, 0x4, !UP1 ;  /* 0x000000043f0c7887 */ /* 0x000fc8000c800000 */
[----:B------:R-:W-:-:S06]  /*99f90*/  USEL UR12, UR12, URZ, !UP0 ;  /* 0x0000003f0c0c7287 */ /* 0x000fcc000c000000 */
[----:B------:R-:W-:Y:S02]  /*99fa0*/  ISETP.NE.U32.AND P1, PT, RZ, UR12, PT ;  /* 0x0000000cff007c0c */ /* 0x000fe4000bf25070 */
[----:B--2---:R-:W-:Y:S01]  /*99fb0*/  IADD3 R15, P0, R15, UR16, RZ ;  /* 0x000000100f0f7c10 */ /* 0x004fe2000ff1e0ff */
[----:B-1----:R-:W-:Y:S01]  /*99fc0*/  IMAD.MOV.U32 R4, RZ, RZ, R17 ;  /* 0x000000ffff047224 */ /* 0x002fe200078e0011 */
[----:B------:R-:W-:Y:S02]  /*99fd0*/  MOV R5, R18 ;  /* 0x0000001200057202 */ /* 0x000fe40000000f00 */
[----:B------:R-:W-:Y:S01]  /*99fe0*/  IADD3 R3, P2, R3, UR16, RZ ;  /* 0x0000001003037c10 */ /* 0x000fe2000ff5e0ff */
[----:B------:R-:W-:Y:S06]  /*99ff0*/  STL [R1+0x253c], R15 ;  /* 0x00253c0f01007387 */ /* 0x000fec0000100800 */
[----:B------:R1:W-:Y:S02]  /*9a000*/  LDGSTS.E [R2+0x29800], desc[UR14][R4.64], P1 ;  /* 0x2980000004027fae */ /* 0x0003e4000892184e */
[----:B-1----:R-:W-:Y:S01]  /*9a010*/  IMAD.MOV.U32 R4, RZ, RZ, R15 ;  /* 0x000000ffff047224 */ /* 0x002fe200078e000f */
[----:B------:R-:W-:-:S04]  /*9a020*/  IADD3.X R16, R16, UR7, RZ, P0, !PT ;  /* 0x0000000710107c10 */ /* 0x000fc800087fe4ff */
[----:B------:R-:W-:Y:S01]  /*9a030*/  MOV R5, R16 ;  /* 0x0000001000057202 */ /* 0x000fe20000000f00 */
[----:B------:R-:W-:Y:S01]  /*9a040*/  STL [R1+0x2538], R16 ;  /* 0x0025381001007387 */ /* 0x000fe20000100800 */
[----:B------:R-:W-:-:S03]  /*9a050*/  IADD3.X R10, R10, UR7, RZ, P2, !PT ;  /* 0x000000070a0a7c10 */ /* 0x000fc600097fe4ff */
[----:B------:R-:W-:Y:S04]  /*9a060*/  STL [R1+0x2544], R3 ;  /* 0x0025440301007387 */ /* 0x000fe80000100800 */
[----:B------:R1:W-:Y:S04]  /*9a070*/  LDGSTS.E [R2+0x29900], desc[UR14][R4.64], P1 ;  /* 0x2990000004027fae */ /* 0x0003e8000892184e */
[----:B------:R2:W-:Y:S01]  /*9a080*/  STL [R1+0x2540], R10 ;  /* 0x0025400a01007387 */ /* 0x0005e20000100800 */
[----:B-1----:R-:W-:Y:S01]  /*9a090*/  MOV R5, R10 ;  /* 0x0000000a00057202 */ /* 0x002fe20000000f00 */
[----:B------:R-:W-:-:S02]  /*9a0a0*/  IMAD.MOV.U32 R4, RZ, RZ, R3 ;  /* 0x000000ffff047224 */ /* 0x000fc400078e0003 */
[----:B--2---:R-:W2:Y:S04]  /*9a0b0*/  LDL.LU R10, [R1+0x2568] ;  /* 0x00256800010a7983 */ /* 0x004ea80000300800 */
[----:B------:R-:W2:Y:S01]  /*9a0c0*/  LDL.LU R3, [R1+0x256c] ;  /* 0x00256c0001037983 */ /* 0x000ea20000300800 */
[----:B------:R-:W-:Y:S02]  /*9a0d0*/  IADD3 R13, P0, R13, UR16, RZ ;  /* 0x000000100d0d7c10 */ /* 0x000fe4000ff1e0ff */
[----:B------:R-:W-:Y:S01]  /*9a0e0*/  IADD3 R11, P2, R11, UR16, RZ ;  /* 0x000000100b0b7c10 */ /* 0x000fe2000ff5e0ff */
[----:B------:R1:W-:Y:S01]  /*9a0f0*/  LDGSTS.E [R2+0x29a00], desc[UR14][R4.64], P1 ;  /* 0x29a0000004027fae */ /* 0x0003e2000892184e */
[----:B------:R-:W-:Y:S02]  /*9a100*/  IADD3.X R14, R14, UR7, RZ, P0, !PT ;  /* 0x000000070e0e7c10 */ /* 0x000fe400087fe4ff */
[----:B------:R-:W-:Y:S01]  /*9a110*/  IADD3.X R12, R12, UR7, RZ, P2, !PT ;  /* 0x000000070c0c7c10 */ /* 0x000fe200097fe4ff */
[----:B------:R1:W-:Y:S04]  /*9a120*/  STL [R1+0x254c], R13 ;  /* 0x00254c0d01007387 */ /* 0x0003e80000100800 */
[----:B------:R4:W-:Y:S01]  /*9a130*/  STL [R1+0x2548], R14 ;  /* 0x0025480e01007387 */ /* 0x0009e20000100800 */
[----:B-1----:R-:W-:Y:S01]  /*9a140*/  IMAD.MOV.U32 R4, RZ, RZ, R13 ;  /* 0x000000ffff047224 */ /* 0x002fe200078e000d */
[----:B------:R-:W-:-:S02]  /*9a150*/  MOV R5, R14 ;  /* 0x0000000e00057202 */ /* 0x000fc40000000f00 */
[----:B------:R-:W-:Y:S04]  /*9a160*/  STL [R1+0x2554], R11 ;  /* 0x0025540b01007387 */ /* 0x000fe80000100800 */
[----:B------:R-:W-:Y:S04]  /*9a170*/  STL [R1+0x2550], R12 ;  /* 0x0025500c01007387 */ /* 0x000fe80000100800 */
[----:B------:R1:W-:Y:S04]  /*9a180*/  LDGSTS.E [R2+0x29b00], desc[UR14][R4.64], P1 ;  /* 0x29b0000004027fae */ /* 0x0003e8000892184e */
[----:B------:R-:W2:Y:S04]  /*9a190*/  LDL.LU R20, [R1+0x2630] ;  /* 0x0026300001147983 */ /* 0x000ea80000300800 */
[----:B------:R-:W2:Y:S01]  /*9a1a0*/  LDL.LU R19, [R1+0x2634] ;  /* 0x0026340001137983 */ /* 0x000ea20000300800 */
[----:B-1----:R-:W-:Y:S01]  /*9a1b0*/  IMAD.MOV.U32 R4, RZ, RZ, R11 ;  /* 0x000000ffff047224 */ /* 0x002fe200078e000b */
[----:B------:R-:W-:-:S02]  /*9a1c0*/  MOV R5, R12 ;  /* 0x0000000c00057202 */ /* 0x000fc40000000f00 */
[----:B------:R-:W2:Y:S04]  /*9a1d0*/  LDL.LU R18, [R1+0x2638] ;  /* 0x0026380001127983 */ /* 0x000ea80000300800 */
[----:B------:R-:W2:Y:S04]  /*9a1e0*/  LDL.LU R17, [R1+0x263c] ;  /* 0x00263c0001117983 */ /* 0x000ea80000300800 */
[----:B------:R-:W2:Y:S04]  /*9a1f0*/  LDL.LU R15, [R1+0x2644] ;  /* 0x00264400010f7983 */ /* 0x000ea80000300800 */
[----:B------:R-:W2:Y:S01]  /*9a200*/  LDL.LU R13, [R1+0x264c] ;  /* 0x00264c00010d7983 */ /* 0x000ea20000300800 */
[----:B---3--:R-:W-:-:S03]  /*9a210*/  IADD3 R8, P0, R8, UR16, RZ ;  /* 0x0000001008087c10 */ /* 0x008fc6000ff1e0ff */
[----:B------:R1:W-:Y:S01]  /*9a220*/  LDGSTS.E [R2+0x29c00], desc[UR14][R4.64], P1 ;  /* 0x29c0000004027fae */ /* 0x0003e2000892184e */
[----:B------:R-:W-:-:S03]  /*9a230*/  IADD3 R6, P2, R6, UR16, RZ ;  /* 0x0000001006067c10 */ /* 0x000fc6000ff5e0ff */
[----:B------:R-:W-:Y:S01]  /*9a240*/  STL [R1+0x255c], R8 ;  /* 0x00255c0801007387 */ /* 0x000fe20000100800 */
[----:B-1----:R-:W-:Y:S01]  /*9a250*/  IMAD.MOV.U32 R4, RZ, RZ, R8 ;  /* 0x000000ffff047224 */ /* 0x002fe200078e0008 */
[----:B----4-:R-:W-:-:S04]  /*9a260*/  IADD3.X R9, R9, UR7, RZ, P0, !PT ;  /* 0x0000000709097c10 */ /* 0x010fc800087fe4ff */
[----:B------:R-:W-:Y:S01]  /*9a270*/  MOV R5, R9 ;  /* 0x0000000900057202 */ /* 0x000fe20000000f00 */
[----:B------:R1:W-:Y:S01]  /*9a280*/  STL [R1+0x2558], R9 ;  /* 0x0025580901007387 */ /* 0x0003e20000100800 */
[----:B------:R-:W-:-:S03]  /*9a290*/  IADD3.X R7, R7, UR7, RZ, P2, !PT ;  /* 0x0000000707077c10 */ /* 0x000fc600097fe4ff */
[----:B------:R-:W-:Y:S04]  /*9a2a0*/  STL [R1+0x2564], R6 ;  /* 0x0025640601007387 */ /* 0x000fe80000100800 */
[----:B------:R-:W3:Y:S04]  /*9a2b0*/  LDL.LU R16, [R1+0x2640] ;  /* 0x0026400001107983 */ /* 0x000ee80000300800 */
[----:B------:R4:W-:Y:S04]  /*9a2c0*/  STL [R1+0x2560], R7 ;  /* 0x0025600701007387 */ /* 0x0009e80000100800 */
[----:B------:R-:W3:Y:S04]  /*9a2d0*/  LDL.LU R14, [R1+0x2648] ;  /* 0x00264800010e7983 */ /* 0x000ee80000300800 */
[----:B------:R4:W-:Y:S04]  /*9a2e0*/  LDGSTS.E [R2+0x29d00], desc[UR14][R4.64], P1 ;  /* 0x29d0000004027fae */ /* 0x0009e8000892184e */
[----:B-1----:R-:W3:Y:S04]  /*9a2f0*/  LDL.LU R9, [R1+0x2650] ;  /* 0x0026500001097983 */ /* 0x002ee80000300800 */
[----:B------:R-:W3:Y:S01]  /*9a300*/  LDL.LU R8, [R1+0x2654] ;  /* 0x0026540001087983 */ /* 0x000ee20000300800 */
[----:B----4-:R-:W-:Y:S01]  /*9a310*/  MOV R5, R7 ;  /* 0x0000000700057202 */ /* 0x010fe20000000f00 */
[----:B------:R-:W-:-:S02]  /*9a320*/  IMAD.MOV.U32 R4, RZ, RZ, R6 ;  /* 0x000000ffff047224 */ /* 0x000fc400078e0006 */
[----:B------:R-:W4:Y:S04]  /*9a330*/  LDL.LU R7, [R1+0x2658] ;  /* 0x0026580001077983 */ /* 0x000f280000300800 */
[----:B------:R-:W4:Y:S04]  /*9a340*/  LDL.LU R6, [R1+0x265c] ;  /* 0x00265c0001067983 */ /* 0x000f280000300800 */
[----:B------:R1:W-:Y:S01]  /*9a350*/  LDGSTS.E [R2+0x29e00], desc[UR14][R4.64], P1 ;  /* 0x29e0000004027fae */ /* 0x0003e2000892184e */
[----:B--2---:R-:W-:-:S04]  /*9a360*/  IADD3 R3, P0, R3, UR16, RZ ;  /* 0x0000001003037c10 */ /* 0x004fc8000ff1e0ff */
[----:B------:R-:W-:Y:S01]  /*9a370*/  IADD3.X R10, R10, UR7, RZ, P0, !PT ;  /* 0x000000070a0a7c10 */ /* 0x000fe200087fe4ff */
[----:B------:R-:W-:Y:S03]  /*9a380*/  STL [R1+0x256c], R3 ;  /* 0x00256c0301007387 */ /* 0x000fe60000100800 */
[----:B-1----:R-:W-:Y:S01]  /*9a390*/  MOV R5, R10 ;  /* 0x0000000a00057202 */ /* 0x002fe20000000f00 */
[----:B------:R1:W-:Y:S04]  /*9a3a0*/  STL [R1+0x2568], R10 ;  /* 0x0025680a01007387 */ /* 0x0003e80000100800 */
[----:B------:R-:W2:Y:S01]  /*9a3b0*/  LDL.LU R11, [R1+0x2660] ;  /* 0x00266000010b7983 */ /* 0x000ea20000300800 */
[----:B------:R-:W-:-:S03]  /*9a3c0*/  IMAD.MOV.U32 R4, RZ, RZ, R3 ;  /* 0x000000ffff047224 */ /* 0x000fc600078e0003 */
[----:B-1----:R-:W2:Y:S04]  /*9a3d0*/  LDL.LU R10, [R1+0x2664] ;  /* 0x00266400010a7983 */ /* 0x002ea80000300800 */
[----:B------:R-:W2:Y:S04]  /*9a3e0*/  LDL.LU R12, [R1+0x2668] ;  /* 0x00266800010c7983 */ /* 0x000ea80000300800 */
[----:B------:R-:W2:Y:S04]  /*9a3f0*/  LDL.LU R3, [R1+0x266c] ;  /* 0x00266c0001037983 */ /* 0x000ea80000300800 */
[----:B------:R1:W-:Y:S01]  /*9a400*/  LDGSTS.E [R2+0x29f00], desc[UR14][R4.64], P1 ;  /* 0x29f0000004027fae */ /* 0x0003e2000892184e */
[----:B------:R-:W-:-:S04]  /*9a410*/  IADD3 R19, P1, R19, UR16, RZ ;  /* 0x0000001013137c10 */ /* 0x000fc8000ff3e0ff */
[----:B------:R-:W-:Y:S02]  /*9a420*/  IADD3.X R20, R20, UR7, RZ, P1, !PT ;  /* 0x0000000714147c10 */ /* 0x000fe40008ffe4ff */
[----:B------:R-:W-:Y:S02]  /*9a430*/  IADD3 R17, P2, R17, UR16, RZ ;  /* 0x0000001011117c10 */ /* 0x000fe4000ff5e0ff */
[----:B------:R-:W-:Y:S02]  /*9a440*/  IADD3 R15, P1, R15, UR16, RZ ;  /* 0x000000100f0f7c10 */ /* 0x000fe4000ff3e0ff */
[----:B------:R-:W-:Y:S02]  /*9a450*/  IADD3.X R18, R18, UR7, RZ, P2, !PT ;  /* 0x0000000712127c10 */ /* 0x000fe400097fe4ff */
[----:B------:R-:W-:Y:S01]  /*9a460*/  IADD3 R13, P2, R13, UR16, RZ ;  /* 0x000000100d0d7c10 */ /* 0x000fe2000ff5e0ff */
[----:B------:R-:W-:Y:S04]  /*9a470*/  STL [R1+0x2634], R19 ;  /* 0x0026341301007387 */ /* 0x000fe80000100800 */
[----:B------:R-:W-:Y:S04]  /*9a480*/  STL [R1+0x2630], R20 ;  /* 0x0026301401007387 */ /* 0x000fe80000100800 */
[----:B------:R-:W-:Y:S04]  /*9a490*/  STL [R1+0x263c], R17 ;  /* 0x00263c1101007387 */ /* 0x000fe80000100800 */
[----:B------:R-:W-:Y:S04]  /*9a4a0*/  STL [R1+0x2638], R18 ;  /* 0x0026381201007387 */ /* 0x000fe80000100800 */
[----:B------:R-:W-:Y:S01]  /*9a4b0*/  STL [R1+0x2644], R15 ;  /* 0x0026440f01007387 */ /* 0x000fe20000100800 */
[----:B---3--:R-:W-:-:S02]  /*9a4c0*/  IADD3.X R16, R16, UR7, RZ, P1, !PT ;  /* 0x0000000710107c10 */ /* 0x008fc40008ffe4ff */
[----:B------:R-:W-:-:S03]  /*9a4d0*/  IADD3.X R14, R14, UR7, RZ, P2, !PT ;  /* 0x000000070e0e7c10 */ /* 0x000fc600097fe4ff */
[----:B------:R-:W-:Y:S04]  /*9a4e0*/  STL [R1+0x2640], R16 ;  /* 0x0026401001007387 */ /* 0x000fe80000100800 */
[----:B------:R-:W-:Y:S01]  /*9a4f0*/  STL [R1+0x264c], R13 ;  /* 0x00264c0d01007387 */ /* 0x000fe20000100800 */
[----:B------:R-:W-:-:S03]  /*9a500*/  IADD3 R8, P1, R8, UR16, RZ ;  /* 0x0000001008087c10 */ /* 0x000fc6000ff3e0ff */
[----:B------:R-:W-:Y:S01]  /*9a510*/  STL [R1+0x2648], R14 ;  /* 0x0026480e01007387 */ /* 0x000fe20000100800 */
[----:B------:R-:W-:Y:S02]  /*9a520*/  IADD3.X R9, R9, UR7, RZ, P1, !PT ;  /* 0x0000000709097c10 */ /* 0x000fe40008ffe4ff */
[----:B----4-:R-:W-:Y:S01]  /*9a530*/  IADD3 R6, P2, R6, UR16, RZ ;  /* 0x0000001006067c10 */ /* 0x010fe2000ff5e0ff */
[----:B------:R-:W-:Y:S03]  /*9a540*/  STL [R1+0x2654], R8 ;  /* 0x0026540801007387 */ /* 0x000fe60000100800 */
[----:B------:R-:W-:Y:S01]  /*9a550*/  IADD3.X R7, R7, UR7, RZ, P2, !PT ;  /* 0x0000000707077c10 */ /* 0x000fe200097fe4ff */
[----:B------:R-:W-:Y:S04]  /*9a560*/  STL [R1+0x2650], R9 ;  /* 0x0026500901007387 */ /* 0x000fe80000100800 */
[----:B------:R-:W-:Y:S04]  /*9a570*/  STL [R1+0x265c], R6 ;  /* 0x00265c0601007387 */ /* 0x000fe80000100800 */
[----:B------:R3:W-:Y:S04]  /*9a580*/  STL [R1+0x2658], R7 ;  /* 0x0026580701007387 */ /* 0x0007e80000100800 */
[----:B------:R-:W4:Y:S01]  /*9a590*/  LDL.LU.64 R26, [R1+0x16e0] ;  /* 0x0016e000011a7983 */ /* 0x000f220000300a00 */
[----:B------:R-:W-:-:S04]  /*9a5a0*/  UISETP.GT.AND UP1, UPT, UR18, 0x57, UPT ;  /* 0x000000571200788c */ /* 0x000fc8000bf24270 */
[----:B------:R-:W-:-:S04]  /*9a5b0*/  USEL UR12, URZ, 0x4, !UP1 ;  /* 0x000000043f0c7887 */ /* 0x000fc8000c800000 */
[----:B------:R-:W-:-:S06]  /*9a5c0*/  USEL UR12, UR12, URZ, !UP0 ;  /* 0x0000003f0c0c7287 */ /* 0x000fcc000c000000 */
[----:B------:R-:W-:Y:S01]  /*9a5d0*/  ISETP.NE.U32.AND P0, PT, RZ, UR12, PT ;  /* 0x0000000cff007c0c */ /* 0x000fe2000bf05070 */
[----:B-1----:R-:W-:Y:S01]  /*9a5e0*/  IMAD.MOV.U32 R4, RZ, RZ, R19 ;  /* 0x000000ffff047224 */ /* 0x002fe200078e0013 */
[----:B------:R-:W-:-:S11]  /*9a5f0*/  MOV R5, R20 ;  /* 0x0000001400057202 */ /* 0x000fd60000000f00 */
[----:B------:R1:W-:Y:S02]  /*9a600*/  LDGSTS.E [R2+0x2b800], desc[UR14][R4.64], P0 ;  /* 0x2b80000004027fae */ /* 0x0003e4000812184e */
[----:B-1----:R-:W-:Y:S01]  /*9a610*/  IMAD.MOV.U32 R4, RZ, RZ, R17 ;  /* 0x000000ffff047224 */ /* 0x002fe200078e0011 */
[----:B------:R-:W-:-:S05]  /*9a620*/  MOV R5, R18 ;  /* 0x0000001200057202 */ /* 0x000fca0000000f00 */
        /* <DEDUP_REMOVED lines=11> */
[----:B------:R-:W-:Y:S02]  /*9a6e0*/  MOV R5, R7 ;  /* 0x0000000700057202 */ /* 0x000fe40000000f00 */
[----:B---3--:R-:W3:Y:S04]  /*9a6f0*/  LDL.LU.64 R6, [R1+0x16d8] ;  /* 0x0016d80001067983 */ /* 0x008ee80000300a00 */
[----:B------:R-:W3:Y:S04]  /*9a700*/  LDL.LU.64 R8, [R1+0x16d0] ;  /* 0x0016d00001087983 */ /* 0x000ee80000300a00 */
[----:B------:R1:W-:Y:S01]  /*9a710*/  LDGSTS.E [R2+0x2bd00], desc[UR14][R4.64], P0 ;  /* 0x2bd0000004027fae */ /* 0x0003e2000812184e */
[----:B--2---:R-:W-:-:S04]  /*9a720*/  IADD3 R10, P1, R10, UR16, RZ ;  /* 0x000000100a0a7c10 */ /* 0x004fc8000ff3e0ff */
[----:B------:R-:W-:Y:S01]  /*9a730*/  IADD3.X R11, R11, UR7, RZ, P1, !PT ;  /* 0x000000070b0b7c10 */ /* 0x000fe20008ffe4ff */
[----:B------:R-:W-:Y:S01]  /*9a740*/  STL [R1+0x2664], R10 ;  /* 0x0026640a01007387 */ /* 0x000fe20000100800 */
[----:B------:R-:W-:-:S03]  /*9a750*/  IADD3 R3, P2, R3, UR16, RZ ;  /* 0x0000001003037c10 */ /* 0x000fc6000ff5e0ff */
[----:B------:R2:W-:Y:S01]  /*9a760*/  STL [R1+0x2660], R11 ;  /* 0x0026600b01007387 */ /* 0x0005e20000100800 */
[----:B-1----:R-:W-:Y:S01]  /*9a770*/  IMAD.MOV.U32 R4, RZ, RZ, R10 ;  /* 0x000000ffff047224 */ /* 0x002fe200078e000a */
[----:B------:R-:W-:Y:S02]  /*9a780*/  MOV R5, R11 ;  /* 0x0000000b00057202 */ /* 0x000fe40000000f00 */
[----:B------:R-:W-:Y:S01]  /*9a790*/  IADD3.X R12, R12, UR7, RZ, P2, !PT ;  /* 0x000000070c0c7c10 */ /* 0x000fe200097fe4ff */
[----:B------:R-:W-:Y:S04]  /*9a7a0*/  STL [R1+0x266c], R3 ;  /* 0x00266c0301007387 */ /* 0x000fe80000100800 */
[----:B------:R1:W-:Y:S04]  /*9a7b0*/  LDGSTS.E [R2+0x2be00], desc[UR14][R4.64], P0 ;  /* 0x2be0000004027fae */ /* 0x0003e8000812184e */
[----:B--2---:R-:W2:Y:S04]  /*9a7c0*/  LDL.LU.64 R10, [R1+0x16c8] ;  /* 0x0016c800010a7983 */ /* 0x004ea80000300a00 */
[----:B------:R1:W-:Y:S02]  /*9a7d0*/  STL [R1+0x2668], R12 ;  /* 0x0026680c01007387 */ /* 0x0003e40000100800 */
[----:B-1----:R-:W-:-:S02]  /*9a7e0*/  MOV R5, R12 ;  /* 0x0000000c00057202 */ /* 0x002fc40000000f00 */
[----:B------:R-:W2:Y:S04]  /*9a7f0*/  LDL.LU.64 R12, [R1+0x16c0] ;  /* 0x0016c000010c7983 */ /* 0x000ea80000300a00 */
[----:B------:R-:W2:Y:S01]  /*9a800*/  LDL.LU.64 R14, [R1+0x16b8] ;  /* 0x0016b800010e7983 */ /* 0x000ea20000300a00 */
[----:B------:R-:W-:-:S03]  /*9a810*/  IMAD.MOV.U32 R4, RZ, RZ, R3 ;  /* 0x000000ffff047224 */ /* 0x000fc600078e0003 */
[----:B------:R-:W2:Y:S01]  /*9a820*/  LDL.LU.64 R16, [R1+0x16b0] ;  /* 0x0016b00001107983 */ /* 0x000ea20000300a00 */
[----:B------:R-:W-:-:S03]  /*9a830*/  LOP3.LUT R3, R223, 0x40, RZ, 0xfc, !PT ;  /* 0x00000040df037812 */ /* 0x000fc600078efcff */
[----:B------:R-:W2:Y:S01]  /*9a840*/  LDL.LU.64 R18, [R1+0x16a8] ;  /* 0x0016a80001127983 */ /* 0x000ea20000300a00 */
[----:B------:R-:W-:Y:S02]  /*9a850*/  ISETP.GE.AND P1, PT, R3, UR18, PT ;  /* 0x0000001203007c0c */ /* 0x000fe4000bf26270 */
[----:B------:R-:W-:Y:S01]  /*9a860*/  PLOP3.LUT P2, PT, PT, PT, UP0, 0x80, 0x0 ;  /* 0x000000000000781c */ /* 0x000fe20003f4f008 */
[----:B------:R1:W-:Y:S01]  /*9a870*/  LDGSTS.E [R2+0x2bf00], desc[UR14][R4.64], P0 ;  /* 0x2bf0000004027fae */ /* 0x0003e2000812184e */
[----:B------:R-:W-:Y:S02]  /*9a880*/  ISETP.GE.AND P0, PT, R223, UR18, PT ;  /* 0x00000012df007c0c */ /* 0x000fe4000bf06270 */
[----:B------:R-:W-:Y:S01]  /*9a890*/  SEL R3, RZ, 0x4, P1 ;  /* 0x00000004ff037807 */ /* 0x000fe20000800000 */
[----:B------:R-:W2:Y:S03]  /*9a8a0*/  LDL.LU.64 R20, [R1+0x15e0] ;  /* 0x0015e00001147983 */ /* 0x000ea60000300a00 */
[----:B------:R-:W-:Y:S01]  /*9a8b0*/  SEL R3, R3, RZ, !P2 ;  /* 0x000000ff03037207 */ /* 0x000fe20005000000 */
[----:B------:R-:W2:Y:S01]  /*9a8c0*/  LDL.LU.64 R22, [R1+0x15d8] ;  /* 0x0015d80001167983 */ /* 0x000ea20000300a00 */
[----:B-1----:R-:W-:-:S03]  /*9a8d0*/  SEL R4, RZ, 0x4, P0 ;  /* 0x00000004ff047807 */ /* 0x002fc60000000000 */
[----:B------:R-:W2:Y:S01]  /*9a8e0*/  LDL.LU.64 R24, [R1+0x15d0] ;  /* 0x0015d00001187983 */ /* 0x000ea20000300a00 */
[----:B------:R-:W-:Y:S02]  /*9a8f0*/  ISETP.NE.U32.AND P1, PT, R3, RZ, PT ;  /* 0x000000ff0300720c */ /* 0x000fe40003f25070 */
[----:B------:R-:W-:-:S04]  /*9a900*/  SEL R4, R4, RZ, !P2 ;  /* 0x000000ff04047207 */ /* 0x000fc80005000000 */
[----:B------:R-:W-:Y:S02]  /*9a910*/  ISETP.NE.U32.AND P0, PT, R4, RZ, PT ;  /* 0x000000ff0400720c */ /* 0x000fe40003f05070 */
[----:B----4-:R-:W-:-:S04]  /*9a920*/  IADD3 R3, P2, R26, UR16, RZ ;  /* 0x000000101a037c10 */ /* 0x010fc8000ff5e0ff */
[----:B------:R-:W-:Y:S02]  /*9a930*/  IADD3.X R4, R27, UR7, RZ, P2, !PT ;  /* 0x000000071b047c10 */ /* 0x000fe400097fe4ff */
        /* <DEDUP_REMOVED lines=19> */
[----:B---3--:R-:W-:-:S04]  /*9aa70*/  IADD3 R5, P2, R6, UR16, RZ ;  /* 0x0000001006057c10 */ /* 0x008fc8000ff5e0ff */
        /* <DEDUP_REMOVED lines=68> */
[----:B--2---:R-:W-:-:S04]  /*9aec0*/  IADD3 R123, P2, R30, UR16, RZ ;  /* 0x000000101e7b7c10 */ /* 0x004fc8000ff5e0ff */
[----:B------:R-:W-:Y:S02]  /*9aed0*/  IADD3.X R124, R31, UR7, RZ, P2, !PT ;  /* 0x000000071f7c7c10 */ /* 0x000fe400097fe4ff */
[----:B------:R-:W2:Y:S01]  /*9aee0*/  LDL.LU.64 R30, [R1+0x11d8] ;  /* 0x0011d800011e7983 */ /* 0x000ea20000300a00 */
[----:B---3--:R-:W-:-:S04]  /*9aef0*/  IADD3 R125, P2, R64, UR16, RZ ;  /* 0x00000010407d7c10 */ /* 0x008fc8000ff5e0ff */
[----:B------:R-:W-:Y:S02]  /*9af00*/  IADD3.X R126, R65, UR7, RZ, P2, !PT ;  /* 0x00000007417e7c10 */ /* 0x000fe400097fe4ff */
[----:B----4-:R-:W-:-:S04]  /*9af10*/  IADD3 R127, P2, R28, UR16, RZ ;  /* 0x000000101c7f7c10 */ /* 0x010fc8000ff5e0ff */
        /* <DEDUP_REMOVED lines=115> */
[----:B------:R-:W-:Y:S01]  /*9b650*/  IADD3 R229, P2, R60, UR16, RZ ;  /* 0x000000103ce57c10 */ /* 0x000fe2000ff5e0ff */
[----:B------:R-:W-:-:S03]  /*9b660*/  IMAD.MOV.U32 R222, RZ, RZ, R3 ;  /* 0x000000ffffde7224 */ /* 0x000fc600078e0003 */
[----:B------:R-:W-:Y:S02]  /*9b670*/  IADD3.X R230, R61, UR7, RZ, P2, !PT ;  /* 0x000000073de67c10 */ /* 0x000fe400097fe4ff */
[----:B------:R-:W-:Y:S01]  /*9b680*/  IADD3 R231, P2, R58, UR16, RZ ;  /* 0x000000103ae77c10 */ /* 0x000fe2000ff5e0ff */
[----:B------:R-:W-:Y:S01]  /*9b690*/  IMAD.MOV.U32 R220, RZ, RZ, R5 ;  /* 0x000000ffffdc7224 */ /* 0x000fe200078e0005 */
[----:B------:R-:W-:Y:S01]  /*9b6a0*/  MOV R223, R4 ;  /* 0x0000000400df7202 */ /* 0x000fe20000000f00 */
[----:B------:R-:W-:Y:S01]  /*9b6b0*/  IMAD.MOV.U32 R218, RZ, RZ, R7 ;  /* 0x000000ffffda7224 */ /* 0x000fe200078e0007 */
[----:B------:R-:W-:Y:S01]  /*9b6c0*/  MOV R221, R6 ;  /* 0x0000000600dd7202 */ /* 0x000fe20000000f00 */
[----:B------:R-:W-:Y:S01]  /*9b6d0*/  IMAD.MOV.U32 R216, RZ, RZ, R9 ;  /* 0x000000ffffd87224 */ /* 0x000fe200078e0009 */
[----:B------:R-:W-:Y:S02]  /*9b6e0*/  IADD3.X R236, R59, UR7, RZ, P2, !PT ;  /* 0x000000073bec7c10 */ /* 0x000fe400097fe4ff */
[----:B------:R-:W-:Y:S01]  /*9b6f0*/  MOV R219, R8 ;  /* 0x0000000800db7202 */ /* 0x000fe20000000f00 */
[----:B------:R-:W-:Y:S01]  /*9b700*/  IMAD.MOV.U32 R214, RZ, RZ, R11 ;  /* 0x000000ffffd67224 */ /* 0x000fe200078e000b */
[----:B------:R-:W-:-:S02]  /*9b710*/  IADD3 R237, P2, R56, UR16, RZ ;  /* 0x0000001038ed7c10 */ /* 0x000fc4000ff5e0ff */
[----:B------:R-:W-:Y:S01]  /*9b720*/  MOV R217, R10 ;  /* 0x0000000a00d97202 */ /* 0x000fe20000000f00 */
        /* <DEDUP_REMOVED lines=8> */
[----:B------:R-:W-:Y:S01]  /*9b7b0*/  IADD3.X R238, R57, UR7, RZ, P2, !PT ;  /* 0x0000000739ee7c10 */ /* 0x000fe200097fe4ff */
[----:B------:R4:W-:Y:S01]  /*9b7c0*/  STL.64 [R1+0x16d0], R218 ;  /* 0x0016d0da01007387 */ /* 0x0009e20000100a00 */
[----:B------:R-:W-:Y:S01]  /*9b7d0*/  MOV R145, R18 ;  /* 0x0000001200917202 */ /* 0x000fe20000000f00 */
[----:B------:R-:W-:Y:S01]  /*9b7e0*/  IMAD.MOV.U32 R142, RZ, RZ, R19 ;  /* 0x000000ffff8e7224 */ /* 0x000fe200078e0013 */
[----:B------:R-:W-:Y:S01]  /*9b7f0*/  IADD3 R239, P2, R54, UR16, RZ ;  /* 0x0000001036ef7c10 */ /* 0x000fe2000ff5e0ff */
        /* <DEDUP_REMOVED lines=8> */
[----:B------:R4:W-:Y:S01]  /*9b880*/  STL.64 [R1+0x16b8], R212 ;  /* 0x0016b8d401007387 */ /* 0x0009e20000100a00 */
        /* <DEDUP_REMOVED lines=13> */
[----:B------:R-:W-:-:S02]  /*9b960*/  MOV R93, R38 ;  /* 0x00000026005d7202 */ /* 0x000fc40000000f00 */
[----:B------:R4:W-:Y:S01]  /*9b970*/  STL.64 [R1+0x15d8], R140 ;  /* 0x0015d88c01007387 */ /* 0x0009e20000100a00 */
[----:B------:R-:W-:Y:S01]  /*9b980*/  IMAD.MOV.U32 R90, RZ, RZ, R39 ;  /* 0x000000ffff5a7224 */ /* 0x000fe200078e0027 */
[----:B------:R-:W-:Y:S02]  /*9b990*/  MOV R91, R40 ;  /* 0x00000028005b7202 */ /* 0x000fe40000000f00 */
[----:B------:R4:W-:Y:S01]  /*9b9a0*/  STL.64 [R1+0x15d0], R102 ;  /* 0x0015d06601007387 */ /* 0x0009e20000100a00 */
[----:B------:R-:W-:Y:S01]  /*9b9b0*/  IADD3.X R242, R53, UR7, RZ, P2, !PT ;  /* 0x0000000735f27c10 */ /* 0x000fe200097fe4ff */
[----:B------:R-:W-:Y:S01]  /*9b9c0*/  IMAD.MOV.U32 R88, RZ, RZ, R41 ;  /* 0x000000ffff587224 */ /* 0x000fe200078e0029 */
[----:B------:R-:W-:Y:S01]  /*9b9d0*/  MOV R89, R42 ;  /* 0x0000002a00597202 */ /* 0x000fe20000000f00 */
[----:B------:R4:W-:Y:S01]  /*9b9e0*/  STL.64 [R1+0x15c8], R100 ;  /* 0x0015c86401007387 */ /* 0x0009e20000100a00 */
[----:B------:R-:W-:Y:S01]  /*9b9f0*/  IADD3 R243, P2, R50, UR16, RZ ;  /* 0x0000001032f37c10 */ /* 0x000fe2000ff5e0ff */
        /* <DEDUP_REMOVED lines=42> */
[----:B------:R-:W-:Y:S01]  /*9bca0*/  IMAD.MOV.U32 R60, RZ, RZ, R125 ;  /* 0x000000ffff3c7224 */ /* 0x000fe200078e007d */
[----:B------:R-:W-:-:S02]  /*9bcb0*/  MOV R61, R126 ;  /* 0x0000007e003d7202 */ /* 0x000fc40000000f00 */
[----:B------:R4:W-:Y:S01]  /*9bcc0*/  STL.64 [R1+0x13d8], R72 ;  /* 0x0013d84801007387 */ /* 0x0009e20000100a00 */
[----:B------:R-:W-:Y:S01]  /*9bcd0*/  UISETP.GT.AND UP5, UPT, UR18, 0x5b, UPT ;  /* 0x0000005b1200788c */ /* 0x000fe2000bfa4270 */
[----:B------:R-:W-:Y:S01]  /*9bce0*/  IMAD.MOV.U32 R58, RZ, RZ, R127 ;  /* 0x000000ffff3a7224 */ /* 0x000fe200078e007f */
[----:B------:R-:W-:Y:S01]  /*9bcf0*/  MOV R59, R128 ;  /* 0x00000080003b7202 */ /* 0x000fe20000000f00 */
[----:B------:R4:W-:Y:S01]  /*9bd00*/  STL.64 [R1+0x13d0], R70 ;  /* 0x0013d04601007387 */ /* 0x0009e20000100a00 */
[----:B------:R-:W-:Y:S01]  /*9bd10*/  IMAD.MOV.U32 R56, RZ, RZ, R129 ;  /* 0x000000ffff387224 */ /* 0x000fe200078e0081 */
[----:B------:R-:W-:Y:S02]  /*9bd20*/  MOV R57, R130 ;  /* 0x0000008200397202 */ /* 0x000fe40000000f00 */
[----:B------:R4:W-:Y:S01]  /*9bd30*/  STL.64 [R1+0x13c8], R68 ;  /* 0x0013c84401007387 */ /* 0x0009e20000100a00 */
[----:B------:R-:W-:Y:S01]  /*9bd40*/  IMAD.MOV.U32 R54, RZ, RZ, R131 ;  /* 0x000000ffff367224 */ /* 0x000fe200078e0083 */
[----:B------:R-:W-:-:S02]  /*9bd50*/  MOV R55, R132 ;  /* 0x0000008400377202 */ /* 0x000fc40000000f00 */
[----:B------:R4:W-:Y:S01]  /*9bd60*/  STL.64 [R1+0x13c0], R66 ;  /* 0x0013c04201007387 */ /* 0x0009e20000100a00 */
[----:B------:R-:W-:Y:S01]  /*9bd70*/  IMAD.MOV.U32 R52, RZ, RZ, R133 ;  /* 0x000000ffff347224 */ /* 0x000fe200078e0085 */
[----:B------:R-:W-:Y:S02]  /*9bd80*/  MOV R53, R134 ;  /* 0x0000008600357202 */ /* 0x000fe40000000f00 */
[----:B------:R4:W-:Y:S01]  /*9bd90*/  STL.64 [R1+0x13b8], R64 ;  /* 0x0013b84001007387 */ /* 0x0009e20000100a00 */
[----:B------:R-:W-:Y:S01]  /*9bda0*/  USEL UR12, URZ, 0x4, !UP5 ;  /* 0x000000043f0c7887 */ /* 0x000fe2000e800000 */
[----:B------:R-:W-:Y:S01]  /*9bdb0*/  IMAD.MOV.U32 R50, RZ, RZ, R135 ;  /* 0x000000ffff327224 */ /* 0x000fe200078e0087 */
[----:B------:R-:W-:Y:S01]  /*9bdc0*/  MOV R51, R136 ;  /* 0x0000008800337202 */ /* 0x000fe20000000f00 */
[----:B------:R4:W-:Y:S01]  /*9bdd0*/  STL.64 [R1+0x13b0], R62 ;  /* 0x0013b03e01007387 */ /* 0x0009e20000100a00 */
[----:B------:R-:W-:Y:S01]  /*9bde0*/  IMAD.MOV.U32 R48, RZ, RZ, R137 ;  /* 0x000000ffff307224 */ /* 0x000fe200078e0089 */
[----:B------:R-:W-:-:S02]  /*9bdf0*/  MOV R49, R138 ;  /* 0x0000008a00317202 */ /* 0x000fc40000000f00 */
[----:B------:R4:W-:Y:S01]  /*9be00*/  STL.64 [R1+0x13a8], R60 ;  /* 0x0013a83c01007387 */ /* 0x0009e20000100a00 */
[----:B------:R-:W-:-:S03]  /*9be10*/  UISETP.GT.AND UP6, UPT, UR18, 0x5f, UPT ;  /* 0x0000005f1200788c */ /* 0x000fc6000bfc4270 */
[----:B------:R4:W-:Y:S01]  /*9be20*/  STL.64 [R1+0x12e0], R58 ;  /* 0x0012e03a01007387 */ /* 0x0009e20000100a00 */
[----:B------:R-:W-:-:S03]  /*9be30*/  USEL UR12, UR12, URZ, !UP0 ;  /* 0x0000003f0c0c7287 */ /* 0x000fc6000c000000 */
[----:B------:R4:W-:Y:S01]  /*9be40*/  STL.64 [R1+0x12d8], R56 ;  /* 0x0012d83801007387 */ /* 0x0009e20000100a00 */
[----:B------:R-:W-:-:S03]  /*9be50*/  IMAD.MOV.U32 R138, RZ, RZ, R155 ;  /* 0x000000ffff8a7224 */ /* 0x000fc600078e009b */
[----:B------:R4:W-:Y:S01]  /*9be60*/  STL.64 [R1+0x12d0], R54 ;  /* 0x0012d03601007387 */ /* 0x0009e20000100a00 */
[----:B------:R-:W-:-:S03]  /*9be70*/  IMAD.MOV.U32 R136, RZ, RZ, R157 ;  /* 0x000000ffff887224 */ /* 0x000fc600078e009d */
[----:B------:R4:W-:Y:S01]  /*9be80*/  STL.64 [R1+0x12c8], R52 ;  /* 0x0012c83401007387 */ /* 0x0009e20000100a00 */
[----:B------:R-:W-:-:S03]  /*9be90*/  MOV R137, R158 ;  /* 0x0000009e00897202 */ /* 0x000fc60000000f00 */
[----:B------:R4:W-:Y:S01]  /*9bea0*/  STL.64 [R1+0x12c0], R50 ;  /* 0x0012c03201007387 */ /* 0x0009e20000100a00 */
[----:B------:R-:W-:Y:S01]  /*9beb0*/  USEL UR13, URZ, 0x4, !UP6 ;  /* 0x000000043f0d7887 */ /* 0x000fe2000f000000 */
[----:B------:R-:W-:Y:S02]  /*9bec0*/  IMAD.MOV.U32 R134, RZ, RZ, R159 ;  /* 0x000000ffff867224 */ /* 0x000fe400078e009f */
[----:B------:R4:W-:Y:S01]  /*9bed0*/  STL.64 [R1+0x12b8], R48 ;  /* 0x0012b83001007387 */ /* 0x0009e20000100a00 */
[----:B------:R-:W-:Y:S01]  /*9bee0*/  MOV R135, R160 ;  /* 0x000000a000877202 */ /* 0x000fe20000000f00 */
[----:B------:R-:W-:Y:S01]  /*9bef0*/  IMAD.MOV.U32 R132, RZ, RZ, R161 ;  /* 0x000000ffff847224 */ /* 0x000fe200078e00a1 */
[----:B------:R-:W-:Y:S01]  /*9bf00*/  MOV R133, R162 ;  /* 0x000000a200857202 */ /* 0x000fe20000000f00 */
[----:B------:R-:W-:Y:S01]  /*9bf10*/  IMAD.MOV.U32 R130, RZ, RZ, R163 ;  /* 0x000000ffff827224 */ /* 0x000fe200078e00a3 */
[----:B------:R-:W-:Y:S01]  /*9bf20*/  MOV R131, R164 ;  /* 0x000000a400837202 */ /* 0x000fe20000000f00 */
[----:B------:R-:W-:Y:S01]  /*9bf30*/  IMAD.MOV.U32 R128, RZ, RZ, R165 ;  /* 0x000000ffff807224 */ /* 0x000fe200078e00a5 */
[----:B------:R-:W-:Y:S01]  /*9bf40*/  MOV R129, R166 ;  /* 0x000000a600817202 */ /* 0x000fe20000000f00 */
[----:B------:R-:W-:Y:S01]  /*9bf50*/  UISETP.GT.AND UP1, UPT, UR18, 0x63, UPT ;  /* 0x000000631200788c */ /* 0x000fe2000bf24270 */
[----:B------:R-:W-:Y:S01]  /*9bf60*/  IMAD.MOV.U32 R126, RZ, RZ, R167 ;  /* 0x000000ffff7e7224 */ /* 0x000fe200078e00a7 */
[----:B------:R-:W-:Y:S01]  /*9bf70*/  MOV R127, R168 ;  /* 0x000000a8007f7202 */ /* 0x000fe20000000f00 */
[----:B------:R-:W-:Y:S01]  /*9bf80*/  USEL UR13, UR13, URZ, !UP0 ;  /* 0x0000003f0d0d7287 */ /* 0x000fe2000c000000 */
[----:B------:R-:W-:Y:S01]  /*9bf90*/  IMAD.MOV.U32 R124, RZ, RZ, R169 ;  /* 0x000000ffff7c7224 */ /* 0x000fe200078e00a9 */
[----:B------:R-:W-:Y:S01]  /*9bfa0*/  MOV R125, R170 ;  /* 0x000000aa007d7202 */ /* 0x000fe20000000f00 */
[----:B------:R-:W-:Y:S01]  /*9bfb0*/  IMAD.MOV.U32 R122, RZ, RZ, R171 ;  /* 0x000000ffff7a7224 */ /* 0x000fe200078e00ab */
[----:B------:R-:W-:Y:S01]  /*9bfc0*/  MOV R123, R172 ;  /* 0x000000ac007b7202 */ /* 0x000fe20000000f00 */
[----:B------:R-:W-:Y:S01]  /*9bfd0*/  IMAD.MOV.U32 R120, RZ, RZ, R173 ;  /* 0x000000ffff787224 */ /* 0x000fe200078e00ad */
[----:B------:R-:W-:Y:S01]  /*9bfe0*/  MOV R121, R174 ;  /* 0x000000ae00797202 */ /* 0x000fe20000000f00 */
[----:B------:R-:W-:Y:S01]  /*9bff0*/  USEL UR19, URZ, 0x4, !UP1 ;  /* 0x000000043f137887 */ /* 0x000fe2000c800000 */
[----:B------:R-:W-:Y:S01]  /*9c000*/  IMAD.MOV.U32 R118, RZ, RZ, R175 ;  /* 0x000000ffff767224 */ /* 0x000fe200078e00af */
[----:B------:R-:W-:Y:S01]  /*9c010*/  MOV R119, R176 ;  /* 0x000000b000777202 */ /* 0x000fe20000000f00 */
[----:B------:R-:W-:Y:S01]  /*9c020*/  IMAD.MOV.U32 R116, RZ, RZ, R177 ;  /* 0x000000ffff747224 */ /* 0x000fe200078e00b1 */
[----:B------:R-:W-:Y:S01]  /*9c030*/  MOV R117, R178 ;  /* 0x000000b200757202 */ /* 0x000fe20000000f00 */
[----:B------:R-:W-:Y:S01]  /*9c040*/  IMAD.MOV.U32 R114, RZ, RZ, R179 ;  /* 0x000000ffff727224 */ /* 0x000fe200078e00b3 */
[----:B------:R-:W-:Y:S01]  /*9c050*/  MOV R115, R180 ;  /* 0x000000b400737202 */ /* 0x000fe20000000f00 */
[----:B------:R-:W-:Y:S01]  /*9c060*/  IMAD.MOV.U32 R112, RZ, RZ, R181 ;  /* 0x000000ffff707224 */ /* 0x000fe200078e00b5 */
[----:B------:R-:W-:Y:S01]  /*9c070*/  ISETP.NE.U32.AND P4, PT, RZ, UR13, PT ;  /* 0x0000000dff007c0c */ /* 0x000fe2000bf85070 */
[----:B------:R-:W-:Y:S01]  /*9c080*/  UISETP.GT.AND UP2, UPT, UR18, 0x67, UPT ;  /* 0x000000671200788c */ /* 0x000fe2000bf44270 */
[----:B------:R-:W-:Y:S01]  /*9c090*/  MOV R113, R182 ;  /* 0x000000b600717202 */ /* 0x000fe20000000f00 */
        /* <DEDUP_REMOVED lines=13> */
[----:B------:R-:W-:-:S02]  /*9c170*/  MOV R45, R194 ;  /* 0x000000c2002d7202 */ /* 0x000fc40000000f00 */
        /* <DEDUP_REMOVED lines=12> */
[----:B------:R2:W-:Y:S01]  /*9c240*/  STL.64 [R1+0x12b0], R30 ;  /* 0x0012b01e01007387 */ /* 0x0005e20000100a00 */
[----:B------:R-:W-:-:S03]  /*9c250*/  MOV R139, R156 ;  /* 0x0000009c008b7202 */ /* 0x000fc60000000f00 */
[----:B------:R3:W-:Y:S01]  /*9c260*/  STL.64 [R1+0x12a8], R28 ;  /* 0x0012a81c01007387 */ /* 0x0007e20000100a00 */
[----:B------:R-:W-:-:S03]  /*9c270*/  ISETP.NE.U32.AND P2, PT, RZ, UR12, PT ;  /* 0x0000000cff007c0c */ /* 0x000fc6000bf45070 */
        /* <DEDUP_REMOVED lines=17> */
[----:B------:R-:W-:Y:S01]  /*9c390*/  LDGSTS.E [R2+0x2d800], desc[UR14][R222.64], P2 ;  /* 0x2d800000de027fae */ /* 0x000fe2000912184e */
[----:B------:R-:W-:-:S03]  /*9c3a0*/  ISETP.NE.U32.AND P6, PT, RZ, UR19, PT ;  /* 0x00000013ff007c0c */ /* 0x000fc6000bfc5070 */
[----:B------:R-:W-:Y:S01]  /*9c3b0*/  STL.64 [R1+0xe68], R112 ;  /* 0x000e687001007387 */ /* 0x000fe20000100a00 */
[----:B------:R-:W-:-:S03]  /*9c3c0*/  IMAD.MOV.U32 R40, RZ, RZ, R197 ;  /* 0x000000ffff287224 */ /* 0x000fc600078e00c5 */
[----:B------:R-:W-:Y:S01]  /*9c3d0*/  LDGSTS.E [R2+0x2d900], desc[UR14][R220.64], P2 ;  /* 0x2d900000dc027fae */ /* 0x000fe2000912184e */
[----:B------:R-:W-:-:S03]  /*9c3e0*/  MOV R41, R198 ;  /* 0x000000c600297202 */ /* 0x000fc60000000f00 */
[----:B------:R-:W-:Y:S01]  /*9c3f0*/  STL.64 [R1+0xe60], R110 ;  /* 0x000e606e01007387 */ /* 0x000fe20000100a00 */
[----:B------:R-:W-:-:S03]  /*9c400*/  UISETP.GT.AND UP3, UPT, UR18, 0x6b, UPT ;  /* 0x0000006b1200788c */ /* 0x000fc6000bf64270 */
[----:B------:R-:W-:Y:S01]  /*9c410*/  LDGSTS.E [R2+0x2da00], desc[UR14][R218.64], P2 ;  /* 0x2da00000da027fae */ /* 0x000fe2000912184e */
[----:B------:R-:W-:Y:S01]  /*9c420*/  IMAD.MOV.U32 R38, RZ, RZ, R199 ;  /* 0x000000ffff267224 */ /* 0x000fe200078e00c7 */
[----:B------:R-:W-:Y:S02]  /*9c430*/  MOV R39, R200 ;  /* 0x000000c800277202 */ /* 0x000fe40000000f00 */
[----:B------:R-:W-:Y:S01]  /*9c440*/  STL.64 [R1+0xe58], R108 ;  /* 0x000e586c01007387 */ /* 0x000fe20000100a00 */
[----:B------:R-:W-:-:S03]  /*9c450*/  USEL UR20, UR20, URZ, !UP0 ;  /* 0x0000003f14147287 */ /* 0x000fc6000c000000 */
[----:B------:R-:W-:Y:S01]  /*9c460*/  LDGSTS.E [R2+0x2db00], desc[UR14][R216.64], P2 ;  /* 0x2db00000d8027fae */ /* 0x000fe2000912184e */
[----:B------:R-:W-:Y:S01]  /*9c470*/  IMAD.MOV.U32 R14, RZ, RZ, R201 ;  /* 0x000000ffff0e7224 */ /* 0x000fe200078e00c9 */
[----:B------:R-:W-:Y:S02]  /*9c480*/  MOV R15, R202 ;  /* 0x000000ca000f7202 */ /* 0x000fe40000000f00 */
[----:B------:R-:W-:Y:S01]  /*9c490*/  STL.64 [R1+0xe50], R106 ;  /* 0x000e506a01007387 */ /* 0x000fe20000100a00 */
[----:B------:R-:W-:-:S03]  /*9c4a0*/  IMAD.MOV.U32 R10, RZ, RZ, R203 ;  /* 0x000000ffff0a7224 */ /* 0x000fc600078e00cb */
[----:B------:R-:W-:Y:S01]  /*9c4b0*/  LDGSTS.E [R2+0x2dc00], desc[UR14][R214.64], P2 ;  /* 0x2dc00000d6027fae */ /* 0x000fe2000912184e */
[----:B------:R-:W-:-:S03]  /*9c4c0*/  MOV R11, R204 ;  /* 0x000000cc000b7202 */ /* 0x000fc60000000f00 */
[----:B------:R-:W-:Y:S01]  /*9c4d0*/  STL.64 [R1+0xe48], R104 ;  /* 0x000e486801007387 */ /* 0x000fe20000100a00 */
[----:B------:R-:W-:-:S03]  /*9c4e0*/  UISETP.GT.AND UP4, UPT, UR18, 0x6f, UPT ;  /* 0x0000006f1200788c */ /* 0x000fc6000bf84270 */
[----:B------:R-:W-:Y:S01]  /*9c4f0*/  LDGSTS.E [R2+0x2dd00], desc[UR14][R212.64], P2 ;  /* 0x2dd00000d4027fae */ /* 0x000fe2000912184e */
[----:B------:R-:W-:Y:S01]  /*9c500*/  UISETP.GT.AND UP5, UPT, UR18, 0x73, UPT ;  /* 0x000000731200788c */ /* 0x000fe2000bfa4270 */
[----:B------:R-:W-:Y:S02]  /*9c510*/  IMAD.MOV.U32 R16, RZ, RZ, R205 ;  /* 0x000000ffff107224 */ /* 0x000fe400078e00cd */
[----:B------:R-:W-:Y:S01]  /*9c520*/  STL.64 [R1+0xe40], R46 ;  /* 0x000e402e01007387 */ /* 0x000fe20000100a00 */
[----:B------:R-:W-:Y:S01]  /*9c530*/  UISETP.GT.AND UP6, UPT, UR18, 0x77, UPT ;  /* 0x000000771200788c */ /* 0x000fe2000bfc4270 */
[----:B------:R-:W-:Y:S02]  /*9c540*/  MOV R17, R206 ;  /* 0x000000ce00117202 */ /* 0x000fe40000000f00 */
[----:B------:R-:W-:Y:S01]  /*9c550*/  LDGSTS.E [R2+0x2de00], desc[UR14][R146.64], P2 ;  /* 0x2de0000092027fae */ /* 0x000fe2000912184e */
[----:B------:R-:W-:Y:S01]  /*9c560*/  UISETP.GT.AND UP1, UPT, UR18, 0x7b, UPT ;  /* 0x0000007b1200788c */ /* 0x000fe2000bf24270 */
[----:B------:R-:W-:Y:S01]  /*9c570*/  IMAD.MOV.U32 R18, RZ, RZ, R207 ;  /* 0x000000ffff127224 */ /* 0x000fe200078e00cf */
[----:B------:R-:W-:Y:S01]  /*9c580*/  UISETP.GT.AND UP2, UPT, UR18, 0x7f, UPT ;  /* 0x0000007f1200788c */ /* 0x000fe2000bf44270 */
[----:B------:R-:W-:Y:S01]  /*9c590*/  STL.64 [R1+0xe38], R44 ;  /* 0x000e382c01007387 */ /* 0x000fe20000100a00 */
[----:B------:R-:W-:Y:S01]  /*9c5a0*/  USEL UR18, URZ, 0x4, !UP3 ;  /* 0x000000043f127887 */ /* 0x000fe2000d800000 */
[----:B------:R-:W-:-:S02]  /*9c5b0*/  MOV R19, R208 ;  /* 0x000000d000137202 */ /* 0x000fc40000000f00 */
        /* <DEDUP_REMOVED lines=8> */
[----:B------:R-:W-:-:S03]  /*9c640*/  ISETP.NE.U32.AND P5, PT, RZ, UR20, PT ;  /* 0x00000014ff007c0c */ /* 0x000fc6000bfa5070 */
[----:B------:R-:W-:Y:S01]  /*9c650*/  LDGSTS.E [R2+0x2f900], desc[UR14][R140.64], P4 ;  /* 0x2f9000008c027fae */ /* 0x000fe2000a12184e */
[----:B------:R-:W-:Y:S01]  /*9c660*/  IMAD.MOV.U32 R24, RZ, RZ, R229 ;  /* 0x000000ffff187224 */ /* 0x000fe200078e00e5 */
[----:B------:R-:W-:Y:S02]  /*9c670*/  MOV R25, R230 ;  /* 0x000000e600197202 */ /* 0x000fe40000000f00 */
[----:B------:R-:W-:Y:S01]  /*9c680*/  STL.64 [R1+0xe20], R38 ;  /* 0x000e202601007387 */ /* 0x000fe20000100a00 */
[----:B------:R-:W-:-:S03]  /*9c690*/  IMAD.MOV.U32 R26, RZ, RZ, R231 ;  /* 0x000000ffff1a7224 */ /* 0x000fc600078e00e7 */
[----:B------:R-:W-:Y:S01]  /*9c6a0*/  LDGSTS.E [R2+0x2fa00], desc[UR14][R102.64], P4 ;  /* 0x2fa0000066027fae */ /* 0x000fe2000a12184e */
[----:B------:R-:W-:Y:S01]  /*9c6b0*/  MOV R27, R236 ;  /* 0x000000ec001b7202 */ /* 0x000fe20000000f00 */
[----:B------:R-:W-:Y:S02]  /*9c6c0*/  USEL UR18, UR18, URZ, !UP0 ;  /* 0x0000003f12127287 */ /* 0x000fe4000c000000 */
[----:B------:R3:W-:Y:S01]  /*9c6d0*/  STL.64 [R1+0xe18], R14 ;  /* 0x000e180e01007387 */ /* 0x0007e20000100a00 */
[----:B------:R-:W-:-:S03]  /*9c6e0*/  IMAD.MOV.U32 R32, RZ, RZ, R237 ;  /* 0x000000ffff207224 */ /* 0x000fc600078e00ed */
[----:B------:R-:W-:Y:S01]  /*9c6f0*/  LDGSTS.E [R2+0x2fb00], desc[UR14][R100.64], P4 ;  /* 0x2fb0000064027fae */ /* 0x000fe2000a12184e */
[----:B------:R-:W-:-:S03]  /*9c700*/  MOV R33, R238 ;  /* 0x000000ee00217202 */ /* 0x000fc60000000f00 */
        /* <DEDUP_REMOVED lines=9> */
[----:B------:R-:W-:-:S03]  /*9c7a0*/  USEL UR21, URZ, 0x4, !UP4 ;  /* 0x000000043f157887 */ /* 0x000fc6000e000000 */
[----:B------:R-:W-:Y:S01]  /*9c7b0*/  LDGSTS.E [R2+0x2fe00], desc[UR14][R94.64], P4 ;  /* 0x2fe000005e027fae */ /* 0x000fe2000a12184e */
[----:B------:R-:W-:Y:S01]  /*9c7c0*/  IMAD.MOV.U32 R12, RZ, RZ, R243 ;  /* 0x000000ffff0c7224 */ /* 0x000fe200078e00f3 */
[----:B------:R-:W-:Y:S02]  /*9c7d0*/  MOV R13, R244 ;  /* 0x000000f4000d7202 */ /* 0x000fe40000000f00 */
        /* <DEDUP_REMOVED lines=9> */
[----:B------:R-:W-:-:S03]  /*9c870*/  ISETP.NE.U32.AND P3, PT, RZ, UR18, PT ;  /* 0x00000012ff007c0c */ /* 0x000fc6000bf65070 */
[----:B------:R-:W-:Y:S01]  /*9c880*/  LDGSTS.E [R2+0x31900], desc[UR14][R88.64], P6 ;  /* 0x3190000058027fae */ /* 0x000fe2000b12184e */
[----:B------:R-:W-:Y:S01]  /*9c890*/  IMAD.MOV.U32 R8, RZ, RZ, R249 ;  /* 0x000000ffff087224 */ /* 0x000fe200078e00f9 */
[----:B------:R-:W-:Y:S02]  /*9c8a0*/  MOV R9, R250 ;  /* 0x000000fa00097202 */ /* 0x000fe40000000f00 */
[----:B------:R3:W-:Y:S01]  /*9c8b0*/  STL.64 [R1+0xde0], R26 ;  /* 0x000de01a01007387 */ /* 0x0007e20000100a00 */
[----:B------:R-:W-:-:S03]  /*9c8c0*/  USEL UR21, UR21, URZ, !UP0 ;  /* 0x0000003f15157287 */ /* 0x000fc6000c000000 */
[----:B------:R-:W-:Y:S04]  /*9c8d0*/  LDGSTS.E [R2+0x31a00], desc[UR14][R86.64], P6 ;  /* 0x31a0000056027fae */ /* 0x000fe8000b12184e */
[----:B------:R3:W-:Y:S04]  /*9c8e0*/  STL.64 [R1+0xdd8], R32 ;  /* 0x000dd82001007387 */ /* 0x0007e80000100a00 */
[----:B------:R-:W-:Y:S04]  /*9c8f0*/  LDGSTS.E [R2+0x31b00], desc[UR14][R84.64], P6 ;  /* 0x31b0000054027fae */ /* 0x000fe8000b12184e */
[----:B------:R3:W-:Y:S04]  /*9c900*/  STL.64 [R1+0xdd0], R34 ;  /* 0x000dd02201007387 */ /* 0x0007e80000100a00 */
[----:B------:R-:W-:Y:S04]  /*9c910*/  LDGSTS.E [R2+0x31c00], desc[UR14][R82.64], P6 ;  /* 0x31c0000052027fae */ /* 0x000fe8000b12184e */
[----:B------:R3:W-:Y:S04]  /*9c920*/  STL.64 [R1+0xdc8], R36 ;  /* 0x000dc82401007387 */ /* 0x0007e80000100a00 */
[----:B------:R-:W-:Y:S01]  /*9c930*/  LDGSTS.E [R2+0x31d00], desc[UR14][R80.64], P6 ;  /* 0x31d0000050027fae */ /* 0x000fe2000b12184e */
[----:B------:R-:W-:-:S03]  /*9c940*/  USEL UR22, URZ, 0x4, !UP5 ;  /* 0x000000043f167887 */ /* 0x000fc6000e800000 */
[----:B------:R-:W-:Y:S04]  /*9c950*/  STL.64 [R1+0xdc0], R12 ;  /* 0x000dc00c01007387 */ /* 0x000fe80000100a00 */
[----:B------:R-:W-:Y:S04]  /*9c960*/  LDGSTS.E [R2+0x31e00], desc[UR14][R78.64], P6 ;  /* 0x31e000004e027fae */ /* 0x000fe8000b12184e */
[----:B------:R3:W-:Y:S04]  /*9c970*/  STL.64 [R1+0xdb8], R4 ;  /* 0x000db80401007387 */ /* 0x0007e80000100a00 */
[----:B------:R-:W-:Y:S01]  /*9c980*/  LDGSTS.E [R2+0x31f00], desc[UR14][R76.64], P6 ;  /* 0x31f000004c027fae */ /* 0x000fe2000b12184e */
[----:B------:R-:W-:-:S03]  /*9c990*/  ISETP.NE.U32.AND P2, PT, RZ, UR21, PT ;  /* 0x00000015ff007c0c */ /* 0x000fc6000bf45070 */
[----:B------:R3:W-:Y:S04]  /*9c9a0*/  STL.64 [R1+0xdb0], R6 ;  /* 0x000db00601007387 */ /* 0x0007e80000100a00 */
[----:B------:R-:W-:Y:S04]  /*9c9b0*/  LDGSTS.E [R2+0x33800], desc[UR14][R74.64], P5 ;  /* 0x338000004a027fae */ /* 0x000fe8000a92184e */
[----:B------:R3:W-:Y:S04]  /*9c9c0*/  STL.64 [R1+0xda8], R8 ;  /* 0x000da80801007387 */ /* 0x0007e80000100a00 */
[----:B------:R-:W-:Y:S01]  /*9c9d0*/  LDGSTS.E [R2+0x33900], desc[UR14][R72.64], P5 ;  /* 0x3390000048027fae */ /* 0x000fe2000a92184e */
[----:B------:R-:W-:-:S03]  /*9c9e0*/  USEL UR22, UR22, URZ, !UP0 ;  /* 0x0000003f16167287 */ /* 0x000fc6000c000000 */
[----:B-1----:R-:W5:Y:S04]  /*9c9f0*/  LDL.LU.64 R222, [R1+0x3680] ;  /* 0x0036800001de7983 */ /* 0x002f680000300a00 */
[----:B------:R-:W-:Y:S04]  /*9ca00*/  LDGSTS.E [R2+0x33a00], desc[UR14][R70.64], P5 ;  /* 0x33a0000046027fae */ /* 0x000fe8000a92184e */
[----:B----4-:R-:W5:Y:S04]  /*9ca10*/  LDL.LU.64 R220, [R1+0x3678] ;  /* 0x0036780001dc7983 */ /* 0x010f680000300a00 */
[----:B------:R-:W-:Y:S04]  /*9ca20*/  LDGSTS.E [R2+0x33b00], desc[UR14][R68.64], P5 ;  /* 0x33b0000044027fae */ /* 0x000fe8000a92184e */
[----:B------:R-:W5:Y:S04]  /*9ca30*/  LDL.LU.64 R218, [R1+0x3670] ;  /* 0x0036700001da7983 */ /* 0x000f680000300a00 */
[----:B------:R-:W-:Y:S04]  /*9ca40*/  LDGSTS.E [R2+0x33c00], desc[UR14][R66.64], P5 ;  /* 0x33c0000042027fae */ /* 0x000fe8000a92184e */
[----:B------:R-:W5:Y:S04]  /*9ca50*/  LDL.LU.64 R216, [R1+0x3668] ;  /* 0x0036680001d87983 */ /* 0x000f680000300a00 */
[----:B------:R-:W-:Y:S01]  /*9ca60*/  LDGSTS.E [R2+0x33d00], desc[UR14][R64.64], P5 ;  /* 0x33d0000040027fae */ /* 0x000fe2000a92184e */
[----:B------:R-:W-:-:S03]  /*9ca70*/  USEL UR23, URZ, 0x4, !UP6 ;  /* 0x000000043f177887 */ /* 0x000fc6000f000000 */
[----:B------:R-:W5:Y:S04]  /*9ca80*/  LDL.LU.64 R214, [R1+0x3660] ;  /* 0x0036600001d67983 */ /* 0x000f680000300a00 */
[----:B------:R-:W-:Y:S04]  /*9ca90*/  LDGSTS.E [R2+0x33e00], desc[UR14][R62.64], P5 ;  /* 0x33e000003e027fae */ /* 0x000fe8000a92184e */
[----:B------:R-:W5:Y:S04]  /*9caa0*/  LDL.LU.64 R212, [R1+0x3658] ;  /* 0x0036580001d47983 */ /* 0x000f680000300a00 */
[----:B------:R-:W-:Y:S01]  /*9cab0*/  LDGSTS.E [R2+0x33f00], desc[UR14][R60.64], P5 ;  /* 0x33f000003c027fae */ /* 0x000fe2000a92184e */
[----:B------:R-:W-:-:S03]  /*9cac0*/  ISETP.NE.U32.AND P4, PT, RZ, UR22, PT ;  /* 0x00000016ff007c0c */ /* 0x000fc6000bf85070 */
[----:B------:R-:W5:Y:S04]  /*9cad0*/  LDL.LU.64 R146, [R1+0x3650] ;  /* 0x0036500001927983 */ /* 0x000f680000300a00 */
[----:B------:R-:W-:Y:S04]  /*9cae0*/  LDGSTS.E [R2+0x35800], desc[UR14][R58.64], P3 ;  /* 0x358000003a027fae */ /* 0x000fe8000992184e */
[----:B------:R-:W5:Y:S04]  /*9caf0*/  LDL.LU.64 R144, [R1+0x3648] ;  /* 0x0036480001907983 */ /* 0x000f680000300a00 */
[----:B------:R-:W-:Y:S01]  /*9cb00*/  LDGSTS.E [R2+0x35900], desc[UR14][R56.64], P3 ;  /* 0x3590000038027fae */ /* 0x000fe2000992184e */
[----:B------:R-:W-:-:S03]  /*9cb10*/  USEL UR23, UR23, URZ, !UP0 ;  /* 0x0000003f17177287 */ /* 0x000fc6000c000000 */
[----:B------:R-:W5:Y:S04]  /*9cb20*/  LDL.LU.64 R142, [R1+0x3640] ;  /* 0x00364000018e7983 */ /* 0x000f680000300a00 */
[----:B------:R-:W-:Y:S04]  /*9cb30*/  LDGSTS.E [R2+0x35a00], desc[UR14][R54.64], P3 ;  /* 0x35a0000036027fae */ /* 0x000fe8000992184e */
[----:B------:R-:W5:Y:S04]  /*9cb40*/  LDL.LU.64 R140, [R1+0x3638] ;  /* 0x00363800018c7983 */ /* 0x000f680000300a00 */
        /* <DEDUP_REMOVED lines=61> */
[----:B--2---:R-:W5:Y:S04]  /*9cf20*/  LDL.LU.64 R30, [R1+0x3550] ;  /* 0x00355000011e7983 */ /* 0x004f680000300a00 */
[----:B------:R-:W-:Y:S04]  /*9cf30*/  LDGSTS.E [R2+0x3d800], desc[UR14][R38.64], P5 ;  /* 0x3d80000026027fae */ /* 0x000fe8000a92184e */
[----:B---3--:R-:W5:Y:S04]  /*9cf40*/  LDL.LU.64 R28, [R1+0x3548] ;  /* 0x00354800011c7983 */ /* 0x008f680000300a00 */
[----:B------:R-:W-:Y:S04]  /*9cf50*/  LDGSTS.E [R2+0x3d900], desc[UR14][R14.64], P5 ;  /* 0x3d9000000e027fae */ /* 0x000fe8000a92184e */
[----:B------:R-:W-:Y:S01]  /*9cf60*/  LDGSTS.E [R2+0x3da00], desc[UR14][R10.64], P5 ;  /* 0x3da000000a027fae */ /* 0x000fe2000a92184e */
[----:B------:R-:W-:-:S03]  /*9cf70*/  USEL UR25, URZ, 0x4, !UP2 ;  /* 0x000000043f197887 */ /* 0x000fc6000d000000 */
[----:B------:R-:W-:Y:S04]  /*9cf80*/  LDGSTS.E [R2+0x3db00], desc[UR14][R16.64], P5 ;  /* 0x3db0000010027fae */ /* 0x000fe8000a92184e */
[----:B------:R-:W2:Y:S04]  /*9cf90*/  LDL.LU.64 R14, [R1+0xda0] ;  /* 0x000da000010e7983 */ /* 0x000ea80000300a00 */
[----:B------:R-:W3:Y:S04]  /*9cfa0*/  LDL.LU.64 R10, [R1+0xd98] ;  /* 0x000d9800010a7983 */ /* 0x000ee80000300a00 */
[----:B------:R-:W4:Y:S01]  /*9cfb0*/  LDL.LU.64 R16, [R1+0xd50] ;  /* 0x000d500001107983 */ /* 0x000f220000300a00 */
[----:B------:R-:W-:-:S03]  /*9cfc0*/  USEL UR25, UR25, URZ, !UP0 ;  /* 0x0000003f19197287 */ /* 0x000fc6000c000000 */
[----:B------:R-:W-:Y:S04]  /*9cfd0*/  LDGSTS.E [R2+0x3dc00], desc[UR14][R18.64], P5 ;  /* 0x3dc0000012027fae */ /* 0x000fe8000a92184e */
[----:B------:R-:W-:Y:S01]  /*9cfe0*/  LDGSTS.E [R2+0x3dd00], desc[UR14][R20.64], P5 ;  /* 0x3dd0000014027fae */ /* 0x000fe2000a92184e */
[----:B------:R-:W-:-:S03]  /*9cff0*/  ISETP.NE.U32.AND P3, PT, RZ, UR25, PT ;  /* 0x00000019ff007c0c */ /* 0x000fc6000bf65070 */
[----:B------:R-:W-:Y:S04]  /*9d000*/  LDGSTS.E [R2+0x3de00], desc[UR14][R22.64], P5 ;  /* 0x3de0000016027fae */ /* 0x000fe8000a92184e */
[----:B------:R-:W4:Y:S04]  /*9d010*/  LDL.LU.64 R18, [R1+0xd48] ;  /* 0x000d480001127983 */ /* 0x000f280000300a00 */
[----:B------:R-:W4:Y:S04]  /*9d020*/  LDL.LU.64 R20, [R1+0xd00] ;  /* 0x000d000001147983 */ /* 0x000f280000300a00 */
[----:B------:R-:W4:Y:S04]  /*9d030*/  LDL.LU.64 R22, [R1+0xcf8] ;  /* 0x000cf80001167983 */ /* 0x000f280000300a00 */
[----:B------:R-:W-:Y:S04]  /*9d040*/  LDGSTS.E [R2+0x3df00], desc[UR14][R24.64], P5 ;  /* 0x3df0000018027fae */ /* 0x000fe8000a92184e */
[----:B------:R-:W-:Y:S04]  /*9d050*/  LDGSTS.E [R2+0x3f800], desc[UR14][R26.64], P3 ;  /* 0x3f8000001a027fae */ /* 0x000fe8000992184e */
[----:B------:R-:W-:Y:S04]  /*9d060*/  LDGSTS.E [R2+0x3f900], desc[UR14][R32.64], P3 ;  /* 0x3f90000020027fae */ /* 0x000fe8000992184e */
[----:B------:R-:W4:Y:S04]  /*9d070*/  LDL.LU.64 R24, [R1+0xcb0] ;  /* 0x000cb00001187983 */ /* 0x000f280000300a00 */
[----:B------:R-:W4:Y:S04]  /*9d080*/  LDL.LU.64 R26, [R1+0xca8] ;  /* 0x000ca800011a7983 */ /* 0x000f280000300a00 */
[----:B------:R-:W4:Y:S04]  /*9d090*/  LDL.LU.64 R32, [R1+0xc98] ;  /* 0x000c980001207983 */ /* 0x000f280000300a00 */
[----:B------:R-:W-:Y:S04]  /*9d0a0*/  LDGSTS.E [R2+0x3fa00], desc[UR14][R34.64], P3 ;  /* 0x3fa0000022027fae */ /* 0x000fe8000992184e */
[----:B------:R-:W-:Y:S04]  /*9d0b0*/  LDGSTS.E [R2+0x3fb00], desc[UR14][R36.64], P3 ;  /* 0x3fb0000024027fae */ /* 0x000fe8000992184e */
[----:B------:R2:W-:Y:S04]  /*9d0c0*/  LDGSTS.E [R2+0x3fc00], desc[UR14][R12.64], P3 ;  /* 0x3fc000000c027fae */ /* 0x0005e8000992184e */
        /* <DEDUP_REMOVED lines=9> */
[----:B------:R-:W4:Y:S01]  /*9d160*/  LDL.LU.64 R38, [R1+0xc60] ;  /* 0x000c600001267983 */ /* 0x000f220000300a00 */
[----:B------:R-:W-:-:S03]  /*9d170*/  ULEA UR12, UR11, UR5, 0xf ;  /* 0x000000050b0c7291 */ /* 0x000fc6000f8e783f */
[----:B------:R-:W0:Y:S01]  /*9d180*/  LDGDEPBAR ;  /* 0x00000000000079af */ /* 0x000e220000000000 */
[----:B--2---:R-:W-:-:S04]  /*9d190*/  IADD3 R12, P2, R14, UR17, RZ ;  /* 0x000000110e0c7c10 */ /* 0x004fc8000ff5e0ff */
[----:B------:R-:W-:Y:S02]  /*9d1a0*/  IADD3.X R13, R15, UR8, RZ, P2, !PT ;  /* 0x000000080f0d7c10 */ /* 0x000fe400097fe4ff */
[----:B---3--:R-:W-:-:S04]  /*9d1b0*/  IADD3 R2, P2, R10, UR17, RZ ;  /* 0x000000110a027c10 */ /* 0x008fc8000ff5e0ff */
        /* <DEDUP_REMOVED lines=23> */
[----:B------:R-:W-:Y:S01]  /*9d330*/  IADD3 R5, P2, R6, UR17, RZ ;  /* 0x0000001106057c10 */ /* 0x000fe2000ff5e0ff */
[----:B------:R-:W-:Y:S01]  /*9d340*/  IMAD.MOV.U32 R104, RZ, RZ, R12 ;  /* 0x000000ffff687224 */ /* 0x000fe200078e000c */
[----:B------:R-:W-:Y:S01]  /*9d350*/  MOV R105, R13 ;  /* 0x0000000d00697202 */ /* 0x000fe20000000f00 */
[----:B------:R-:W-:Y:S01]  /*9d360*/  IMAD.MOV.U32 R40, RZ, RZ, R2 ;  /* 0x000000ffff287224 */ /* 0x000fe200078e0002 */
[----:B------:R-:W-:Y:S02]  /*9d370*/  IADD3.X R6, R7, UR8, RZ, P2, !PT ;  /* 0x0000000807067c10 */ /* 0x000fe400097fe4ff */
[----:B------:R-:W-:Y:S02]  /*9d380*/  IADD3 R7, P2, R8, UR17, RZ ;  /* 0x0000001108077c10 */ /* 0x000fe4000ff5e0ff */
[----:B------:R-:W-:Y:S01]  /*9d390*/  MOV R41, R11 ;  /* 0x0000000b00297202 */ /* 0x000fe20000000f00 */
[----:B------:R-:W-:Y:S01]  /*9d3a0*/  STL.64 [R1+0xda0], R104 ;  /* 0x000da06801007387 */ /* 0x000fe20000100a00 */
[----:B------:R-:W-:-:S02]  /*9d3b0*/  IADD3.X R8, R9, UR8, RZ, P2, !PT ;  /* 0x0000000809087c10 */ /* 0x000fc400097fe4ff */
[----:B------:R-:W-:Y:S01]  /*9d3c0*/  IADD3 R9, P2, R38, UR17, RZ ;  /* 0x0000001126097c10 */ /* 0x000fe2000ff5e0ff */
[----:B------:R1:W-:Y:S04]  /*9d3d0*/  STL.64 [R1+0xd98], R40 ;  /* 0x000d982801007387 */ /* 0x0003e80000100a00 */
[----:B------:R2:W-:Y:S01]  /*9d3e0*/  STL.64 [R1+0xd50], R14 ;  /* 0x000d500e01007387 */ /* 0x0005e20000100a00 */
[----:B------:R-:W-:-:S03]  /*9d3f0*/  IADD3.X R10, R39, UR8, RZ, P2, !PT ;  /* 0x00000008270a7c10 */ /* 0x000fc600097fe4ff */
[----:B------:R3:W-:Y:S01]  /*9d400*/  STL.64 [R1+0xd48], R16 ;  /* 0x000d481001007387 */ /* 0x0007e20000100a00 */
[----:B------:R-:W-:-:S03]  /*9d410*/  MOV R46, R3 ;  /* 0x00000003002e7202 */ /* 0x000fc60000000f00 */
[----:B------:R4:W-:Y:S01]  /*9d420*/  STL.64 [R1+0xd00], R18 ;  /* 0x000d001201007387 */ /* 0x0009e20000100a00 */
[----:B------:R-:W-:-:S03]  /*9d430*/  IMAD.MOV.U32 R47, RZ, RZ, R4 ;  /* 0x000000ffff2f7224 */ /* 0x000fc600078e0004 */
[----:B------:R4:W-:Y:S01]  /*9d440*/  STL.64 [R1+0xcf8], R20 ;  /* 0x000cf81401007387 */ /* 0x0009e20000100a00 */
[----:B------:R-:W-:Y:S01]  /*9d450*/  MOV R44, R5 ;  /* 0x00000005002c7202 */ /* 0x000fe20000000f00 */
[----:B------:R-:W-:Y:S02]  /*9d460*/  IMAD.MOV.U32 R45, RZ, RZ, R6 ;  /* 0x000000ffff2d7224 */ /* 0x000fe400078e0006 */
[----:B------:R4:W-:Y:S01]  /*9d470*/  STL.64 [R1+0xcb0], R22 ;  /* 0x000cb01601007387 */ /* 0x0009e20000100a00 */
[----:B------:R-:W-:Y:S01]  /*9d480*/  MOV R42, R7 ;  /* 0x00000007002a7202 */ /* 0x000fe20000000f00 */
[----:B------:R-:W-:Y:S02]  /*9d490*/  IMAD.MOV.U32 R43, RZ, RZ, R8 ;  /* 0x000000ffff2b7224 */ /* 0x000fe400078e0008 */
[----:B------:R4:W-:Y:S01]  /*9d4a0*/  STL.64 [R1+0xca8], R24 ;  /* 0x000ca81801007387 */ /* 0x0009e20000100a00 */
[----:B------:R-:W-:Y:S01]  /*9d4b0*/  MOV R38, R9 ;  /* 0x0000000900267202 */ /* 0x000fe20000000f00 */
[----:B------:R-:W-:-:S02]  /*9d4c0*/  IMAD.MOV.U32 R39, RZ, RZ, R10 ;  /* 0x000000ffff277224 */ /* 0x000fc400078e000a */
        /* <DEDUP_REMOVED lines=8> */
[----:B------:R-:W4:Y:S01]  /*9d550*/  LDL.LU.64 R4, [R1+0xd90] ;  /* 0x000d900001047983 */ /* 0x000f220000300a00 */
[----:B------:R-:W-:-:S03]  /*9d560*/  IMAD.U32 R2, RZ, RZ, UR12 ;  /* 0x0000000cff027e24 */ /* 0x000fc6000f8e00ff */
[----:B------:R-:W4:Y:S04]  /*9d570*/  LDL.LU.64 R6, [R1+0xd88] ;  /* 0x000d880001067983 */ /* 0x000f280000300a00 */
[----:B------:R-:W4:Y:S01]  /*9d580*/  LDL.LU.64 R8, [R1+0xd40] ;  /* 0x000d400001087983 */ /* 0x000f220000300a00 */
[----:B------:R-:W-:-:S03]  /*9d590*/  IADD3 R13, R252, 0x100000, R2 ;  /* 0x00100000fc0d7810 */ /* 0x000fc60007ffe002 */
[----:B------:R-:W4:Y:S04]  /*9d5a0*/  LDL.LU.64 R10, [R1+0xd38] ;  /* 0x000d3800010a7983 */ /* 0x000f280000300a00 */
[----:B------:R-:W-:Y:S04]  /*9d5b0*/  LDGSTS.E [R13+-0x80000], desc[UR14][R104.64], P0 ;  /* 0x80000000680d7fae */ /* 0x000fe8000812184e */
[----:B------:R-:W-:Y:S04]  /*9d5c0*/  LDGSTS.E [R13+-0x7ff00], desc[UR14][R40.64], P1 ;  /* 0x80100000280d7fae */ /* 0x000fe8000892184e */
[----:B------:R-:W-:Y:S04]  /*9d5d0*/  LDGSTS.E [R13+-0x7f000], desc[UR14][R14.64], P0 ;  /* 0x810000000e0d7fae */ /* 0x000fe8000812184e */
[----:B------:R-:W-:Y:S04]  /*9d5e0*/  LDGSTS.E [R13+-0x7ef00], desc[UR14][R16.64], P1 ;  /* 0x81100000100d7fae */ /* 0x000fe8000892184e */
[----:B-1----:R-:W4:Y:S04]  /*9d5f0*/  LDL.LU.64 R40, [R1+0xcf0] ;  /* 0x000cf00001287983 */ /* 0x002f280000300a00 */
[----:B--2---:R-:W2:Y:S04]  /*9d600*/  LDL.LU.64 R14, [R1+0xce8] ;  /* 0x000ce800010e7983 */ /* 0x004ea80000300a00 */
[----:B---3--:R-:W3:Y:S04]  /*9d610*/  LDL.LU.64 R16, [R1+0xca0] ;  /* 0x000ca00001107983 */ /* 0x008ee80000300a00 */
[----:B------:R-:W-:Y:S04]  /*9d620*/  LDGSTS.E [R13+-0x7e000], desc[UR14][R18.64], P0 ;  /* 0x82000000120d7fae */ /* 0x000fe8000812184e */
[----:B------:R-:W-:Y:S04]  /*9d630*/  LDGSTS.E [R13+-0x7df00], desc[UR14][R20.64], P1 ;  /* 0x82100000140d7fae */ /* 0x000fe8000892184e */
[----:B------:R-:W-:Y:S04]  /*9d640*/  LDGSTS.E [R13+-0x7d000], desc[UR14][R22.64], P0 ;  /* 0x83000000160d7fae */ /* 0x000fe8000812184e */
[----:B----4-:R-:W4:Y:S04]  /*9d650*/  LDL.LU.64 R18, [R1+0xc58] ;  /* 0x000c580001127983 */ /* 0x010f280000300a00 */
        /* <DEDUP_REMOVED lines=13> */
[----:B------:R-:W-:Y:S04]  /*9d730*/  LDGSTS.E [R13+-0x79f00], desc[UR14][R44.64], P1 ;  /* 0x861000002c0d7fae */ /* 0x000fe8000892184e */
[----:B------:R-:W-:Y:S04]  /*9d740*/  LDGSTS.E [R13+-0x79000], desc[UR14][R42.64], P0 ;  /* 0x870000002a0d7fae */ /* 0x000fe8000812184e */
[----:B------:R2:W-:Y:S04]  /*9d750*/  LDGSTS.E [R13+-0x78f00], desc[UR14][R38.64], P1 ;  /* 0x87100000260d7fae */ /* 0x0005e8000892184e */
        /* <DEDUP_REMOVED lines=27> */
[----:B------:R-:W-:Y:S02]  /*9d910*/  MOV R126, R3 ;  /* 0x00000003007e7202 */ /* 0x000fe40000000f00 */
[----:B------:R-:W-:Y:S01]  /*9d920*/  IADD3.X R32, R33, UR8, RZ, P2, !PT ;  /* 0x0000000821207c10 */ /* 0x000fe200097fe4ff */
[----:B------:R-:W-:Y:S01]  /*9d930*/  IMAD.MOV.U32 R125, RZ, RZ, R6 ;  /* 0x000000ffff7d7224 */ /* 0x000fe200078e0006 */
[----:B------:R-:W-:Y:S01]  /*9d940*/  MOV R124, R5 ;  /* 0x00000005007c7202 */ /* 0x000fe20000000f00 */
[----:B------:R-:W-:Y:S01]  /*9d950*/  IMAD.MOV.U32 R123, RZ, RZ, R8 ;  /* 0x000000ffff7b7224 */ /* 0x000fe200078e0008 */
[----:B------:R-:W-:Y:S01]  /*9d960*/  MOV R122, R7 ;  /* 0x00000007007a7202 */ /* 0x000fe20000000f00 */
[----:B------:R-:W-:Y:S01]  /*9d970*/  IMAD.MOV.U32 R121, RZ, RZ, R10 ;  /* 0x000000ffff797224 */ /* 0x000fe200078e000a */
[----:B------:R-:W-:Y:S01]  /*9d980*/  IADD3 R33, P2, R34, UR17, RZ ;  /* 0x0000001122217c10 */ /* 0x000fe2000ff5e0ff */
[----:B------:R-:W-:Y:S01]  /*9d990*/  IMAD.MOV.U32 R119, RZ, RZ, R12 ;  /* 0x000000ffff777224 */ /* 0x000fe200078e000c */
[----:B------:R-:W-:Y:S01]  /*9d9a0*/  MOV R120, R9 ;  /* 0x0000000900787202 */ /* 0x000fe20000000f00 */
[----:B------:R-:W-:Y:S01]  /*9d9b0*/  STL.64 [R1+0xd90], R126 ;  /* 0x000d907e01007387 */ /* 0x000fe20000100a00 */
[----:B------:R-:W-:Y:S01]  /*9d9c0*/  IADD3.X R34, R35, UR8, RZ, P2, !PT ;  /* 0x0000000823227c10 */ /* 0x000fe200097fe4ff */
[----:B------:R-:W-:Y:S01]  /*9d9d0*/  IMAD.MOV.U32 R41, RZ, RZ, R14 ;  /* 0x000000ffff297224 */ /* 0x000fe200078e000e */
[----:B------:R-:W-:Y:S01]  /*9d9e0*/  MOV R118, R11 ;  /* 0x0000000b00767202 */ /* 0x000fe20000000f00 */
[----:B------:R-:W-:Y:S01]  /*9d9f0*/  STL.64 [R1+0xd88], R124 ;  /* 0x000d887c01007387 */ /* 0x000fe20000100a00 */
[----:B------:R-:W-:Y:S01]  /*9da00*/  IADD3 R35, P2, R36, UR17, RZ ;  /* 0x0000001124237c10 */ /* 0x000fe2000ff5e0ff */
[----:B------:R-:W-:Y:S01]  /*9da10*/  IMAD.MOV.U32 R117, RZ, RZ, R16 ;  /* 0x000000ffff757224 */ /* 0x000fe200078e0010 */
[----:B------:R-:W-:Y:S01]  /*9da20*/  MOV R40, R13 ;  /* 0x0000000d00287202 */ /* 0x000fe20000000f00 */
[----:B------:R-:W-:Y:S01]  /*9da30*/  STL.64 [R1+0xd40], R122 ;  /* 0x000d407a01007387 */ /* 0x000fe20000100a00 */
[----:B------:R-:W-:Y:S01]  /*9da40*/  MOV R116, R15 ;  /* 0x0000000f00747202 */ /* 0x000fe20000000f00 */
[----:B------:R-:W-:Y:S01]  /*9da50*/  IMAD.MOV.U32 R115, RZ, RZ, R18 ;  /* 0x000000ffff737224 */ /* 0x000fe200078e0012 */
[----:B------:R-:W-:Y:S01]  /*9da60*/  MOV R114, R17 ;  /* 0x0000001100727202 */ /* 0x000fe20000000f00 */
[----:B------:R-:W-:Y:S01]  /*9da70*/  STL.64 [R1+0xd38], R120 ;  /* 0x000d387801007387 */ /* 0x000fe20000100a00 */
[----:B------:R-:W-:Y:S01]  /*9da80*/  MOV R112, R19 ;  /* 0x0000001300707202 */ /* 0x000fe20000000f00 */
[----:B------:R-:W-:Y:S01]  /*9da90*/  IMAD.MOV.U32 R113, RZ, RZ, R20 ;  /* 0x000000ffff717224 */ /* 0x000fe200078e0014 */
[----:B------:R-:W-:Y:S01]  /*9daa0*/  IADD3.X R36, R37, UR8, RZ, P2, !PT ;  /* 0x0000000825247c10 */ /* 0x000fe200097fe4ff */
[----:B------:R-:W-:Y:S01]  /*9dab0*/  STL.64 [R1+0xcf0], R118 ;  /* 0x000cf07601007387 */ /* 0x000fe20000100a00 */
        /* <DEDUP_REMOVED lines=8> */
[----:B------:R-:W-:Y:S01]  /*9db40*/  IADD3 R37, P2, R38, UR17, RZ ;  /* 0x0000001126257c10 */ /* 0x000fe2000ff5e0ff */
[----:B------:R-:W-:Y:S01]  /*9db50*/  IMAD.MOV.U32 R107, RZ, RZ, R32 ;  /* 0x000000ffff6b7224 */ /* 0x000fe200078e0020 */
[----:B------:R-:W-:Y:S01]  /*9db60*/  MOV R106, R27 ;  /* 0x0000001b006a7202 */ /* 0x000fe20000000f00 */
[----:B------:R3:W-:Y:S01]  /*9db70*/  STL.64 [R1+0xc58], R114 ;  /* 0x000c587201007387 */ /* 0x0007e20000100a00 */
[----:B------:R-:W-:Y:S01]  /*9db80*/  MOV R104, R33 ;  /* 0x0000002100687202 */ /* 0x000fe20000000f00 */
[----:B------:R-:W-:Y:S01]  /*9db90*/  IMAD.MOV.U32 R105, RZ, RZ, R34 ;  /* 0x000000ffff697224 */ /* 0x000fe200078e0022 */
[----:B------:R-:W-:Y:S01]  /*9dba0*/  IADD3.X R38, R39, UR8, RZ, P2, !PT ;  /* 0x0000000827267c10 */ /* 0x000fe200097fe4ff */
[----:B------:R4:W-:Y:S01]  /*9dbb0*/  STL.64 [R1+0xc20], R112 ;  /* 0x000c207001007387 */ /* 0x0009e20000100a00 */
[----:B------:R-:W-:Y:S01]  /*9dbc0*/  MOV R46, R35 ;  /* 0x00000023002e7202 */ /* 0x000fe20000000f00 */
[----:B------:R-:W-:-:S02]  /*9dbd0*/  IMAD.MOV.U32 R47, RZ, RZ, R36 ;  /* 0x000000ffff2f7224 */ /* 0x000fc400078e0024 */
[----:B------:R-:W-:Y:S04]  /*9dbe0*/  STL.64 [R1+0xc18], R110 ;  /* 0x000c186e01007387 */ /* 0x000fe80000100a00 */
[----:B------:R-:W-:Y:S01]  /*9dbf0*/  STL.64 [R1+0xc08], R42 ;  /* 0x000c082a01007387 */ /* 0x000fe20000100a00 */
[----:B------:R-:W-:-:S03]  /*9dc00*/  MOV R44, R37 ;  /* 0x00000025002c7202 */ /* 0x000fc60000000f00 */
[----:B------:R-:W-:Y:S01]  /*9dc10*/  STL.64 [R1+0xc10], R108 ;  /* 0x000c106c01007387 */ /* 0x000fe20000100a00 */
[----:B------:R-:W-:-:S03]  /*9dc20*/  IMAD.MOV.U32 R45, RZ, RZ, R38 ;  /* 0x000000ffff2d7224 */ /* 0x000fc600078e0026 */
[----:B------:R-:W-:Y:S04]  /*9dc30*/  STL.64 [R1+0xb48], R106 ;  /* 0x000b486a01007387 */ /* 0x000fe80000100a00 */
[----:B------:R-:W-:Y:S04]  /*9dc40*/  STL.64 [R1+0xb40], R104 ;  /* 0x000b406801007387 */ /* 0x000fe80000100a00 */
[----:B------:R4:W-:Y:S04]  /*9dc50*/  STL.64 [R1+0xb38], R46 ;  /* 0x000b382e01007387 */ /* 0x0009e80000100a00 */
[----:B------:R-:W2:Y:S01]  /*9dc60*/  LDL.LU.64 R4, [R1+0xd80] ;  /* 0x000d800001047983 */ /* 0x000ea20000300a00 */
[----:B------:R-:W-:-:S03]  /*9dc70*/  LOP3.LUT R13, R252, 0x10, RZ, 0x3c, !PT ;  /* 0x00000010fc0d7812 */ /* 0x000fc600078e3cff */
[----:B------:R4:W-:Y:S04]  /*9dc80*/  STL.64 [R1+0xb30], R44 ;  /* 0x000b302c01007387 */ /* 0x0009e80000100a00 */
[----:B------:R-:W3:Y:S01]  /*9dc90*/  LDL.LU.64 R6, [R1+0xd78] ;  /* 0x000d780001067983 */ /* 0x000ee20000300a00 */
[----:B------:R-:W-:-:S03]  /*9dca0*/  IADD3 R13, R13, 0x100000, R2 ;  /* 0x001000000d0d7810 */ /* 0x000fc60007ffe002 */
[----:B------:R-:W4:Y:S04]  /*9dcb0*/  LDL.LU.64 R8, [R1+0xd30] ;  /* 0x000d300001087983 */ /* 0x000f280000300a00 */
[----:B------:R-:W-:Y:S04]  /*9dcc0*/  LDGSTS.E [R13+-0x7fe00], desc[UR14][R126.64], P0 ;  /* 0x802000007e0d7fae */ /* 0x000fe8000812184e */
[----:B------:R-:W-:Y:S04]  /*9dcd0*/  LDGSTS.E [R13+-0x7fd00], desc[UR14][R124.64], P1 ;  /* 0x803000007c0d7fae */ /* 0x000fe8000892184e */
[----:B------:R-:W4:Y:S04]  /*9dce0*/  LDL.LU.64 R10, [R1+0xd28] ;  /* 0x000d2800010a7983 */ /* 0x000f280000300a00 */
[----:B------:R-:W-:Y:S04]  /*9dcf0*/  LDGSTS.E [R13+-0x7ee00], desc[UR14][R122.64], P0 ;  /* 0x812000007a0d7fae */ /* 0x000fe8000812184e */
[----:B------:R-:W-:Y:S04]  /*9dd00*/  LDGSTS.E [R13+-0x7ed00], desc[UR14][R120.64], P1 ;  /* 0x81300000780d7fae */ /* 0x000fe8000892184e */
[----:B------:R-:W-:Y:S04]  /*9dd10*/  LDGSTS.E [R13+-0x7de00], desc[UR14][R118.64], P0 ;  /* 0x82200000760d7fae */ /* 0x000fe8000812184e */
[----:B------:R-:W-:Y:S04]  /*9dd20*/  LDGSTS.E [R13+-0x7dd00], desc[UR14][R40.64], P1 ;  /* 0x82300000280d7fae */ /* 0x000fe8000892184e */
[----:B------:R-:W-:Y:S04]  /*9dd30*/  LDGSTS.E [R13+-0x7ce00], desc[UR14][R116.64], P0 ;  /* 0x83200000740d7fae */ /* 0x000fe8000812184e */
[----:B------:R-:W-:Y:S04]  /*9dd40*/  LDGSTS.E [R13+-0x7cd00], desc[UR14][R114.64], P1 ;  /* 0x83300000720d7fae */ /* 0x000fe8000892184e */
        /* <DEDUP_REMOVED lines=12> */
[----:B------:R-:W-:Y:S04]  /*9de10*/  LDGSTS.E [R13+-0x7be00], desc[UR14][R112.64], P0 ;  /* 0x84200000700d7fae */ /* 0x000fe8000812184e */
[----:B------:R-:W-:Y:S04]  /*9de20*/  LDGSTS.E [R13+-0x7bd00], desc[UR14][R110.64], P1 ;  /* 0x843000006e0d7fae */ /* 0x000fe8000892184e */
[----:B------:R-:W-:Y:S04]  /*9de30*/  LDGSTS.E [R13+-0x7ae00], desc[UR14][R108.64], P0 ;  /* 0x852000006c0d7fae */ /* 0x000fe8000812184e */
[----:B------:R-:W-:Y:S04]  /*9de40*/  LDGSTS.E [R13+-0x7ad00], desc[UR14][R106.64], P1 ;  /* 0x853000006a0d7fae */ /* 0x000fe8000892184e */
[----:B------:R-:W-:Y:S04]  /*9de50*/  LDGSTS.E [R13+-0x79e00], desc[UR14][R104.64], P0 ;  /* 0x86200000680d7fae */ /* 0x000fe8000812184e */
[----:B------:R-:W-:Y:S04]  /*9de60*/  LDGSTS.E [R13+-0x79d00], desc[UR14][R46.64], P1 ;  /* 0x863000002e0d7fae */ /* 0x000fe8000892184e */
[----:B------:R-:W-:Y:S04]  /*9de70*/  LDGSTS.E [R13+-0x78e00], desc[UR14][R44.64], P0 ;  /* 0x872000002c0d7fae */ /* 0x000fe8000812184e */
[----:B------:R1:W-:Y:S01]  /*9de80*/  LDGSTS.E [R13+-0x78d00], desc[UR14][R42.64], P1 ;  /* 0x873000002a0d7fae */ /* 0x0003e2000892184e */
        /* <DEDUP_REMOVED lines=10> */
[----:B-1----:R-:W-:-:S04]  /*9df30*/  IADD3 R13, P2, R14, UR17, RZ ;  /* 0x000000110e0d7c10 */ /* 0x002fc8000ff5e0ff */
        /* <DEDUP_REMOVED lines=19> */
[----:B------:R-:W-:Y:S01]  /*9e070*/  IADD3.X R34, R35, UR8, RZ, P2, !PT ;  /* 0x0000000823227c10 */ /* 0x000fe200097fe4ff */
[----:B------:R-:W-:Y:S01]  /*9e080*/  IMAD.MOV.U32 R123, RZ, RZ, R8 ;  /* 0x000000ffff7b7224 */ /* 0x000fe200078e0008 */
[----:B------:R-:W-:Y:S02]  /*9e090*/  IADD3 R35, P2, R36, UR17, RZ ;  /* 0x0000001124237c10 */ /* 0x000fe4000ff5e0ff */
[----:B------:R-:W-:Y:S01]  /*9e0a0*/  MOV R124, R5 ;  /* 0x00000005007c7202 */ /* 0x000fe20000000f00 */
[----:B------:R-:W-:Y:S01]  /*9e0b0*/  IMAD.MOV.U32 R121, RZ, RZ, R10 ;  /* 0x000000ffff797224 */ /* 0x000fe200078e000a */
        /* <DEDUP_REMOVED lines=10> */
[----:B------:R-:W-:Y:S01]  /*9e160*/  IADD3 R37, P2, R38, UR17, RZ ;  /* 0x0000001126257c10 */ /* 0x000fe2000ff5e0ff */
[----:B------:R-:W-:Y:S01]  /*9e170*/  STL.64 [R1+0xd30], R122 ;  /* 0x000d307a01007387 */ /* 0x000fe20000100a00 */
[----:B------:R-:W-:Y:S01]  /*9e180*/  MOV R114, R15 ;  /* 0x0000000f00727202 */ /* 0x000fe20000000f00 */
[----:B------:R-:W-:Y:S01]  /*9e190*/  IMAD.MOV.U32 R113, RZ, RZ, R18 ;  /* 0x000000ffff717224 */ /* 0x000fe200078e0012 */
[----:B------:R-:W-:Y:S01]  /*9e1a0*/  MOV R112, R17 ;  /* 0x0000001100707202 */ /* 0x000fe20000000f00 */
[----:B------:R-:W-:Y:S01]  /*9e1b0*/  STL.64 [R1+0xd28], R120 ;  /* 0x000d287801007387 */ /* 0x000fe20000100a00 */
[----:B------:R-:W-:Y:S01]  /*9e1c0*/  MOV R46, R19 ;  /* 0x00000013002e7202 */ /* 0x000fe20000000f00 */
[----:B------:R-:W-:Y:S01]  /*9e1d0*/  IMAD.MOV.U32 R47, RZ, RZ, R20 ;  /* 0x000000ffff2f7224 */ /* 0x000fe200078e0014 */
[----:B------:R-:W-:Y:S01]  /*9e1e0*/  MOV R110, R21 ;  /* 0x00000015006e7202 */ /* 0x000fe20000000f00 */
[----:B------:R-:W-:Y:S01]  /*9e1f0*/  STL.64 [R1+0xce0], R118 ;  /* 0x000ce07601007387 */ /* 0x000fe20000100a00 */
[----:B------:R-:W-:Y:S01]  /*9e200*/  IMAD.MOV.U32 R111, RZ, RZ, R22 ;  /* 0x000000ffff6f7224 */ /* 0x000fe200078e0016 */
[----:B------:R-:W-:Y:S01]  /*9e210*/  IADD3.X R38, R39, UR8, RZ, P2, !PT ;  /* 0x0000000827267c10 */ /* 0x000fe200097fe4ff */
[----:B------:R-:W-:Y:S01]  /*9e220*/  IMAD.MOV.U32 R109, RZ, RZ, R24 ;  /* 0x000000ffff6d7224 */ /* 0x000fe200078e0018 */
        /* <DEDUP_REMOVED lines=13> */
[----:B------:R-:W-:Y:S01]  /*9e300*/  MOV R40, R37 ;  /* 0x0000002500287202 */ /* 0x000fe20000000f00 */
[----:B------:R-:W-:-:S02]  /*9e310*/  IMAD.MOV.U32 R41, RZ, RZ, R38 ;  /* 0x000000ffff297224 */ /* 0x000fc400078e0026 */
[----:B------:R-:W-:Y:S04]  /*9e320*/  STL.64 [R1+0xbf8], R110 ;  /* 0x000bf86e01007387 */ /* 0x000fe80000100a00 */
[----:B------:R-:W-:Y:S04]  /*9e330*/  STL.64 [R1+0xbf0], R108 ;  /* 0x000bf06c01007387 */ /* 0x000fe80000100a00 */
[----:B------:R-:W-:Y:S04]  /*9e340*/  STL.64 [R1+0xbe8], R106 ;  /* 0x000be86a01007387 */ /* 0x000fe80000100a00 */
[----:B------:R-:W-:Y:S04]  /*9e350*/  STL.64 [R1+0xb28], R104 ;  /* 0x000b286801007387 */ /* 0x000fe80000100a00 */
[----:B------:R2:W-:Y:S04]  /*9e360*/  STL.64 [R1+0xb20], R44 ;  /* 0x000b202c01007387 */ /* 0x0005e80000100a00 */
[----:B------:R3:W-:Y:S01]  /*9e370*/  STL.64 [R1+0xb18], R42 ;  /* 0x000b182a01007387 */ /* 0x0007e20000100a00 */
[----:B------:R-:W-:-:S03]  /*9e380*/  LOP3.LUT R13, R252, 0x20, RZ, 0x3c, !PT ;  /* 0x00000020fc0d7812 */ /* 0x000fc600078e3cff */
[----:B------:R4:W-:Y:S04]  /*9e390*/  STL.64 [R1+0xb10], R40 ;  /* 0x000b102801007387 */ /* 0x0009e80000100a00 */
[----:B------:R-:W4:Y:S01]  /*9e3a0*/  LDL.LU.64 R4, [R1+0xd70] ;  /* 0x000d700001047983 */ /* 0x000f220000300a00 */
[----:B------:R-:W-:-:S03]  /*9e3b0*/  IADD3 R13, R13, 0x100000, R2 ;  /* 0x001000000d0d7810 */ /* 0x000fc60007ffe002 */
[----:B------:R-:W4:Y:S04]  /*9e3c0*/  LDL.LU.64 R6, [R1+0xd68] ;  /* 0x000d680001067983 */ /* 0x000f280000300a00 */
[----:B------:R-:W4:Y:S04]  /*9e3d0*/  LDL.LU.64 R8, [R1+0xd20] ;  /* 0x000d200001087983 */ /* 0x000f280000300a00 */
[----:B------:R-:W-:Y:S04]  /*9e3e0*/  LDGSTS.E [R13+-0x7fc00], desc[UR14][R126.64], P0 ;  /* 0x804000007e0d7fae */ /* 0x000fe8000812184e */
[----:B------:R-:W-:Y:S04]  /*9e3f0*/  LDGSTS.E [R13+-0x7fb00], desc[UR14][R124.64], P1 ;  /* 0x805000007c0d7fae */ /* 0x000fe8000892184e */
[----:B------:R-:W-:Y:S04]  /*9e400*/  LDGSTS.E [R13+-0x7ec00], desc[UR14][R122.64], P0 ;  /* 0x814000007a0d7fae */ /* 0x000fe8000812184e */
        /* <DEDUP_REMOVED lines=25> */
[----:B------:R1:W-:Y:S04]  /*9e5a0*/  LDGSTS.E [R13+-0x78b00], desc[UR14][R40.64], P1 ;  /* 0x87500000280d7fae */ /* 0x0003e8000892184e */
[----:B--2---:R-:W2:Y:S04]  /*9e5b0*/  LDL.LU.64 R44, [R1+0xd60] ;  /* 0x000d6000012c7983 */ /* 0x004ea80000300a00 */
[----:B---3--:R-:W3:Y:S04]  /*9e5c0*/  LDL.LU.64 R42, [R1+0xd58] ;  /* 0x000d5800012a7983 */ /* 0x008ee80000300a00 */
[----:B----4-:R-:W4:Y:S01]  /*9e5d0*/  LDL.LU.64 R40, [R1+0xa40] ;  /* 0x000a400001287983 */ /* 0x010f220000300a00 */
        /* <DEDUP_REMOVED lines=42> */
[----:B------:R2:W-:Y:S01]  /*9e880*/  STL.64 [R1+0xd68], R130 ;  /* 0x000d688201007387 */ /* 0x0005e20000100a00 */
        /* <DEDUP_REMOVED lines=29> */
[----:B------:R-:W-:-:S02]  /*9ea60*/  IMAD.MOV.U32 R105, RZ, RZ, R38 ;  /* 0x000000ffff697224 */ /* 0x000fc400078e0026 */
[----:B------:R-:W-:Y:S04]  /*9ea70*/  STL.64 [R1+0xbd8], R114 ;  /* 0x000bd87201007387 */ /* 0x000fe80000100a00 */
[----:B------:R-:W-:Y:S04]  /*9ea80*/  STL.64 [R1+0xbc0], R112 ;  /* 0x000bc07001007387 */ /* 0x000fe80000100a00 */
[----:B------:R-:W-:Y:S04]  /*9ea90*/  STL.64 [R1+0xbb8], R110 ;  /* 0x000bb86e01007387 */ /* 0x000fe80000100a00 */
[----:B------:R1:W-:Y:S04]  /*9eaa0*/  STL.64 [R1+0xaf0], R46 ;  /* 0x000af02e01007387 */ /* 0x0003e80000100a00 */
[----:B------:R-:W-:Y:S04]  /*9eab0*/  STL.64 [R1+0xb08], R108 ;  /* 0x000b086c01007387 */ /* 0x000fe80000100a00 */
[----:B------:R-:W-:Y:S04]  /*9eac0*/  STL.64 [R1+0xb00], R106 ;  /* 0x000b006a01007387 */ /* 0x000fe80000100a00 */
[----:B------:R1:W-:Y:S04]  /*9ead0*/  STL.64 [R1+0xaf8], R104 ;  /* 0x000af86801007387 */ /* 0x0003e80000100a00 */
[----:B------:R-:W4:Y:S04]  /*9eae0*/  LDL.LU.64 R6, [R1+0xa38] ;  /* 0x000a380001067983 */ /* 0x000f280000300a00 */
[----:B------:R-:W4:Y:S04]  /*9eaf0*/  LDL.LU.64 R24, [R1+0x9e0] ;  /* 0x0009e00001187983 */ /* 0x000f280000300a00 */
[----:B------:R-:W4:Y:S04]  /*9eb00*/  LDL.LU.64 R10, [R1+0x9d8] ;  /* 0x0009d800010a7983 */ /* 0x000f280000300a00 */
[----:B------:R-:W4:Y:S04]  /*9eb10*/  LDL.LU.64 R12, [R1+0x9b0] ;  /* 0x0009b000010c7983 */ /* 0x000f280000300a00 */
[----:B------:R-:W4:Y:S04]  /*9eb20*/  LDL.LU.64 R14, [R1+0x9a8] ;  /* 0x0009a800010e7983 */ /* 0x000f280000300a00 */
[----:B------:R-:W4:Y:S04]  /*9eb30*/  LDL.LU.64 R34, [R1+0xd10] ;  /* 0x000d100001227983 */ /* 0x000f280000300a00 */
[----:B------:R-:W4:Y:S01]  /*9eb40*/  LDL.LU.64 R36, [R1+0xd08] ;  /* 0x000d080001247983 */ /* 0x000f220000300a00 */
[----:B------:R-:W-:-:S03]  /*9eb50*/  LOP3.LUT R9, R252, 0x30, RZ, 0x3c, !PT ;  /* 0x00000030fc097812 */ /* 0x000fc600078e3cff */
[----:B------:R-:W4:Y:S01]  /*9eb60*/  LDL.LU.64 R16, [R1+0xa60] ;  /* 0x000a600001107983 */ /* 0x000f220000300a00 */
[----:B------:R-:W-:-:S03]  /*9eb70*/  IADD3 R9, R9, 0x100000, R2 ;  /* 0x0010000009097810 */ /* 0x000fc60007ffe002 */
[----:B------:R-:W4:Y:S04]  /*9eb80*/  LDL.LU.64 R18, [R1+0xa58] ;  /* 0x000a580001127983 */ /* 0x000f280000300a00 */
[----:B------:R-:W-:Y:S04]  /*9eb90*/  LDGSTS.E [R9+-0x7fa00], desc[UR14][R132.64], P0 ;  /* 0x8060000084097fae */ /* 0x000fe8000812184e */
[----:B------:R2:W-:Y:S04]  /*9eba0*/  LDGSTS.E [R9+-0x7f900], desc[UR14][R130.64], P1 ;  /* 0x8070000082097fae */ /* 0x0005e8000892184e */
[----:B------:R-:W4:Y:S04]  /*9ebb0*/  LDL.LU.64 R20, [R1+0xa00] ;  /* 0x000a000001147983 */ /* 0x000f280000300a00 */
[----:B------:R-:W-:Y:S01]  /*9ebc0*/  LDGSTS.E [R9+-0x7ea00], desc[UR14][R128.64], P0 ;  /* 0x8160000080097fae */ /* 0x000fe2000812184e */
[----:B--2---:R-:W-:-:S03]  /*9ebd0*/  IADD3 R131, P2, R44, UR17, RZ ;  /* 0x000000112c837c10 */ /* 0x004fc6000ff5e0ff */
[----:B------:R-:W-:Y:S01]  /*9ebe0*/  LDGSTS.E [R9+-0x7e900], desc[UR14][R126.64], P1 ;  /* 0x817000007e097fae */ /* 0x000fe2000892184e */
[----:B------:R-:W-:-:S03]  /*9ebf0*/  IADD3.X R132, R45, UR8, RZ, P2, !PT ;  /* 0x000000082d847c10 */ /* 0x000fc600097fe4ff */
[----:B------:R-:W-:Y:S01]  /*9ec00*/  LDGSTS.E [R9+-0x7da00], desc[UR14][R124.64], P0 ;  /* 0x826000007c097fae */ /* 0x000fe2000812184e */
[----:B---3--:R-:W-:-:S03]  /*9ec10*/  IADD3 R133, P2, R42, UR17, RZ ;  /* 0x000000112a857c10 */ /* 0x008fc6000ff5e0ff */
[----:B------:R-:W-:Y:S01]  /*9ec20*/  LDGSTS.E [R9+-0x7d900], desc[UR14][R122.64], P1 ;  /* 0x827000007a097fae */ /* 0x000fe2000892184e */
[----:B------:R-:W-:Y:S02]  /*9ec30*/  IADD3.X R134, R43, UR8, RZ, P2, !PT ;  /* 0x000000082b867c10 */ /* 0x000fe400097fe4ff */
[----:B----4-:R-:W-:Y:S01]  /*9ec40*/  IADD3 R3, P2, R40, UR17, RZ ;  /* 0x0000001128037c10 */ /* 0x010fe2000ff5e0ff */
[----:B------:R-:W-:Y:S03]  /*9ec50*/  LDGSTS.E [R9+-0x7ca00], desc[UR14][R120.64], P0 ;  /* 0x8360000078097fae */ /* 0x000fe6000812184e */
[----:B------:R-:W-:Y:S01]  /*9ec60*/  IADD3.X R4, R41, UR8, RZ, P2, !PT ;  /* 0x0000000829047c10 */ /* 0x000fe200097fe4ff */
[----:B------:R-:W2:Y:S04]  /*9ec70*/  LDL.LU.64 R22, [R1+0x9f8] ;  /* 0x0009f80001167983 */ /* 0x000ea80000300a00 */
        /* <DEDUP_REMOVED lines=9> */
[----:B------:R-:W-:-:S04]  /*9ed10*/  IADD3 R5, P2, R6, UR17, RZ ;  /* 0x0000001106057c10 */ /* 0x000fc8000ff5e0ff */
[----:B------:R-:W-:Y:S02]  /*9ed20*/  IADD3.X R6, R7, UR8, RZ, P2, !PT ;  /* 0x0000000807067c10 */ /* 0x000fe400097fe4ff */
[----:B------:R-:W-:-:S04]  /*9ed30*/  IADD3 R7, P2, R24, UR17, RZ ;  /* 0x0000001118077c10 */ /* 0x000fc8000ff5e0ff */
[----:B------:R-:W-:Y:S02]  /*9ed40*/  IADD3.X R8, R25, UR8, RZ, P2, !PT ;  /* 0x0000000819087c10 */ /* 0x000fe400097fe4ff */
[----:B------:R-:W4:Y:S01]  /*9ed50*/  LDL.LU.64 R24, [R1+0x9c0] ;  /* 0x0009c00001187983 */ /* 0x000f220000300a00 */
[----:B---3--:R-:W-:-:S03]  /*9ed60*/  IADD3 R9, P2, R10, UR17, RZ ;  /* 0x000000110a097c10 */ /* 0x008fc6000ff5e0ff */
[----:B------:R-:W3:Y:S01]  /*9ed70*/  LDL.LU.64 R26, [R1+0x9b8] ;  /* 0x0009b800011a7983 */ /* 0x000ee20000300a00 */
[----:B------:R-:W-:Y:S02]  /*9ed80*/  IADD3.X R10, R11, UR8, RZ, P2, !PT ;  /* 0x000000080b0a7c10 */ /* 0x000fe400097fe4ff */
[----:B------:R-:W-:Y:S01]  /*9ed90*/  IADD3 R11, P2, R12, UR17, RZ ;  /* 0x000000110c0b7c10 */ /* 0x000fe2000ff5e0ff */
[----:B-1----:R-:W3:Y:S03]  /*9eda0*/  LDL.LU.64 R46, [R1+0xcc0] ;  /* 0x000cc000012e7983 */ /* 0x002ee60000300a00 */
[----:B------:R-:W-:Y:S01]  /*9edb0*/  IADD3.X R12, R13, UR8, RZ, P2, !PT ;  /* 0x000000080d0c7c10 */ /* 0x000fe200097fe4ff */
[----:B------:R-:W3:Y:S01]  /*9edc0*/  LDL.LU.64 R104, [R1+0xcb8] ;  /* 0x000cb80001687983 */ /* 0x000ee20000300a00 */
[----:B------:R-:W-:-:S03]  /*9edd0*/  IADD3 R13, P2, R14, UR17, RZ ;  /* 0x000000110e0d7c10 */ /* 0x000fc6000ff5e0ff */
[----:B------:R-:W3:Y:S01]  /*9ede0*/  LDL.LU.64 R32, [R1+0xa70] ;  /* 0x000a700001207983 */ /* 0x000ee20000300a00 */
[----:B------:R-:W-:Y:S02]  /*9edf0*/  IADD3.X R14, R15, UR8, RZ, P2, !PT ;  /* 0x000000080f0e7c10 */ /* 0x000fe400097fe4ff */
[----:B------:R-:W-:-:S04]  /*9ee00*/  IADD3 R135, P2, R34, UR17, RZ ;  /* 0x0000001122877c10 */ /* 0x000fc8000ff5e0ff */
[----:B------:R-:W-:Y:S02]  /*9ee10*/  IADD3.X R136, R35, UR8, RZ, P2, !PT ;  /* 0x0000000823887c10 */ /* 0x000fe400097fe4ff */
[----:B------:R-:W3:Y:S01]  /*9ee20*/  LDL.LU.64 R34, [R1+0xa68] ;  /* 0x000a680001227983 */ /* 0x000ee20000300a00 */
[----:B------:R-:W-:-:S04]  /*9ee30*/  IADD3 R137, P2, R36, UR17, RZ ;  /* 0x0000001124897c10 */ /* 0x000fc8000ff5e0ff */
[----:B------:R-:W-:Y:S02]  /*9ee40*/  IADD3.X R138, R37, UR8, RZ, P2, !PT ;  /* 0x00000008258a7c10 */ /* 0x000fe400097fe4ff */
        /* <DEDUP_REMOVED lines=9> */
[----:B------:R-:W-:-:S04]  /*9eee0*/  IADD3 R17, P2, R18, UR17, RZ ;  /* 0x0000001112117c10 */ /* 0x000fc8000ff5e0ff */
[----:B------:R-:W-:Y:S02]  /*9eef0*/  IADD3.X R18, R19, UR8, RZ, P2, !PT ;  /* 0x0000000813127c10 */ /* 0x000fe400097fe4ff */
[----:B------:R-:W-:-:S04]  /*9ef00*/  IADD3 R19, P2, R20, UR17, RZ ;  /* 0x0000001114137c10 */ /* 0x000fc8000ff5e0ff */
[----:B------:R-:W-:Y:S02]  /*9ef10*/  IADD3.X R20, R21, UR8, RZ, P2, !PT ;  /* 0x0000000815147c10 */ /* 0x000fe400097fe4ff */
[----:B--2---:R-:W-:-:S04]  /*9ef20*/  IADD3 R21, P2, R22, UR17, RZ ;  /* 0x0000001116157c10 */ /* 0x004fc8000ff5e0ff */
[----:B------:R-:W-:Y:S02]  /*9ef30*/  IADD3.X R22, R23, UR8, RZ, P2, !PT ;  /* 0x0000000817167c10 */ /* 0x000fe400097fe4ff */
[----:B----4-:R-:W-:-:S04]  /*9ef40*/  IADD3 R23, P2, R24, UR17, RZ ;  /* 0x0000001118177c10 */ /* 0x010fc8000ff5e0ff */
[----:B------:R-:W-:Y:S02]  /*9ef50*/  IADD3.X R24, R25, UR8, RZ, P2, !PT ;  /* 0x0000000819187c10 */ /* 0x000fe400097fe4ff */
[----:B---3--:R-:W-:-:S04]  /*9ef60*/  IADD3 R25, P2, R26, UR17, RZ ;  /* 0x000000111a197c10 */ /* 0x008fc8000ff5e0ff */
[----:B------:R-:W-:Y:S02]  /*9ef70*/  IADD3.X R26, R27, UR8, RZ, P2, !PT ;  /* 0x000000081b1a7c10 */ /* 0x000fe400097fe4ff */
[----:B------:R-:W-:-:S04]  /*9ef80*/  IADD3 R139, P2, R46, UR17, RZ ;  /* 0x000000112e8b7c10 */ /* 0x000fc8000ff5e0ff */
[----:B------:R-:W-:Y:S02]  /*9ef90*/  IADD3.X R148, R47, UR8, RZ, P2, !PT ;  /* 0x000000082f947c10 */ /* 0x000fe400097fe4ff */
[----:B------:R-:W-:Y:S01]  /*9efa0*/  IADD3 R149, P2, R104, UR17, RZ ;  /* 0x0000001168957c10 */ /* 0x000fe2000ff5e0ff */
[----:B------:R-:W2:Y:S03]  /*9efb0*/  LDL.LU.64 R46, [R1+0xa98] ;  /* 0x000a9800012e7983 */ /* 0x000ea60000300a00 */
[----:B------:R-:W-:Y:S02]  /*9efc0*/  IADD3.X R150, R105, UR8, RZ, P2, !PT ;  /* 0x0000000869967c10 */ /* 0x000fe400097fe4ff */
[----:B------:R-:W-:Y:S01]  /*9efd0*/  IADD3 R27, P2, R32, UR17, RZ ;  /* 0x00000011201b7c10 */ /* 0x000fe2000ff5e0ff */
[----:B------:R-:W3:Y:S03]  /*9efe0*/  LDL.LU.64 R104, [R1+0xa30] ;  /* 0x000a300001687983 */ /* 0x000ee60000300a00 */
[----:B------:R-:W-:Y:S01]  /*9eff0*/  IADD3.X R32, R33, UR8, RZ, P2, !PT ;  /* 0x0000000821207c10 */ /* 0x000fe200097fe4ff */
[----:B------:R-:W4:Y:S01]  /*9f000*/  LDL.LU.64 R106, [R1+0xa28] ;  /* 0x000a2800016a7983 */ /* 0x000f220000300a00 */
[----:B------:R-:W-:-:S03]  /*9f010*/  IADD3 R33, P2, R34, UR17, RZ ;  /* 0x0000001122217c10 */ /* 0x000fc6000ff5e0ff */
[----:B------:R-:W4:Y:S01]  /*9f020*/  LDL.LU.64 R108, [R1+0x9f0] ;  /* 0x0009f000016c7983 */ /* 0x000f220000300a00 */
[----:B------:R-:W-:Y:S02]  /*9f030*/  IADD3.X R34, R35, UR8, RZ, P2, !PT ;  /* 0x0000000823227c10 */ /* 0x000fe400097fe4ff */
[----:B------:R-:W-:Y:S01]  /*9f040*/  IADD3 R35, P2, R36, UR17, RZ ;  /* 0x0000001124237c10 */ /* 0x000fe2000ff5e0ff */
[----:B------:R-:W4:Y:S03]  /*9f050*/  LDL.LU.64 R110, [R1+0x9e8] ;  /* 0x0009e800016e7983 */ /* 0x000f260000300a00 */
[----:B------:R-:W-:Y:S01]  /*9f060*/  IADD3.X R36, R37, UR8, RZ, P2, !PT ;  /* 0x0000000825247c10 */ /* 0x000fe200097fe4ff */
[----:B------:R-:W4:Y:S01]  /*9f070*/  LDL.LU.64 R156, [R1+0xbd0] ;  /* 0x000bd000019c7983 */ /* 0x000f220000300a00 */
[----:B------:R-:W-:-:S03]  /*9f080*/  IADD3 R37, P2, R38, UR17, RZ ;  /* 0x0000001126257c10 */ /* 0x000fc6000ff5e0ff */
        /* <DEDUP_REMOVED lines=22> */
[----:B------:R-:W-:-:S03]  /*9f1f0*/  IADD3 R43, P2, R44, UR17, RZ ;  /* 0x000000112c2b7c10 */ /* 0x000fc6000ff5e0ff */
[----:B------:R-:W4:Y:S01]  /*9f200*/  LDL.LU.64 R164, [R1+0xae0] ;  /* 0x000ae00001a47983 */ /* 0x000f220000300a00 */
[----:B------:R-:W-:-:S03]  /*9f210*/  IADD3.X R44, R45, UR8, RZ, P2, !PT ;  /* 0x000000082d2c7c10 */ /* 0x000fc600097fe4ff */
[----:B------:R-:W4:Y:S04]  /*9f220*/  LDL.LU.64 R166, [R1+0xad8] ;  /* 0x000ad80001a67983 */ /* 0x000f280000300a00 */
[----:B------:R-:W4:Y:S04]  /*9f230*/  LDL.LU.64 R168, [R1+0xad0] ;  /* 0x000ad00001a87983 */ /* 0x000f280000300a00 */
[----:B------:R-:W4:Y:S04]  /*9f240*/  LDL.LU.64 R174, [R1+0xa80] ;  /* 0x000a800001ae7983 */ /* 0x000f280000300a00 */
[----:B------:R-:W4:Y:S01]  /*9f250*/  LDL.LU.64 R172, [R1+0xa78] ;  /* 0x000a780001ac7983 */ /* 0x000f220000300a00 */
        /* <DEDUP_REMOVED lines=39> */
[----:B------:R-:W-:Y:S02]  /*9f4d0*/  IADD3 R163, P2, R164, UR17, RZ ;  /* 0x00000011a4a37c10 */ /* 0x000fe4000ff5e0ff */
[----:B------:R-:W-:Y:S02]  /*9f4e0*/  MOV R204, R131 ;  /* 0x0000008300cc7202 */ /* 0x000fe40000000f00 */
[----:B------:R-:W-:Y:S01]  /*9f4f0*/  LOP3.LUT R131, R252, 0x40, RZ, 0x3c, !PT ;  /* 0x00000040fc837812 */ /* 0x000fe200078e3cff */
[----:B------:R-:W-:Y:S01]  /*9f500*/  IMAD.MOV.U32 R205, RZ, RZ, R132 ;  /* 0x000000ffffcd7224 */ /* 0x000fe200078e0084 */
[----:B------:R-:W-:Y:S01]  /*9f510*/  IADD3.X R164, R165, UR8, RZ, P2, !PT ;  /* 0x00000008a5a47c10 */ /* 0x000fe200097fe4ff */
[----:B------:R-:W-:Y:S01]  /*9f520*/  IMAD.MOV.U32 R203, RZ, RZ, R134 ;  /* 0x000000ffffcb7224 */ /* 0x000fe200078e0086 */
[----:B------:R-:W-:-:S02]  /*9f530*/  IADD3 R165, P2, R166, UR17, RZ ;  /* 0x00000011a6a57c10 */ /* 0x000fc4000ff5e0ff */
[----:B------:R-:W-:Y:S01]  /*9f540*/  IADD3 R131, R131, 0x100000, R2 ;  /* 0x0010000083837810 */ /* 0x000fe20007ffe002 */
[----:B------:R-:W-:Y:S01]  /*9f550*/  IMAD.MOV.U32 R201, RZ, RZ, R136 ;  /* 0x000000ffffc97224 */ /* 0x000fe200078e0088 */
[----:B------:R-:W-:Y:S01]  /*9f560*/  MOV R202, R133 ;  /* 0x0000008500ca7202 */ /* 0x000fe20000000f00 */
[----:B------:R-:W-:Y:S01]  /*9f570*/  IMAD.MOV.U32 R199, RZ, RZ, R138 ;  /* 0x000000ffffc77224 */ /* 0x000fe200078e008a */
[----:B------:R-:W-:Y:S01]  /*9f580*/  MOV R200, R135 ;  /* 0x0000008700c87202 */ /* 0x000fe20000000f00 */
[----:B------:R-:W-:Y:S01]  /*9f590*/  IMAD.MOV.U32 R197, RZ, RZ, R148 ;  /* 0x000000ffffc57224 */ /* 0x000fe200078e0094 */
[----:B------:R-:W-:Y:S01]  /*9f5a0*/  MOV R198, R137 ;  /* 0x0000008900c67202 */ /* 0x000fe20000000f00 */
[----:B------:R-:W-:Y:S01]  /*9f5b0*/  STL.64 [R1+0xd60], R204 ;  /* 0x000d60cc01007387 */ /* 0x000fe20000100a00 */
[----:B------:R-:W-:Y:S01]  /*9f5c0*/  IADD3.X R166, R167, UR8, RZ, P2, !PT ;  /* 0x00000008a7a67c10 */ /* 0x000fe200097fe4ff */
[----:B------:R-:W-:Y:S01]  /*9f5d0*/  IMAD.MOV.U32 R195, RZ, RZ, R150 ;  /* 0x000000ffffc37224 */ /* 0x000fe200078e0096 */
[----:B------:R-:W-:Y:S01]  /*9f5e0*/  MOV R196, R139 ;  /* 0x0000008b00c47202 */ /* 0x000fe20000000f00 */
[----:B------:R-:W-:Y:S01]  /*9f5f0*/  LDGSTS.E [R131+-0x7f800], desc[UR14][R204.64], P0 ;  /* 0x80800000cc837fae */ /* 0x000fe2000812184e */
[----:B------:R-:W-:Y:S01]  /*9f600*/  IADD3 R167, P2, R168, UR17, RZ ;  /* 0x00000011a8a77c10 */ /* 0x000fe2000ff5e0ff */
[----:B------:R-:W-:Y:S01]  /*9f610*/  IMAD.MOV.U32 R193, RZ, RZ, R152 ;  /* 0x000000ffffc17224 */ /* 0x000fe200078e0098 */
[----:B------:R-:W-:Y:S01]  /*9f620*/  MOV R194, R149 ;  /* 0x0000009500c27202 */ /* 0x000fe20000000f00 */
[----:B------:R-:W-:Y:S01]  /*9f630*/  STL.64 [R1+0xd58], R202 ;  /* 0x000d58ca01007387 */ /* 0x000fe20000100a00 */
[----:B------:R-:W-:Y:S01]  /*9f640*/  MOV R192, R151 ;  /* 0x0000009700c07202 */ /* 0x000fe20000000f00 */
[----:B------:R-:W-:Y:S01]  /*9f650*/  IMAD.MOV.U32 R191, RZ, RZ, R154 ;  /* 0x000000ffffbf7224 */ /* 0x000fe200078e009a */
[----:B------:R-:W-:Y:S01]  /*9f660*/  MOV R190, R153 ;  /* 0x0000009900be7202 */ /* 0x000fe20000000f00 */
[----:B------:R-:W-:Y:S01]  /*9f670*/  LDGSTS.E [R131+-0x7f700], desc[UR14][R202.64], P1 ;  /* 0x80900000ca837fae */ /* 0x000fe2000892184e */
[----:B------:R-:W-:Y:S01]  /*9f680*/  MOV R188, R155 ;  /* 0x0000009b00bc7202 */ /* 0x000fe20000000f00 */
[----:B------:R-:W-:-:S02]  /*9f690*/  IMAD.MOV.U32 R189, RZ, RZ, R156 ;  /* 0x000000ffffbd7224 */ /* 0x000fc400078e009c */
[----:B------:R-:W-:Y:S01]  /*9f6a0*/  STL.64 [R1+0xd10], R200 ;  /* 0x000d10c801007387 */ /* 0x000fe20000100a00 */
[----:B------:R-:W-:Y:S01]  /*9f6b0*/  IADD3.X R168, R169, UR8, RZ, P2, !PT ;  /* 0x00000008a9a87c10 */ /* 0x000fe200097fe4ff */
[----:B------:R-:W-:Y:S02]  /*9f6c0*/  IMAD.MOV.U32 R187, RZ, RZ, R158 ;  /* 0x000000ffffbb7224 */ /* 0x000fe400078e009e */
[----:B------:R-:W-:Y:S01]  /*9f6d0*/  LDGSTS.E [R131+-0x7e800], desc[UR14][R200.64], P0 ;  /* 0x81800000c8837fae */ /* 0x000fe2000812184e */
[----:B------:R-:W-:Y:S01]  /*9f6e0*/  MOV R186, R157 ;  /* 0x0000009d00ba7202 */ /* 0x000fe20000000f00 */
[----:B------:R-:W-:Y:S02]  /*9f6f0*/  IMAD.MOV.U32 R185, RZ, RZ, R160 ;  /* 0x000000ffffb97224 */ /* 0x000fe400078e00a0 */
[----:B------:R-:W-:Y:S01]  /*9f700*/  STL.64 [R1+0xd08], R198 ;  /* 0x000d08c601007387 */ /* 0x000fe20000100a00 */
[----:B------:R-:W-:-:S03]  /*9f710*/  MOV R184, R159 ;  /* 0x0000009f00b87202 */ /* 0x000fc60000000f00 */
[----:B------:R-:W-:Y:S01]  /*9f720*/  LDGSTS.E [R131+-0x7e700], desc[UR14][R198.64], P1 ;  /* 0x81900000c6837fae */ /* 0x000fe2000892184e */
[----:B------:R-:W-:Y:S01]  /*9f730*/  MOV R182, R161 ;  /* 0x000000a100b67202 */ /* 0x000fe20000000f00 */
[----:B------:R-:W-:Y:S02]  /*9f740*/  IMAD.MOV.U32 R183, RZ, RZ, R162 ;  /* 0x000000ffffb77224 */ /* 0x000fe400078e00a2 */
[----:B------:R-:W-:Y:S01]  /*9f750*/  STL.64 [R1+0xcc0], R196 ;  /* 0x000cc0c401007387 */ /* 0x000fe20000100a00 */
[----:B------:R-:W-:-:S03]  /*9f760*/  MOV R180, R163 ;  /* 0x000000a300b47202 */ /* 0x000fc60000000f00 */
[----:B------:R-:W-:Y:S01]  /*9f770*/  LDGSTS.E [R131+-0x7d800], desc[UR14][R196.64], P0 ;  /* 0x82800000c4837fae */ /* 0x000fe2000812184e */
[----:B------:R-:W-:-:S03]  /*9f780*/  IMAD.MOV.U32 R181, RZ, RZ, R164 ;  /* 0x000000ffffb57224 */ /* 0x000fc600078e00a4 */
[----:B------:R-:W-:Y:S01]  /*9f790*/  STL.64 [R1+0xcb8], R194 ;  /* 0x000cb8c201007387 */ /* 0x000fe20000100a00 */
[----:B------:R-:W-:-:S03]  /*9f7a0*/  MOV R178, R165 ;  /* 0x000000a500b27202 */ /* 0x000fc60000000f00 */
[----:B------:R-:W-:Y:S01]  /*9f7b0*/  LDGSTS.E [R131+-0x7d700], desc[UR14][R194.64], P1 ;  /* 0x82900000c2837fae */ /* 0x000fe2000892184e */
[----:B------:R-:W-:-:S03]  /*9f7c0*/  IMAD.MOV.U32 R179, RZ, RZ, R166 ;  /* 0x000000ffffb37224 */ /* 0x000fc600078e00a6 */
[----:B------:R1:W-:Y:S01]  /*9f7d0*/  STL.64 [R1+0xc30], R192 ;  /* 0x000c30c001007387 */ /* 0x0003e20000100a00 */
[----:B------:R-:W-:-:S03]  /*9f7e0*/  MOV R176, R167 ;  /* 0x000000a700b07202 */ /* 0x000fc60000000f00 */
[----:B------:R1:W-:Y:S01]  /*9f7f0*/  LDGSTS.E [R131+-0x7c800], desc[UR14][R192.64], P0 ;  /* 0x83800000c0837fae */ /* 0x0003e2000812184e */
[----:B------:R-:W-:-:S03]  /*9f800*/  IMAD.MOV.U32 R177, RZ, RZ, R168 ;  /* 0x000000ffffb17224 */ /* 0x000fc600078e00a8 */
[----:B------:R3:W-:Y:S04]  /*9f810*/  STL.64 [R1+0xc28], R190 ;  /* 0x000c28be01007387 */ /* 0x0007e80000100a00 */
[----:B------:R3:W-:Y:S04]  /*9f820*/  LDGSTS.E [R131+-0x7c700], desc[UR14][R190.64], P1 ;  /* 0x83900000be837fae */ /* 0x0007e8000892184e */
        /* <DEDUP_REMOVED lines=13> */
[----:B------:R4:W-:Y:S01]  /*9f900*/  LDGSTS.E [R131+-0x78800], desc[UR14][R176.64], P0 ;  /* 0x87800000b0837fae */ /* 0x0009e2000812184e */
[----:B------:R-:W-:-:S04]  /*9f910*/  IADD3 R137, P2, R174, UR17, RZ ;  /* 0x00000011ae897c10 */ /* 0x000fc8000ff5e0ff */
[----:B------:R-:W-:Y:S02]  /*9f920*/  IADD3.X R132, R175, UR8, RZ, P2, !PT ;  /* 0x00000008af847c10 */ /* 0x000fe400097fe4ff */
[----:B------:R-:W-:-:S04]  /*9f930*/  IADD3 R136, P2, R172, UR17, RZ ;  /* 0x00000011ac887c10 */ /* 0x000fc8000ff5e0ff */
[----:B------:R-:W-:Y:S02]  /*9f940*/  IADD3.X R133, R173, UR8, RZ, P2, !PT ;  /* 0x00000008ad857c10 */ /* 0x000fe400097fe4ff */
[C---:B------:R-:W-:Y:S02]  /*9f950*/  LOP3.LUT R134, R252.reuse, 0x50, RZ, 0x3c, !PT ;  /* 0x00000050fc867812 */ /* 0x040fe400078e3cff */
[----:B------:R-:W-:Y:S02]  /*9f960*/  LOP3.LUT R148, R252, 0x70, RZ, 0x3c, !PT ;  /* 0x00000070fc947812 */ /* 0x000fe400078e3cff */
[----:B--2---:R-:W-:-:S04]  /*9f970*/  IADD3 R139, P2, R170, UR17, RZ ;  /* 0x00000011aa8b7c10 */ /* 0x004fc8000ff5e0ff */
[----:B------:R-:W-:Y:S01]  /*9f980*/  IADD3.X R138, R171, UR8, RZ, P2, !PT ;  /* 0x00000008ab8a7c10 */ /* 0x000fe200097fe4ff */
[----:B------:R-:W2:Y:S04]  /*9f990*/  LDL.LU.64 R164, [R1+0xba8] ;  /* 0x000ba80001a47983 */ /* 0x000ea80000300a00 */
[----:B------:R-:W2:Y:S04]  /*9f9a0*/  LDL.LU.64 R162, [R1+0xba0] ;  /* 0x000ba00001a27983 */ /* 0x000ea80000300a00 */
[----:B------:R-:W2:Y:S04]  /*9f9b0*/  LDL.LU.64 R150, [R1+0xb98] ;  /* 0x000b980001967983 */ /* 0x000ea80000300a00 */
[----:B------:R-:W2:Y:S01]  /*9f9c0*/  LDL.LU.64 R152, [R1+0xb90] ;  /* 0x000b900001987983 */ /* 0x000ea20000300a00 */
[----:B------:R-:W-:-:S02]  /*9f9d0*/  LOP3.LUT R139, R139, R138, RZ, 0x3c, !PT ;  /* 0x0000008a8b8b7212 */ /* 0x000fc400078e3cff */
[--C-:B------:R-:W-:Y:S02]  /*9f9e0*/  IADD3 R134, R134, 0x100000, R2.reuse ;  /* 0x0010000086867810 */ /* 0x100fe40007ffe002 */
[----:B------:R-:W-:Y:S02]  /*9f9f0*/  LOP3.LUT R138, R139, R138, RZ, 0x3c, !PT ;  /* 0x0000008a8b8a7212 */ /* 0x000fe400078e3cff */
[----:B------:R-:W-:Y:S02]  /*9fa00*/  IADD3 R135, R251, 0x100000, R2 ;  /* 0x00100000fb877810 */ /* 0x000fe40007ffe002 */
[----:B------:R-:W-:Y:S01]  /*9fa10*/  LOP3.LUT R139, R139, R138, RZ, 0x3c, !PT ;  /* 0x0000008a8b8b7212 */ /* 0x000fe200078e3cff */
[----:B-1----:R-:W-:Y:S01]  /*9fa20*/  IMAD.MOV.U32 R193, RZ, RZ, R4 ;  /* 0x000000ffffc17224 */ /* 0x002fe200078e0004 */
[----:B------:R-:W-:-:S03]  /*9fa30*/  IADD3 R2, R148, 0x100000, R2 ;  /* 0x0010000094027810 */ /* 0x000fc60007ffe002 */
[----:B------:R1:W-:Y:S04]  /*9fa40*/  STL.64 [R1+0xac8], R138 ;  /* 0x000ac88a01007387 */ /* 0x0003e80000100a00 */
[----:B------:R2:W-:Y:S04]  /*9fa50*/  LDGSTS.E [R131+-0x78700], desc[UR14][R138.64], P1 ;  /* 0x879000008a837fae */ /* 0x0005e8000892184e */
[----:B------:R-:W2:Y:S04]  /*9fa60*/  LDL.LU.64 R160, [R1+0xb88] ;  /* 0x000b880001a07983 */ /* 0x000ea80000300a00 */
[----:B------:R-:W2:Y:S01]  /*9fa70*/  LDL.LU.64 R158, [R1+0xb80] ;  /* 0x000b8000019e7983 */ /* 0x000ea20000300a00 */
[----:B------:R-:W-:Y:S01]  /*9fa80*/  MOV R192, R3 ;  /* 0x0000000300c07202 */ /* 0x000fe20000000f00 */
[----:B---3--:R-:W-:Y:S01]  /*9fa90*/  IMAD.MOV.U32 R191, RZ, RZ, R6 ;  /* 0x000000ffffbf7224 */ /* 0x008fe200078e0006 */
[----:B------:R-:W-:Y:S01]  /*9faa0*/  MOV R190, R5 ;  /* 0x0000000500be7202 */ /* 0x000fe20000000f00 */
[----:B------:R-:W3:Y:S01]  /*9fab0*/  LDL.LU.64 R156, [R1+0xb68] ;  /* 0x000b6800019c7983 */ /* 0x000ee20000300a00 */
[----:B----4-:R-:W-:Y:S01]  /*9fac0*/  MOV R188, R15 ;  /* 0x0000000f00bc7202 */ /* 0x010fe20000000f00 */
[----:B------:R-:W-:Y:S01]  /*9fad0*/  IMAD.MOV.U32 R189, RZ, RZ, R16 ;  /* 0x000000ffffbd7224 */ /* 0x000fe200078e0010 */
[----:B------:R-:W-:Y:S01]  /*9fae0*/  MOV R186, R17 ;  /* 0x0000001100ba7202 */ /* 0x000fe20000000f00 */
[----:B------:R-:W-:Y:S01]  /*9faf0*/  IMAD.MOV.U32 R187, RZ, RZ, R18 ;  /* 0x000000ffffbb7224 */ /* 0x000fe200078e0012 */
[----:B------:R-:W4:Y:S01]  /*9fb00*/  LDL.LU.64 R154, [R1+0xb60] ;  /* 0x000b6000019a7983 */ /* 0x000f220000300a00 */
        /* <DEDUP_REMOVED lines=20> */
[----:B------:R-:W-:-:S03]  /*9fc50*/  IMAD.MOV.U32 R171, RZ, RZ, R126 ;  /* 0x000000ffffab7224 */ /* 0x000fc600078e007e */
[----:B------:R-:W-:Y:S04]  /*9fc60*/  STL.64 [R1+0xa68], R182 ;  /* 0x000a68b601007387 */ /* 0x000fe80000100a00 */
[----:B------:R-:W-:Y:S04]  /*9fc70*/  STL.64 [R1+0xaa0], R180 ;  /* 0x000aa0b401007387 */ /* 0x000fe80000100a00 */
[----:B------:R-:W-:Y:S04]  /*9fc80*/  STL.64 [R1+0xa98], R178 ;  /* 0x000a98b201007387 */ /* 0x000fe80000100a00 */
[----:B------:R-:W-:Y:S04]  /*9fc90*/  STL.64 [R1+0xab0], R176 ;  /* 0x000ab0b001007387 */ /* 0x000fe80000100a00 */
[----:B------:R-:W-:Y:S04]  /*9fca0*/  STL.64 [R1+0xaa8], R174 ;  /* 0x000aa8ae01007387 */ /* 0x000fe80000100a00 */
[----:B------:R-:W-:Y:S04]  /*9fcb0*/  STL.64 [R1+0xac0], R172 ;  /* 0x000ac0ac01007387 */ /* 0x000fe80000100a00 */
[----:B------:R-:W-:Y:S04]  /*9fcc0*/  STL.64 [R1+0xab8], R170 ;  /* 0x000ab8aa01007387 */ /* 0x000fe80000100a00 */
        /* <DEDUP_REMOVED lines=12> */
[----:B--2---:R-:W-:-:S04]  /*9fd90*/  IADD3 R131, P2, R164, UR17, RZ ;  /* 0x00000011a4837c10 */ /* 0x004fc8000ff5e0ff */
[----:B-1----:R-:W-:Y:S02]  /*9fda0*/  IADD3.X R138, R165, UR8, RZ, P2, !PT ;  /* 0x00000008a58a7c10 */ /* 0x002fe400097fe4ff */
[----:B------:R-:W-:Y:S02]  /*9fdb0*/  IADD3 R139, P2, R162, UR17, RZ ;  /* 0x00000011a28b7c10 */ /* 0x000fe4000ff5e0ff */
[----:B------:R-:W-:Y:S01]  /*9fdc0*/  MOV R168, R131 ;  /* 0x0000008300a87202 */ /* 0x000fe20000000f00 */
[----:B------:R-:W-:Y:S01]  /*9fdd0*/  IMAD.MOV.U32 R169, RZ, RZ, R138 ;  /* 0x000000ffffa97224 */ /* 0x000fe200078e008a */
[----:B------:R-:W-:Y:S02]  /*9fde0*/  IADD3.X R148, R163, UR8, RZ, P2, !PT ;  /* 0x00000008a3947c10 */ /* 0x000fe400097fe4ff */
[----:B------:R-:W-:Y:S02]  /*9fdf0*/  IADD3 R149, P2, R150, UR17, RZ ;  /* 0x0000001196957c10 */ /* 0x000fe4000ff5e0ff */
[----:B------:R-:W-:Y:S01]  /*9fe00*/  MOV R166, R139 ;  /* 0x0000008b00a67202 */ /* 0x000fe20000000f00 */
[----:B------:R-:W-:Y:S01]  /*9fe10*/  IMAD.MOV.U32 R167, RZ, RZ, R148 ;  /* 0x000000ffffa77224 */ /* 0x000fe200078e0094 */
[----:B------:R-:W-:Y:S01]  /*9fe20*/  IADD3.X R150, R151, UR8, RZ, P2, !PT ;  /* 0x0000000897967c10 */ /* 0x000fe200097fe4ff */
[----:B------:R-:W-:Y:S01]  /*9fe30*/  STL.64 [R1+0xba8], R168 ;  /* 0x000ba8a801007387 */ /* 0x000fe20000100a00 */
[----:B------:R-:W-:-:S02]  /*9fe40*/  IADD3 R151, P2, R152, UR17, RZ ;  /* 0x0000001198977c10 */ /* 0x000fc4000ff5e0ff */
[----:B------:R-:W-:Y:S01]  /*9fe50*/  MOV R164, R149 ;  /* 0x0000009500a47202 */ /* 0x000fe20000000f00 */
[----:B------:R-:W-:Y:S01]  /*9fe60*/  IMAD.MOV.U32 R165, RZ, RZ, R150 ;  /* 0x000000ffffa57224 */ /* 0x000fe200078e0096 */
[----:B------:R-:W-:Y:S01]  /*9fe70*/  IADD3.X R152, R153, UR8, RZ, P2, !PT ;  /* 0x0000000899987c10 */ /* 0x000fe200097fe4ff */
[----:B------:R-:W-:Y:S01]  /*9fe80*/  STL.64 [R1+0xba0], R166 ;  /* 0x000ba0a601007387 */ /* 0x000fe20000100a00 */
[----:B------:R-:W-:-:S03]  /*9fe90*/  MOV R162, R151 ;  /* 0x0000009700a27202 */ /* 0x000fc60000000f00 */
[----:B------:R-:W-:Y:S01]  /*9fea0*/  IMAD.MOV.U32 R163, RZ, RZ, R152 ;  /* 0x000000ffffa37224 */ /* 0x000fe200078e0098 */
[----:B------:R1:W-:Y:S04]  /*9feb0*/  STL.64 [R1+0xb98], R164 ;  /* 0x000b98a401007387 */ /* 0x0003e80000100a00 */
[----:B------:R2:W-:Y:S04]  /*9fec0*/  STL.64 [R1+0xb90], R162 ;  /* 0x000b90a201007387 */ /* 0x0005e80000100a00 */
[----:B------:R-:W2:Y:S04]  /*9fed0*/  LDL.LU.64 R124, [R1+0xb78] ;  /* 0x000b7800017c7983 */ /* 0x000ea80000300a00 */
[----:B------:R-:W2:Y:S04]  /*9fee0*/  LDL.LU.64 R112, [R1+0xb70] ;  /* 0x000b700001707983 */ /* 0x000ea80000300a00 */
[----:B------:R-:W2:Y:S04]  /*9fef0*/  LDL.LU.64 R44, [R1+0xb58] ;  /* 0x000b5800012c7983 */ /* 0x000ea80000300a00 */
[----:B------:R-:W2:Y:S01]  /*9ff00*/  LDL.LU.64 R32, [R1+0xb50] ;  /* 0x000b500001207983 */ /* 0x000ea20000300a00 */
[----:B------:R-:W-:-:S03]  /*9ff10*/  IADD3 R4, P2, R160, UR17, RZ ;  /* 0x00000011a0047c10 */ /* 0x000fc6000ff5e0ff */
[----:B------:R-:W-:Y:S01]  /*9ff20*/  LDGSTS.E [R134+-0x79600], desc[UR14][R168.64], P0 ;  /* 0x86a00000a8867fae */ /* 0x000fe2000812184e */
[----:B------:R-:W-:Y:S02]  /*9ff30*/  IADD3.X R5, R161, UR8, RZ, P2, !PT ;  /* 0x00000008a1057c10 */ /* 0x000fe400097fe4ff */
[----:B------:R-:W-:Y:S01]  /*9ff40*/  IADD3 R3, P2, R158, UR17, RZ ;  /* 0x000000119e037c10 */ /* 0x000fe2000ff5e0ff */
[----:B------:R-:W-:Y:S03]  /*9ff50*/  LDGSTS.E [R134+-0x79500], desc[UR14][R166.64], P1 ;  /* 0x86b00000a6867fae */ /* 0x000fe6000892184e */
[----:B------:R-:W-:Y:S01]  /*9ff60*/  IADD3.X R6, R159, UR8, RZ, P2, !PT ;  /* 0x000000089f067c10 */ /* 0x000fe200097fe4ff */
[----:B------:R1:W-:Y:S01]  /*9ff70*/  LDGSTS.E [R134+-0x78600], desc[UR14][R164.64], P0 ;  /* 0x87a00000a4867fae */ /* 0x0003e2000812184e */
[----:B---3--:R-:W-:Y:S01]  /*9ff80*/  IADD3 R15, P2, R156, UR17, RZ ;  /* 0x000000119c0f7c10 */ /* 0x008fe2000ff5e0ff */
[----:B------:R-:W-:-:S02]  /*9ff90*/  IMAD.MOV.U32 R161, RZ, RZ, R20 ;  /* 0x000000ffffa17224 */ /* 0x000fc400078e0014 */
[----:B------:R2:W-:Y:S01]  /*9ffa0*/  LDGSTS.E [R134+-0x78500], desc[UR14][R162.64], P1 ;  /* 0x87b00000a2867fae */ /* 0x0005e2000892184e */
[----:B------:R-:W-:Y:S01]  /*9ffb0*/  IADD3.X R16, R157, UR8, RZ, P2, !PT ;  /* 0x000000089d107c10 */ /* 0x000fe200097fe4ff */
[----:B------:R-:W-:Y:S01]  /*9ffc0*/  IMAD.MOV.U32 R159, RZ, RZ, R22 ;  /* 0x000000ffff9f7224 */ /* 0x000fe200078e0016 */
[----:B----4-:R-:W-:Y:S02]  /*9ffd0*/  IADD3 R17, P2, R154, UR17, RZ ;  /* 0x000000119a117c10 */ /* 0x010fe4000ff5e0ff */
[----:B------:R-:W-:Y:S02]  /*9ffe0*/  MOV R160, R19 ;  /* 0x0000001300a07202 */ /* 0x000fe40000000f00 */
[----:B-1----:R-:W-:Y:S01]  /*9fff0*/  MOV R164, R7 ;  /* 0x0000000700a47202 */ /* 0x002fe20000000f00 */
[----:B------:R-:W-:Y:S01]  /*a0000*/  IMAD.MOV.U32 R165, RZ, RZ, R8 ;  /* 0x000000ffffa57224 */ /* 0x000fe200078e0008 */
[----:B------:R-:W-:Y:S02]  /*a0010*/  MOV R158, R21 ;  /* 0x00000015009e7202 */ /* 0x000fe40000000f00 */
[----:B--2---:R-:W-:Y:S01]  /*a0020*/  MOV R162, R9 ;  /* 0x0000000900a27202 */ /* 0x004fe20000000f00 */
[----:B------:R-:W-:Y:S01]  /*a0030*/  IMAD.MOV.U32 R163, RZ, RZ, R10 ;  /* 0x000000ffffa37224 */ /* 0x000fe200078e000a */
[----:B------:R-:W-:Y:S01]  /*a0040*/  MOV R34, R35 ;  /* 0x0000002300227202 */ /* 0x000fe20000000f00 */
[----:B------:R-:W-:Y:S01]  /*a0050*/  IMAD.MOV.U32 R35, RZ, RZ, R36 ;  /* 0x000000ffff237224 */ /* 0x000fe200078e0024 */
[----:B------:R-:W-:Y:S01]  /*a0060*/  STL.64 [R1+0x9e0], R164 ;  /* 0x0009e0a401007387 */ /* 0x000fe20000100a00 */
[----:B------:R-:W-:Y:S01]  /*a0070*/  MOV R156, R37 ;  /* 0x00000025009c7202 */ /* 0x000fe20000000f00 */
[----:B------:R-:W-:Y:S01]  /*a0080*/  IMAD.MOV.U32 R157, RZ, RZ, R38 ;  /* 0x000000ffff9d7224 */ /* 0x000fe200078e0026 */
[----:B------:R-:W-:Y:S01]  /*a0090*/  MOV R46, R47 ;  /* 0x0000002f002e7202 */ /* 0x000fe20000000f00 */
[----:B------:R-:W-:Y:S01]  /*a00a0*/  LDGSTS.E [R135+-0x7f400], desc[UR14][R164.64], P0 ;  /* 0x80c00000a4877fae */ /* 0x000fe2000812184e */
[----:B------:R-:W-:Y:S01]  /*a00b0*/  IADD3.X R18, R155, UR8, RZ, P2, !PT ;  /* 0x000000089b127c10 */ /* 0x000fe200097fe4ff */
[----:B------:R-:W-:Y:S01]  /*a00c0*/  IMAD.MOV.U32 R47, RZ, RZ, R104 ;  /* 0x000000ffff2f7224 */ /* 0x000fe200078e0068 */
[----:B------:R-:W-:Y:S01]  /*a00d0*/  MOV R154, R105 ;  /* 0x00000069009a7202 */ /* 0x000fe20000000f00 */
[----:B------:R-:W-:Y:S01]  /*a00e0*/  STL.64 [R1+0x9d8], R162 ;  /* 0x0009d8a201007387 */ /* 0x000fe20000100a00 */
[----:B------:R-:W-:Y:S01]  /*a00f0*/  IMAD.MOV.U32 R155, RZ, RZ, R106 ;  /* 0x000000ffff9b7224 */ /* 0x000fe200078e006a */
[----:B------:R-:W-:-:S02]  /*a0100*/  MOV R114, R115 ;  /* 0x0000007300727202 */ /* 0x000fc40000000f00 */
[----:B------:R-:W-:Y:S01]  /*a0110*/  LDGSTS.E [R135+-0x7f300], desc[UR14][R162.64], P1 ;  /* 0x80d00000a2877fae */ /* 0x000fe2000892184e */
[----:B------:R-:W-:Y:S01]  /*a0120*/  IMAD.MOV.U32 R115, RZ, RZ, R116 ;  /* 0x000000ffff737224 */ /* 0x000fe200078e0074 */
[----:B------:R-:W-:Y:S02]  /*a0130*/  MOV R152, R117 ;  /* 0x0000007500987202 */ /* 0x000fe40000000f00 */
[----:B------:R-:W-:Y:S01]  /*a0140*/  STL.64 [R1+0xa00], R160 ;  /* 0x000a00a001007387 */ /* 0x000fe20000100a00 */
[----:B------:R-:W-:Y:S01]  /*a0150*/  IMAD.MOV.U32 R153, RZ, RZ, R118 ;  /* 0x000000ffff997224 */ /* 0x000fe200078e0076 */
[----:B------:R-:W-:Y:S02]  /*a0160*/  MOV R126, R127 ;  /* 0x0000007f007e7202 */ /* 0x000fe40000000f00 */
[----:B------:R-:W-:Y:S01]  /*a0170*/  LDGSTS.E [R135+-0x7e400], desc[UR14][R160.64], P0 ;  /* 0x81c00000a0877fae */ /* 0x000fe2000812184e */
[----:B------:R-:W-:Y:S01]  /*a0180*/  IMAD.MOV.U32 R127, RZ, RZ, R128 ;  /* 0x000000ffff7f7224 */ /* 0x000fe200078e0080 */
[----:B------:R-:W-:-:S02]  /*a0190*/  MOV R131, R130 ;  /* 0x0000008200837202 */ /* 0x000fc40000000f00 */
[----:B------:R-:W-:Y:S01]  /*a01a0*/  STL.64 [R1+0x9f8], R158 ;  /* 0x0009f89e01007387 */ /* 0x000fe20000100a00 */
[----:B------:R-:W-:-:S03]  /*a01b0*/  IMAD.MOV.U32 R130, RZ, RZ, R129 ;  /* 0x000000ffff827224 */ /* 0x000fc600078e0081 */
[----:B------:R-:W-:Y:S04]  /*a01c0*/  LDGSTS.E [R135+-0x7e300], desc[UR14][R158.64], P1 ;  /* 0x81d000009e877fae */ /* 0x000fe8000892184e */
[----:B------:R-:W-:Y:S04]  /*a01d0*/  STL.64 [R1+0xa10], R34 ;  /* 0x000a102201007387 */ /* 0x000fe80000100a00 */
[----:B------:R-:W-:Y:S04]  /*a01e0*/  LDGSTS.E [R135+-0x7d400], desc[UR14][R34.64], P0 ;  /* 0x82c0000022877fae */ /* 0x000fe8000812184e */
[----:B------:R-:W-:Y:S04]  /*a01f0*/  STL.64 [R1+0xa08], R156 ;  /* 0x000a089c01007387 */ /* 0x000fe80000100a00 */
[----:B------:R-:W-:Y:S04]  /*a0200*/  LDGSTS.E [R135+-0x7d300], desc[UR14][R156.64], P1 ;  /* 0x82d000009c877fae */ /* 0x000fe8000892184e */
[----:B------:R1:W-:Y:S04]  /*a0210*/  STL.64 [R1+0xa30], R46 ;  /* 0x000a302e01007387 */ /* 0x0003e80000100a00 */
[----:B------:R1:W-:Y:S04]  /*a0220*/  LDGSTS.E [R135+-0x7c400], desc[UR14][R46.64], P0 ;  /* 0x83c000002e877fae */ /* 0x0003e8000812184e */
[----:B------:R-:W-:Y:S04]  /*a0230*/  STL.64 [R1+0xa28], R154 ;  /* 0x000a289a01007387 */ /* 0x000fe80000100a00 */
[----:B------:R-:W-:Y:S04]  /*a0240*/  LDGSTS.E [R135+-0x7c300], desc[UR14][R154.64], P1 ;  /* 0x83d000009a877fae */ /* 0x000fe8000892184e */
        /* <DEDUP_REMOVED lines=8> */
[----:B------:R2:W-:Y:S04]  /*a02d0*/  STL.64 [R1+0xb88], R4 ;  /* 0x000b880401007387 */ /* 0x0005e80000100a00 */
[----:B------:R2:W-:Y:S01]  /*a02e0*/  LDGSTS.E [R135+-0x79400], desc[UR14][R4.64], P0 ;  /* 0x86c0000004877fae */ /* 0x0005e2000812184e */
        /* <DEDUP_REMOVED lines=21> */
[----:B------:R3:W-:Y:S01]  /*a0440*/  LDGSTS.E [R135+-0x79300], desc[UR14][R150.64], P1 ;  /* 0x86d0000096877fae */ /* 0x0007e2000892184e */
[----:B-1----:R-:W-:Y:S01]  /*a0450*/  MOV R46, R109 ;  /* 0x0000006d002e7202 */ /* 0x002fe20000000f00 */
[----:B------:R-:W-:Y:S01]  /*a0460*/  IMAD.MOV.U32 R47, RZ, RZ, R110 ;  /* 0x000000ffff2f7224 */ /* 0x000fe200078e006e */
[----:B------:R-:W-:Y:S01]  /*a0470*/  MOV R36, R121 ;  /* 0x0000007900247202 */ /* 0x000fe20000000f00 */
[----:B------:R3:W-:Y:S01]  /*a0480*/  LDGSTS.E [R135+-0x78400], desc[UR14][R148.64], P0 ;  /* 0x87c0000094877fae */ /* 0x0007e2000812184e */
[----:B------:R-:W-:Y:S01]  /*a0490*/  IMAD.MOV.U32 R37, RZ, RZ, R122 ;  /* 0x000000ffff257224 */ /* 0x000fe200078e007a */
[----:B------:R-:W-:Y:S01]  /*a04a0*/  MOV R34, R137 ;  /* 0x0000008900227202 */ /* 0x000fe20000000f00 */
[----:B------:R-:W-:Y:S01]  /*a04b0*/  IMAD.MOV.U32 R35, RZ, RZ, R132 ;  /* 0x000000ffff237224 */ /* 0x000fe200078e0084 */
[----:B------:R3:W-:Y:S01]  /*a04c0*/  LDGSTS.E [R135+-0x78300], desc[UR14][R138.64], P1 ;  /* 0x87d000008a877fae */ /* 0x0007e2000892184e */
[----:B------:R-:W-:-:S04]  /*a04d0*/  UIADD3 UR4, UR4, 0x1, URZ ;  /* 0x0000000104047890 */ /* 0x000fc8000fffe03f */
[----:B------:R-:W-:Y:S01]  /*a04e0*/  UISETP.NE.U32.AND UP0, UPT, UR4, UR9, UPT ;  /* 0x000000090400728c */ /* 0x000fe2000bf05070 */
[----:B--2---:R-:W-:-:S04]  /*a04f0*/  IADD3 R4, P2, R124, UR17, RZ ;  /* 0x000000117c047c10 */ /* 0x004fc8000ff5e0ff */
[----:B------:R-:W-:Y:S02]  /*a0500*/  IADD3.X R5, R125, UR8, RZ, P2, !PT ;  /* 0x000000087d057c10 */ /* 0x000fe400097fe4ff */
[----:B------:R-:W-:Y:S02]  /*a0510*/  IADD3 R3, P2, R112, UR17, RZ ;  /* 0x0000001170037c10 */ /* 0x000fe4000ff5e0ff */
[----:B------:R-:W-:Y:S02]  /*a0520*/  MOV R112, R11 ;  /* 0x0000000b00707202 */ /* 0x000fe40000000f00 */
[----:B------:R-:W-:Y:S01]  /*a0530*/  IADD3.X R6, R113, UR8, RZ, P2, !PT ;  /* 0x0000000871067c10 */ /* 0x000fe200097fe4ff */
[----:B------:R-:W-:Y:S01]  /*a0540*/  IMAD.MOV.U32 R113, RZ, RZ, R12 ;  /* 0x000000ffff717224 */ /* 0x000fe200078e000c */
[----:B------:R-:W-:-:S04]  /*a0550*/  IADD3 R7, P2, R44, UR17, RZ ;  /* 0x000000112c077c10 */ /* 0x000fc8000ff5e0ff */
[----:B------:R-:W-:Y:S01]  /*a0560*/  IADD3.X R8, R45, UR8, RZ, P2, !PT ;  /* 0x000000082d087c10 */ /* 0x000fe200097fe4ff */
[----:B------:R3:W-:Y:S01]  /*a0570*/  STL.64 [R1+0x9b0], R112 ;  /* 0x0009b07001007387 */ /* 0x0007e20000100a00 */
[----:B------:R-:W-:Y:S01]  /*a0580*/  IADD3 R9, P2, R32, UR17, RZ ;  /* 0x0000001120097c10 */ /* 0x000fe2000ff5e0ff */
[----:B------:R-:W-:Y:S02]  /*a0590*/  IMAD.MOV.U32 R45, RZ, RZ, R120 ;  /* 0x000000ffff2d7224 */ /* 0x000fe400078e0078 */
[----:B------:R3:W-:Y:S01]  /*a05a0*/  STL.64 [R1+0x9a8], R14 ;  /* 0x0009a80e01007387 */ /* 0x0007e20000100a00 */
[----:B------:R-:W-:-:S03]  /*a05b0*/  MOV R44, R119 ;  /* 0x00000077002c7202 */ /* 0x000fc60000000f00 */
[----:B------:R3:W-:Y:S01]  /*a05c0*/  STL.64 [R1+0x9c0], R22 ;  /* 0x0009c01601007387 */ /* 0x0007e20000100a00 */
[----:B------:R-:W-:-:S03]  /*a05d0*/  IADD3.X R10, R33, UR8, RZ, P2, !PT ;  /* 0x00000008210a7c10 */ /* 0x000fc600097fe4ff */
[----:B------:R3:W-:Y:S01]  /*a05e0*/  STL.64 [R1+0x9b8], R26 ;  /* 0x0009b81a01007387 */ /* 0x0007e20000100a00 */
[----:B------:R-:W-:Y:S01]  /*a05f0*/  MOV R32, R136 ;  /* 0x0000008800207202 */ /* 0x000fe20000000f00 */
[----:B------:R-:W-:Y:S02]  /*a0600*/  IMAD.MOV.U32 R33, RZ, RZ, R133 ;  /* 0x000000ffff217224 */ /* 0x000fe400078e0085 */
[----:B------:R3:W-:Y:S01]  /*a0610*/  STL.64 [R1+0x9d0], R38 ;  /* 0x0009d02601007387 */ /* 0x0007e20000100a00 */
[----:B------:R-:W-:-:S03]  /*a0620*/  MOV R20, R3 ;  /* 0x0000000300147202 */ /* 0x000fc60000000f00 */
[----:B------:R3:W-:Y:S01]  /*a0630*/  STL.64 [R1+0x9c8], R42 ;  /* 0x0009c82a01007387 */ /* 0x0007e20000100a00 */
[----:B------:R-:W-:-:S03]  /*a0640*/  IMAD.MOV.U32 R21, RZ, RZ, R6 ;  /* 0x000000ffff157224 */ /* 0x000fc600078e0006 */
[----:B------:R3:W-:Y:S01]  /*a0650*/  LDGSTS.E [R2+-0x7f200], desc[UR14][R112.64], P0 ;  /* 0x80e0000070027fae */ /* 0x0007e2000812184e */
[----:B------:R-:W-:-:S03]  /*a0660*/  MOV R18, R7 ;  /* 0x0000000700127202 */ /* 0x000fc60000000f00 */
[----:B------:R3:W-:Y:S01]  /*a0670*/  STL.64 [R1+0x9f0], R104 ;  /* 0x0009f06801007387 */ /* 0x0007e20000100a00 */
[----:B------:R-:W-:-:S03]  /*a0680*/  IMAD.MOV.U32 R19, RZ, RZ, R8 ;  /* 0x000000ffff137224 */ /* 0x000fc600078e0008 */
[----:B------:R3:W-:Y:S01]  /*a0690*/  LDGSTS.E [R2+-0x7f100], desc[UR14][R14.64], P1 ;  /* 0x80f000000e027fae */ /* 0x0007e2000892184e */
[----:B------:R-:W-:-:S03]  /*a06a0*/  MOV R16, R9 ;  /* 0x0000000900107202 */ /* 0x000fc60000000f00 */
[----:B------:R3:W-:Y:S01]  /*a06b0*/  STL.64 [R1+0x9e8], R46 ;  /* 0x0009e82e01007387 */ /* 0x0007e20000100a00 */
[----:B------:R-:W-:-:S03]  /*a06c0*/  IMAD.MOV.U32 R17, RZ, RZ, R10 ;  /* 0x000000ffff117224 */ /* 0x000fc600078e000a */
        /* <DEDUP_REMOVED lines=17> */
[----:B------:R3:W-:Y:S04]  /*a07e0*/  LDGSTS.E [R2+-0x7a100], desc[UR14][R32.64], P1 ;  /* 0x85f0000020027fae */ /* 0x0007e8000892184e */
[----:B------:R3:W-:Y:S04]  /*a07f0*/  LDGSTS.E [R2+-0x79200], desc[UR14][R4.64], P0 ;  /* 0x86e0000004027fae */ /* 0x0007e8000812184e */
[----:B------:R3:W-:Y:S04]  /*a0800*/  LDGSTS.E [R2+-0x79100], desc[UR14][R20.64], P1 ;  /* 0x86f0000014027fae */ /* 0x0007e8000892184e */
[----:B------:R3:W-:Y:S01]  /*a0810*/  LDGSTS.E [R2+-0x78200], desc[UR14][R18.64], P0 ;  /* 0x87e0000012027fae */ /* 0x0007e2000812184e */
[----:B------:R-:W-:-:S03]  /*a0820*/  PLOP3.LUT P0, PT, PT, PT, UP0, 0x80, 0x0 ;  /* 0x000000000000781c */ /* 0x000fc60003f0f008 */
[----:B------:R3:W-:Y:S04]  /*a0830*/  LDGSTS.E [R2+-0x78100], desc[UR14][R16.64], P1 ;  /* 0x87f0000010027fae */ /* 0x0007e8000892184e */
[----:B------:R-:W0:Y:S06]  /*a0840*/  LDGDEPBAR ;  /* 0x00000000000079af */ /* 0x000e2c0000000000 */
[----:B------:R-:W-:Y:S05]  /*a0850*/  @P0 BRA `(.L_x_1) ;  /* 0xfffff9c800740947 */ /* 0x000fea000383ffff */
.L_x_0:
[----:B------:R-:W1:Y:S01]  /*a0860*/  S2R R0, SR_TID.X ;  /* 0x0000000000007919 */ /* 0x000e620000002100 */
[----:B------:R-:W-:-:S04]  /*a0870*/  DEPBAR.LE SB0, 0x0 ;  /* 0x000080000000791a */ /* 0x000fc80000000000 */
[----:B------:R-:W2:Y:S01]  /*a0880*/  S2R R8, SR_TID.X ;  /* 0x0000000000087919 */ /* 0x000ea20000002100 */
[----:B---3-5:R-:W-:Y:S01]  /*a0890*/  IMAD.MOV.U32 R14, RZ, RZ, R53 ;  /* 0x000000ffff0e7224 */ /* 0x028fe200078e0035 */
        /* <DEDUP_REMOVED lines=25> */
[C---:B-1----:R-:W-:Y:S01]  /*a0a30*/  IMAD.SHL.U32 R2, R0.reuse, 0x20, RZ ;  /* 0x0000002000027824 */ /* 0x042fe200078e00ff */
[C---:B------:R-:W-:Y:S01]  /*a0a40*/  SHF.L.U32 R3, R0.reuse, 0x4, RZ ;  /* 0x0000000400037819 */ /* 0x040fe200000006ff */
[----:B------:R-:W-:Y:S01]  /*a0a50*/  IMAD.MOV.U32 R198, RZ, RZ, R100 ;  /* 0x000000ffffc67224 */ /* 0x000fe200078e0064 */
[----:B------:R-:W-:Y:S01]  /*a0a60*/  SHF.L.U32 R4, R0, 0x3, RZ ;  /* 0x0000000300047819 */ /* 0x000fe200000006ff */
[----:B------:R-:W-:Y:S01]  /*a0a70*/  ULDC UR4, c[0x0][0x244] ;  /* 0x0000910000047ab9 */ /* 0x000fe20000000800 */
[----:B------:R-:W-:Y:S01]  /*a0a80*/  LOP3.LUT R3, R3, 0xf0, RZ, 0xc0, !PT ;  /* 0x000000f003037812 */ /* 0x000fe200078ec0ff */
[----:B------:R-:W-:Y:S01]  /*a0a90*/  ULDC.64 UR8, c[0x0][0x228] ;  /* 0x00008a0000087ab9 */ /* 0x000fe20000000a00 */
[----:B------:R-:W-:Y:S01]  /*a0aa0*/  LOP3.LUT R2, R2, 0x200, RZ, 0xc0, !PT ;  /* 0x0000020002027812 */ /* 0x000fe200078ec0ff */
[----:B------:R-:W-:Y:S01]  /*a0ab0*/  ULDC.64 UR26, c[0x0][0x228] ;  /* 0x00008a00001a7ab9 */ /* 0x000fe20000000a00 */
[----:B------:R-:W-:Y:S01]  /*a0ac0*/  MOV R199, R102 ;  /* 0x0000006600c77202 */ /* 0x000fe20000000f00 */
[----:B------:R-:W-:Y:S01]  /*a0ad0*/  ULDC.64 UR20, c[0x0][0x228] ;  /* 0x00008a0000147ab9 */ /* 0x000fe20000000a00 */
[----:B------:R-:W-:Y:S01]  /*a0ae0*/  IADD3 R0, R2, UR5, R3 ;  /* 0x0000000502007c10 */ /* 0x000fe2000fffe003 */
[----:B------:R-:W-:Y:S01]  /*a0af0*/  ULDC.64 UR6, c[0x0][0x220] ;  /* 0x0000880000067ab9 */ /* 0x000fe20000000a00 */
[----:B------:R-:W-:Y:S01]  /*a0b00*/  LOP3.LUT R2, R4, 0x100, RZ, 0xc0, !PT ;  /* 0x0000010004027812 */ /* 0x000fe200078ec0ff */
[----:B------:R-:W-:Y:S01]  /*a0b10*/  ULDC.64 UR28, c[0x0][0x228] ;  /* 0x00008a00001c7ab9 */ /* 0x000fe20000000a00 */
[----:B------:R-:W3:Y:S01]  /*a0b20*/  LDL.LU R4, [R1+0x6e0] ;  /* 0x0006e00001047983 */ /* 0x000ee20000300800 */
[----:B------:R-:W-:Y:S01]  /*a0b30*/  ULDC.64 UR10, c[0x0][0x220] ;  /* 0x00008800000a7ab9 */ /* 0x000fe20000000a00 */
[----:B------:R-:W-:Y:S01]  /*a0b40*/  ULDC.64 UR12, c[0x0][0x220] ;  /* 0x00008800000c7ab9 */ /* 0x000fe20000000a00 */
[----:B------:R-:W-:Y:S01]  /*a0b50*/  IMAD.IADD R0, R0, 0x1, R2 ;  /* 0x0000000100007824 */ /* 0x000fe200078e0202 */
[----:B------:R-:W3:Y:S01]  /*a0b60*/  LDL.LU R5, [R1+0x6e8] ;  /* 0x0006e80001057983 */ /* 0x000ee20000300800 */
[----:B------:R-:W-:Y:S01]  /*a0b70*/  ULDC.64 UR16, c[0x0][0x220] ;  /* 0x0000880000107ab9 */ /* 0x000fe20000000a00 */
[----:B------:R-:W-:Y:S01]  /*a0b80*/  ULDC.64 UR18, c[0x0][0x220] ;  /* 0x0000880000127ab9 */ /* 0x000fe20000000a00 */
[----:B------:R-:W-:Y:S01]  /*a0b90*/  ULDC.64 UR24, c[0x0][0x228] ;  /* 0x00008a0000187ab9 */ /* 0x000fe20000000a00 */
[----:B------:R-:W3:Y:S01]  /*a0ba0*/  LDL.LU R6, [R1+0x690] ;  /* 0x0006900001067983 */ /* 0x000ee20000300800 */
[----:B------:R-:W-:-:S03]  /*a0bb0*/  ULDC.64 UR22, c[0x0][0x228] ;  /* 0x00008a0000167ab9 */ /* 0x000fc60000000a00 */
[----:B------:R-:W3:Y:S01]  /*a0bc0*/  LDL.LU R7, [R1+0x698] ;  /* 0x0006980001077983 */ /* 0x000ee20000300800 */
[----:B------:R-:W-:Y:S01]  /*a0bd0*/  BAR.SYNC.DEFER_BLOCKING 0x0 ;  /* 0x0000000000007b1d */ /* 0x000fe20000010000 */
[----:B--2---:R-:W-:-:S04]  /*a0be0*/  LOP3.LUT R8, R8, 0x3f, RZ, 0xc0, !PT ;  /* 0x0000003f08087812 */ /* 0x004fc800078ec0ff */
[----:B------:R-:W-:Y:S01]  /*a0bf0*/  LEA R252, R8, UR5, 0x4 ;  /* 0x0000000508fc7c11 */ /* 0x000fe2000f8e20ff */
[----:B---3--:R1:W-:Y:S02]  /*a0c00*/  STSM.16.M88.4 [R0], R4 ;  /* 0x0000000400007844 */ /* 0x0083e40000000200 */
[----:B------:R-:W-:Y:S06]  /*a0c10*/  BAR.SYNC.DEFER_BLOCKING 0x0 ;  /* 0x0000000000007b1d */ /* 0x000fec0000010000 */
[----:B-1----:R-:W2:Y:S04]  /*a0c20*/  LDL.LU R4, [R1+0x630] ;  /* 0x0006300001047983 */ /* 0x002ea80000300800 */
[----:B------:R-:W2:Y:S04]  /*a0c30*/  LDL.LU R5, [R1+0x638] ;  /* 0x0006380001057983 */ /* 0x000ea80000300800 */
[----:B------:R-:W2:Y:S04]  /*a0c40*/  LDL.LU R6, [R1+0x20] ;  /* 0x0000200001067983 */ /* 0x000ea80000300800 */
[----:B------:R-:W2:Y:S04]  /*a0c50*/  LDL.LU R7, [R1+0x28] ;  /* 0x0000280001077983 */ /* 0x000ea80000300800 */
[----:B------:R-:W1:Y:S01]  /*a0c60*/  LDS.128 R8, [R252] ;  /* 0x00000000fc087984 */ /* 0x000e620000000c00 */
[----:B------:R-:W-:Y:S06]  /*a0c70*/  BAR.SYNC.DEFER_BLOCKING 0x0 ;  /* 0x0000000000007b1d */ /* 0x000fec0000010000 */
[----:B-1----:R-:W-:Y:S04]  /*a0c80*/  STL [R1+0x104], R9 ;  /* 0x0001040901007387 */ /* 0x002fe80000100800 */
[----:B------:R-:W-:Y:S04]  /*a0c90*/  STL.64 [R1+0x108], R10 ;  /* 0x0001080a01007387 */ /* 0x000fe80000100a00 */
[----:B--2---:R1:W-:Y:S01]  /*a0ca0*/  STSM.16.M88.4 [R0], R4 ;  /* 0x0000000400007844 */ /* 0x0043e20000000200 */
        /* <DEDUP_REMOVED lines=8> */
[----:B------:R-:W-:Y:S04]  /*a0d30*/  STL [R1+0x3584], R250 ;  /* 0x003584fa01007387 */ /* 0x000fe80000100800 */
[----:B------:R-:W-:Y:S04]  /*a0d40*/  STL [R1+0x3580], R251 ;  /* 0x003580fb01007387 */ /* 0x000fe80000100800 */
[----:B--2---:R1:W-:Y:S04]  /*a0d50*/  STSM.16.M88.4 [R0], R4 ;  /* 0x0000000400007844 */ /* 0x0043e80000000200 */
[----:B-1----:R-:W2:Y:S04]  /*a0d60*/  LDL.LU R4, [R1+0x5e0] ;  /* 0x0005e00001047983 */ /* 0x002ea80000300800 */
[----:B------:R-:W2:Y:S04]  /*a0d70*/  LDL.LU R5, [R1+0x5e8] ;  /* 0x0005e80001057983 */ /* 0x000ea80000300800 */
[----:B------:R-:W2:Y:S04]  /*a0d80*/  LDL.LU R6, [R1+0x470] ;  /* 0x0004700001067983 */ /* 0x000ea80000300800 */
[----:B------:R-:W2:Y:S01]  /*a0d90*/  LDL.LU R7, [R1+0x478] ;  /* 0x0004780001077983 */ /* 0x000ea20000300800 */
[----:B------:R-:W-:Y:S01]  /*a0da0*/  BAR.SYNC.DEFER_BLOCKING 0x0 ;  /* 0x0000000000007b1d */ /* 0x000fe20000010000 */
[----:B------:R-:W-:-:S05]  /*a0db0*/  MOV R238, R8 ;  /* 0x0000000800ee7202 */ /* 0x000fca0000000f00 */
[----:B------:R-:W1:Y:S02]  /*a0dc0*/  LDS.128 R8, [R252] ;  /* 0x00000000fc087984 */ /* 0x000e640000000c00 */
[----:B------:R-:W-:Y:S06]  /*a0dd0*/  BAR.SYNC.DEFER_BLOCKING 0x0 ;  /* 0x0000000000007b1d */ /* 0x000fec0000010000 */
[----:B-1----:R-:W-:Y:S04]  /*a0de0*/  STL [R1+0x144], R9 ;  /* 0x0001440901007387 */ /* 0x002fe80000100800 */
[----:B------:R-:W-:Y:S04]  /*a0df0*/  STL.64 [R1+0x148], R10 ;  /* 0x0001480a01007387 */ /* 0x000fe80000100a00 */
[----:B--2---:R1:W-:Y:S04]  /*a0e00*/  STSM.16.M88.4 [R0], R4 ;  /* 0x0000000400007844 */ /* 0x0043e80000000200 */
[----:B-1----:R-:W2:Y:S04]  /*a0e10*/  LDL.LU R4, [R1+0x3e0] ;  /* 0x0003e00001047983 */ /* 0x002ea80000300800 */
[----:B------:R-:W2:Y:S04]  /*a0e20*/  LDL.LU R5, [R1+0x3e8] ;  /* 0x0003e80001057983 */ /* 0x000ea80000300800 */
[----:B------:R-:W2:Y:S04]  /*a0e30*/  LDL.LU R6, [R1+0x380] ;  /* 0x0003800001067983 */ /* 0x000ea80000300800 */
[----:B------:R-:W2:Y:S01]  /*a0e40*/  LDL.LU R7, [R1+0x388] ;  /* 0x0003880001077983 */ /* 0x000ea20000300800 */
[----:B------:R-:W-:Y:S01]  /*a0e50*/  BAR.SYNC.DEFER_BLOCKING 0x0 ;  /* 0x0000000000007b1d */ /* 0x000fe20000010000 */
[----:B------:R-:W-:-:S05]  /*a0e60*/  IMAD.MOV.U32 R237, RZ, RZ, R8 ;  /* 0x000000ffffed7224 */ /* 0x000fca00078e0008 */
[----:B------:R-:W1:Y:S02]  /*a0e70*/  LDS.128 R8, [R252] ;  /* 0x00000000fc087984 */ /* 0x000e640000000c00 */
[----:B------:R-:W-:Y:S06]  /*a0e80*/  BAR.SYNC.DEFER_BLOCKING 0x0 ;  /* 0x0000000000007b1d */ /* 0x000fec0000010000 */
[----:B-1----:R1:W-:Y:S01]  /*a0e90*/  STL [R1+0x134], R9 ;  /* 0x0001340901007387 */ /* 0x0023e20000100800 */
[----:B------:R-:W-:-:S03]  /*a0ea0*/  MOV R236, R8 ;  /* 0x0000000800ec7202 */ /* 0x000fc60000000f00 */
[----:B------:R-:W-:Y:S04]  /*a0eb0*/  STL.64 [R1+0x138], R10 ;  /* 0x0001380a01007387 */ /* 0x000fe80000100a00 */
[----:B------:R-:W3:Y:S04]  /*a0ec0*/  LDL.LU R8, [R1+0x2e0] ;  /* 0x0002e00001087983 */ /* 0x000ee80000300800 */
[----:B-1----:R-:W3:Y:S04]  /*a0ed0*/  LDL.LU R9, [R1+0x2e8] ;  /* 0x0002e80001097983 */ /* 0x002ee80000300800 */
[----:B--2---:R-:W-:Y:S01]  /*a0ee0*/  STSM.16.M88.4 [R0], R4 ;  /* 0x0000000400007844 */ /* 0x004fe20000000200 */
[----:B------:R-:W-:Y:S06]  /*a0ef0*/  BAR.SYNC.DEFER_BLOCKING 0x0 ;  /* 0x0000000000007b1d */ /* 0x000fec0000010000 */
[----:B------:R-:W1:Y:S04]  /*a0f00*/  LDS.128 R4, [R252] ;  /* 0x00000000fc047984 */ /* 0x000e680000000c00 */
[----:B-1----:R1:W-:Y:S04]  /*a0f10*/  STL.64 [R1+0x120], R4 ;  /* 0x0001200401007387 */ /* 0x0023e80000100a00 */
[----:B------:R2:W-:Y:S04]  /*a0f20*/  STL.64 [R1+0x128], R6 ;  /* 0x0001280601007387 */ /* 0x0005e80000100a00 */
[----:B-1----:R-:W4:Y:S04]  /*a0f30*/  LDL.LU R4, [R1+0x6b0] ;  /* 0x0006b00001047983 */ /* 0x002f280000300800 */
[----:B------:R-:W4:Y:S04]  /*a0f40*/  LDL.LU R5, [R1+0x6b8] ;  /* 0x0006b80001057983 */ /* 0x000f280000300800 */
[----:B--2---:R-:W4:Y:S04]  /*a0f50*/  LDL.LU R6, [R1+0x660] ;  /* 0x0006600001067983 */ /* 0x004f280000300800 */
[----:B------:R-:W4:Y:S01]  /*a0f60*/  LDL.LU R7, [R1+0x668] ;  /* 0x0006680001077983 */ /* 0x000f220000300800 */
[----:B------:R-:W-:Y:S01]  /*a0f70*/  BAR.SYNC.DEFER_BLOCKING 0x0 ;  /* 0x0000000000007b1d */ /* 0x000fe20000010000 */
[----:B------:R-:W-:Y:S01]  /*a0f80*/  IMAD.MOV.U32 R10, RZ, RZ, R72 ;  /* 0x000000ffff0a7224 */ /* 0x000fe200078e0048 */
[----:B------:R-:W-:-:S05]  /*a0f90*/  MOV R11, R74 ;  /* 0x0000004a000b7202 */ /* 0x000fca0000000f00 */
[----:B---3--:R-:W-:Y:S01]  /*a0fa0*/  STSM.16.M88.4 [R0], R8 ;  /* 0x0000000800007844 */ /* 0x008fe20000000200 */
[----:B------:R-:W-:Y:S06]  /*a0fb0*/  BAR.SYNC.DEFER_BLOCKING 0x0 ;  /* 0x0000000000007b1d */ /* 0x000fec0000010000 */
[----:B------:R-:W1:Y:S02]  /*a0fc0*/  LDS.128 R8, [R252] ;  /* 0x00000000fc087984 */ /* 0x000e640000000c00 */
[----:B------:R-:W-:Y:S06]  /*a0fd0*/  BAR.SYNC.DEFER_BLOCKING 0x0 ;  /* 0x0000000000007b1d */ /* 0x000fec0000010000 */
[----:B-1----:R-:W-:Y:S04]  /*a0fe0*/  STL.64 [R1+0xf0], R8 ;  /* 0x0000f00801007387 */ /* 0x002fe80000100a00 */
[----:B------:R-:W-:Y:S04]  /*a0ff0*/  STL.64 [R1+0xf8], R10 ;  /* 0x0000f80a01007387 */ /* 0x000fe80000100a00 */
[----:B----4-:R1:W-:Y:S01]  /*a1000*/  STSM.16.M88.4 [R0], R4 ;  /* 0x0000000400007844 */ /* 0x0103e20000000200 */
[----:B------:R-:W-:Y:S06]  /*a1010*/  BAR.SYNC.DEFER_BLOCKING 0x0 ;  /* 0x0000000000007b1d */ /* 0x000fec0000010000 */
[----:B-1----:R-:W2:Y:S04]  /*a1020*/  LDL.LU R4, [R1+0x5b0] ;  /* 0x0005b00001047983 */ /* 0x002ea80000300800 */
[----:B------:R-:W2:Y:S04]  /*a1030*/  LDL.LU R5, [R1+0x5b8] ;  /* 0x0005b80001057983 */ /* 0x000ea80000300800 */
[----:B------:R-:W2:Y:S04]  /*a1040*/  LDL.LU R6, [R1+0x4f0] ;  /* 0x0004f00001067983 */ /* 0x000ea80000300800 */
[----:B------:R-:W2:Y:S04]  /*a1050*/  LDL.LU R7, [R1+0x4f8] ;  /* 0x0004f80001077983 */ /* 0x000ea80000300800 */
[----:B------:R-:W1:Y:S01]  /*a1060*/  LDS.128 R8, [R252] ;  /* 0x00000000fc087984 */ /* 0x000e620000000c00 */
[----:B------:R-:W-:Y:S06]  /*a1070*/  BAR.SYNC.DEFER_BLOCKING 0x0 ;  /* 0x0000000000007b1d */ /* 0x000fec0000010000 */
[----:B-1----:R-:W-:Y:S04]  /*a1080*/  STL.64 [R1+0xe0], R8 ;  /* 0x0000e00801007387 */ /* 0x002fe80000100a00 */
        /* <DEDUP_REMOVED lines=18> */
[----:B------:R-:W-:Y:S01]  /*a11b0*/  BAR.SYNC.DEFER_BLOCKING 0x0 ;  /* 0x0000000000007b1d */ /* 0x000fe20000010000 */
[----:B-1----:R-:W-:-:S05]  /*a11c0*/  IMAD.MOV.U32 R246, RZ, RZ, R10 ;  /* 0x000000fffff67224 */ /* 0x002fca00078e000a */
[----:B------:R-:W-:Y:S04]  /*a11d0*/  STL.64 [R1+0xd0], R8 ;  /* 0x0000d00801007387 */ /* 0x000fe80000100a00 */
[----:B------:R-:W-:Y:S04]  /*a11e0*/  STL [R1+0xdc], R11 ;  /* 0x0000dc0b01007387 */ /* 0x000fe80000100800 */
[----:B------:R-:W-:Y:S04]  /*a11f0*/  STL [R1+0x3588], R246 ;  /* 0x003588f601007387 */ /* 0x000fe80000100800 */
        /* <DEDUP_REMOVED lines=8> */
[----:B-1----:R-:W-:-:S05]  /*a1280*/  MOV R245, R10 ;  /* 0x0000000a00f57202 */ /* 0x002fca0000000f00 */
        /* <DEDUP_REMOVED lines=22> */
[----:B------:R1:W-:Y:S04]  /*a13f0*/  STL.64 [R1+0x90], R8 ;  /* 0x0000900801007387 */ /* 0x0003e80000100a00 */
[----:B------:R-:W-:Y:S04]  /*a1400*/  STL [R1+0x9c], R11 ;  /* 0x00009c0b01007387 */ /* 0x000fe80000100800 */
[----:B------:R-:W-:Y:S04]  /*a1410*/  STL [R1+0x3590], R247 ;  /* 0x003590f701007387 */ /* 0x000fe80000100800 */
[----:B-1----:R-:W3:Y:S04]  /*a1420*/  LDL.LU R8, [R1+0x2e4] ;  /* 0x0002e40001087983 */ /* 0x002ee80000300800 */
[----:B------:R-:W3:Y:S04]  /*a1430*/  LDL.LU R9, [R1+0x2ec] ;  /* 0x0002ec0001097983 */ /* 0x000ee80000300800 */
[----:B--2---:R-:W-:Y:S01]  /*a1440*/  STSM.16.M88.4 [R0], R4 ;  /* 0x0000000400007844 */ /* 0x004fe20000000200 */
[----:B------:R-:W-:Y:S06]  /*a1450*/  BAR.SYNC.DEFER_BLOCKING 0x0 ;  /* 0x0000000000007b1d */ /* 0x000fec0000010000 */
[----:B------:R-:W1:Y:S02]  /*a1460*/  LDS.128 R4, [R252] ;  /* 0x00000000fc047984 */ /* 0x000e640000000c00 */
[----:B-1----:R-:W-:-:S02]  /*a1470*/  MOV R247, R5 ;  /* 0x0000000500f77202 */ /* 0x002fc40000000f00 */
[----:B------:R1:W-:Y:S04]  /*a1480*/  STL [R1+0xa0], R4 ;  /* 0x0000a00401007387 */ /* 0x0003e80000100800 */
[----:B------:R2:W-:Y:S04]  /*a1490*/  STL.64 [R1+0xa8], R6 ;  /* 0x0000a80601007387 */ /* 0x0005e80000100a00 */
[----:B------:R-:W-:Y:S04]  /*a14a0*/  STL [R1+0x3598], R247 ;  /* 0x003598f701007387 */ /* 0x000fe80000100800 */
[----:B-1----:R-:W4:Y:S04]  /*a14b0*/  LDL.LU R4, [R1+0x6b4] ;  /* 0x0006b40001047983 */ /* 0x002f280000300800 */
[----:B------:R-:W4:Y:S04]  /*a14c0*/  LDL.LU R5, [R1+0x6bc] ;  /* 0x0006bc0001057983 */ /* 0x000f280000300800 */
[----:B--2---:R-:W4:Y:S04]  /*a14d0*/  LDL.LU R6, [R1+0x664] ;  /* 0x0006640001067983 */ /* 0x004f280000300800 */
[----:B------:R-:W4:Y:S01]  /*a14e0*/  LDL.LU R7, [R1+0x66c] ;  /* 0x00066c0001077983 */ /* 0x000f220000300800 */
[----:B------:R-:W-:Y:S01]  /*a14f0*/  BAR.SYNC.DEFER_BLOCKING 0x0 ;  /* 0x0000000000007b1d */ /* 0x000fe20000010000 */
[----:B------:R-:W-:Y:S01]  /*a1500*/  MOV R10, R73 ;  /* 0x00000049000a7202 */ /* 0x000fe20000000f00 */
[----:B------:R-:W-:-:S05]  /*a1510*/  IMAD.MOV.U32 R11, RZ, RZ, R75 ;  /* 0x000000ffff0b7224 */ /* 0x000fca00078e004b */
[----:B---3--:R-:W-:Y:S01]  /*a1520*/  STSM.16.M88.4 [R0], R8 ;  /* 0x0000000800007844 */ /* 0x008fe20000000200 */
[----:B------:R-:W-:Y:S06]  /*a1530*/  BAR.SYNC.DEFER_BLOCKING 0x0 ;  /* 0x0000000000007b1d */ /* 0x000fec0000010000 */
[----:B------:R-:W1:Y:S02]  /*a1540*/  LDS.128 R8, [R252] ;  /* 0x00000000fc087984 */ /* 0x000e640000000c00 */
[----:B------:R-:W-:Y:S06]  /*a1550*/  BAR.SYNC.DEFER_BLOCKING 0x0 ;  /* 0x0000000000007b1d */ /* 0x000fec0000010000 */
[----:B-1----:R-:W-:Y:S04]  /*a1560*/  STL [R1+0x80], R8 ;  /* 0x0000800801007387 */ /* 0x002fe80000100800 */
[----:B------:R-:W-:Y:S04]  /*a1570*/  STL [R1+0x8c], R11 ;  /* 0x00008c0b01007387 */ /* 0x000fe80000100800 */
[----:B----4-:R1:W-:Y:S04]  /*a1580*/  STSM.16.M88.4 [R0], R4 ;  /* 0x0000000400007844 */ /* 0x0103e80000000200 */
[----:B-1----:R-:W2:Y:S04]  /*a1590*/  LDL.LU R4, [R1+0x5b4] ;  /* 0x0005b40001047983 */ /* 0x002ea80000300800 */
[----:B------:R-:W2:Y:S04]  /*a15a0*/  LDL.LU R5, [R1+0x5bc] ;  /* 0x0005bc0001057983 */ /* 0x000ea80000300800 */
[----:B------:R-:W2:Y:S04]  /*a15b0*/  LDL.LU R6, [R1+0x4f4] ;  /* 0x0004f40001067983 */ /* 0x000ea80000300800 */
[----:B------:R-:W2:Y:S01]  /*a15c0*/  LDL.LU R7, [R1+0x4fc] ;  /* 0x0004fc0001077983 */ /* 0x000ea20000300800 */
[----:B------:R-:W-:Y:S01]  /*a15d0*/  BAR.SYNC.DEFER_BLOCKING 0x0 ;  /* 0x0000000000007b1d */ /* 0x000fe20000010000 */
[----:B------:R-:W-:Y:S01]  /*a15e0*/  IMAD.MOV.U32 R245, RZ, RZ, R9 ;  /* 0x000000fffff57224 */ /* 0x000fe200078e0009 */
[----:B------:R-:W-:-:S04]  /*a15f0*/  MOV R251, R10 ;  /* 0x0000000a00fb7202 */ /* 0x000fc80000000f00 */
[----:B------:R-:W1:Y:S02]  /*a1600*/  LDS.128 R8, [R252] ;  /* 0x00000000fc087984 */ /* 0x000e640000000c00 */
[----:B------:R-:W-:Y:S06]  /*a1610*/  BAR.SYNC.DEFER_BLOCKING 0x0 ;  /* 0x0000000000007b1d */ /* 0x000fec0000010000 */
[----:B-1----:R-:W-:Y:S04]  /*a1620*/  STL.64 [R1+0x78], R10 ;  /* 0x0000780a01007387 */ /* 0x002fe80000100a00 */
[----:B--2---:R1:W-:Y:S04]  /*a1630*/  STSM.16.M88.4 [R0], R4 ;  /* 0x0000000400007844 */ /* 0x0043e80000000200 */
        /* <DEDUP_REMOVED lines=50> */
[----:B-1----:R1:W-:Y:S04]  /*a1960*/  STL.64 [R1+0x210], R8 ;  /* 0x0002100801007387 */ /* 0x0023e80000100a00 */
[----:B------:R-:W-:Y:S04]  /*a1970*/  STL.64 [R1+0x218], R10 ;  /* 0x0002180a01007387 */ /* 0x000fe80000100a00 */
[----:B-1----:R-:W3:Y:S04]  /*a1980*/  LDL.LU R8, [R1+0x2d0] ;  /* 0x0002d00001087983 */ /* 0x002ee80000300800 */
[----:B------:R-:W3:Y:S04]  /*a1990*/  LDL.LU R9, [R1+0x2d8] ;  /* 0x0002d80001097983 */ /* 0x000ee80000300800 */
        /* <DEDUP_REMOVED lines=119> */
[----:B--2---:R1:W-:Y:S01]  /*a2110*/  STSM.16.M88.4 [R0], R4 ;  /* 0x0000000400007844 */ /* 0x0043e20000000200 */
[----:B------:R-:W-:Y:S06]  /*a2120*/  BAR.SYNC.DEFER_BLOCKING 0x0 ;  /* 0x0000000000007b1d */ /* 0x000fec0000010000 */
[----:B-1----:R-:W2:Y:S04]  /*a2130*/  LDL.LU R4, [R1+0x610] ;  /* 0x0006100001047983 */ /* 0x002ea80000300800 */
[----:B------:R-:W2:Y:S04]  /*a2140*/  LDL.LU R5, [R1+0x618] ;  /* 0x0006180001057983 */ /* 0x000ea80000300800 */
[----:B------:R-:W2:Y:S04]  /*a2150*/  LDL.LU R6, [R1] ;  /* 0x0000000001067983 */ /* 0x000ea80000300800 */
        /* <DEDUP_REMOVED lines=39> */
[----:B------:R-:W1:Y:S01]  /*a23d0*/  LDS.128 R8, [R252] ;  /* 0x00000000fc087984 */ /* 0x000e620000000c00 */
[----:B------:R-:W-:Y:S01]  /*a23e0*/  IMAD.MOV.U32 R6, RZ, RZ, R80 ;  /* 0x000000ffff067224 */ /* 0x000fe200078e0050 */
[----:B------:R-:W-:Y:S01]  /*a23f0*/  MOV R7, R82 ;  /* 0x0000005200077202 */ /* 0x000fe20000000f00 */
        /* <DEDUP_REMOVED lines=271> */
[----:B-1----:R-:W-:Y:S04]  /*a34f0*/  STL.64 [R1], R8 ;  /* 0x0000000801007387 */ /* 0x002fe80000100a00 */
        /* <DEDUP_REMOVED lines=103> */
[----:B--2---:R-:W-:Y:S01]  /*a3b70*/  STSM.16.M88.4 [R0], R4 ;  /* 0x0000000400007844 */ /* 0x004fe20000000200 */
[----:B------:R-:W-:Y:S06]  /*a3b80*/  BAR.SYNC.DEFER_BLOCKING 0x0 ;  /* 0x0000000000007b1d */ /* 0x000fec0000010000 */
[----:B------:R-:W-:Y:S02]  /*a3b90*/  LDS.128 R208, [R252] ;  /* 0x00000000fcd07984 */ /* 0x000fe40000000c00 */
[----:B------:R-:W-:Y:S06]  /*a3ba0*/  BAR.SYNC.DEFER_BLOCKING 0x0 ;  /* 0x0000000000007b1d */ /* 0x000fec0000010000 */
[----:B---3--:R-:W-:Y:S02]  /*a3bb0*/  STSM.16.M88.4 [R0], R8 ;  /* 0x0000000800007844 */ /* 0x008fe40000000200 */
[----:B------:R-:W-:Y:S06]  /*a3bc0*/  BAR.SYNC.DEFER_BLOCKING 0x0 ;  /* 0x0000000000007b1d */ /* 0x000fec0000010000 */
[----:B------:R-:W-:Y:S02]  /*a3bd0*/  LDS.128 R4, [R252] ;  /* 0x00000000fc047984 */ /* 0x000fe40000000c00 */
[----:B------:R-:W-:Y:S06]  /*a3be0*/  BAR.SYNC.DEFER_BLOCKING 0x0 ;  /* 0x0000000000007b1d */ /* 0x000fec0000010000 */
[----:B----4-:R-:W-:Y:S02]  /*a3bf0*/  STSM.16.M88.4 [R0], R12 ;  /* 0x0000000c00007844 */ /* 0x010fe40000000200 */
[----:B------:R-:W-:Y:S06]  /*a3c00*/  BAR.SYNC.DEFER_BLOCKING 0x0 ;  /* 0x0000000000007b1d */ /* 0x000fec0000010000 */
[----:B------:R-:W-:Y:S02]  /*a3c10*/  LDS.128 R8, [R252] ;  /* 0x00000000fc087984 */ /* 0x000fe40000000c00 */
[----:B------:R-:W-:Y:S06]  /*a3c20*/  BAR.SYNC.DEFER_BLOCKING 0x0 ;  /* 0x0000000000007b1d */ /* 0x000fec0000010000 */
[----:B------:R-:W-:Y:S02]  /*a3c30*/  STSM.16.M88.4 [R0], R16 ;  /* 0x0000001000007844 */ /* 0x000fe40000000200 */
[----:B------:R-:W-:Y:S06]  /*a3c40*/  BAR.SYNC.DEFER_BLOCKING 0x0 ;  /* 0x0000000000007b1d */ /* 0x000fec0000010000 */
[----:B------:R-:W-:Y:S02]  /*a3c50*/  LDS.128 R12, [R252] ;  /* 0x00000000fc0c7984 */ /* 0x000fe40000000c00 */
[----:B------:R-:W-:Y:S06]  /*a3c60*/  BAR.SYNC.DEFER_BLOCKING 0x0 ;  /* 0x0000000000007b1d */ /* 0x000fec0000010000 */
[----:B------:R1:W-:Y:S02]  /*a3c70*/  STSM.16.M88.4 [R0], R20 ;  /* 0x0000001400007844 */ /* 0x0003e40000000200 */
[----:B------:R-:W-:Y:S06]  /*a3c80*/  BAR.SYNC.DEFER_BLOCKING 0x0 ;  /* 0x0000000000007b1d */ /* 0x000fec0000010000 */
[----:B-1----:R-:W2:Y:S04]  /*a3c90*/  LDL.LU R20, [R1+0x8d4] ;  /* 0x0008d40001147983 */ /* 0x002ea80000300800 */
[----:B------:R-:W2:Y:S04]  /*a3ca0*/  LDL.LU R21, [R1+0x8dc] ;  /* 0x0008dc0001157983 */ /* 0x000ea80000300800 */
[----:B------:R-:W2:Y:S04]  /*a3cb0*/  LDL.LU R22, [R1+0x6f4] ;  /* 0x0006f40001167983 */ /* 0x000ea80000300800 */
[----:B------:R-:W2:Y:S04]  /*a3cc0*/  LDL.LU R23, [R1+0x6fc] ;  /* 0x0006fc0001177983 */ /* 0x000ea80000300800 */
[----:B------:R-:W3:Y:S04]  /*a3cd0*/  LDL.LU R24, [R1+0x574] ;  /* 0x0005740001187983 */ /* 0x000ee80000300800 */
[----:B------:R-:W3:Y:S04]  /*a3ce0*/  LDL.LU R25, [R1+0x57c] ;  /* 0x00057c0001197983 */ /* 0x000ee80000300800 */
[----:B------:R-:W4:Y:S04]  /*a3cf0*/  LDL.LU R32, [R1+0x980] ;  /* 0x0009800001207983 */ /* 0x000f280000300800 */
[----:B------:R-:W4:Y:S04]  /*a3d00*/  LDL.LU R33, [R1+0x988] ;  /* 0x0009880001217983 */ /* 0x000f280000300800 */
[----:B------:R-:W4:Y:S04]  /*a3d10*/  LDL.LU R34, [R1+0x860] ;  /* 0x0008600001227983 */ /* 0x000f280000300800 */
[----:B------:R-:W4:Y:S04]  /*a3d20*/  LDL.LU R35, [R1+0x868] ;  /* 0x0008680001237983 */ /* 0x000f280000300800 */
[----:B------:R-:W-:Y:S01]  /*a3d30*/  LDS.128 R16, [R252] ;  /* 0x00000000fc107984 */ /* 0x000fe20000000c00 */
[----:B------:R-:W-:Y:S06]  /*a3d40*/  BAR.SYNC.DEFER_BLOCKING 0x0 ;  /* 0x0000000000007b1d */ /* 0x000fec0000010000 */
[----:B--2---:R1:W-:Y:S02]  /*a3d50*/  STSM.16.M88.4 [R0], R20 ;  /* 0x0000001400007844 */ /* 0x0043e40000000200 */
[----:B------:R-:W-:Y:S06]  /*a3d60*/  BAR.SYNC.DEFER_BLOCKING 0x0 ;  /* 0x0000000000007b1d */ /* 0x000fec0000010000 */
[----:B-1----:R-:W2:Y:S04]  /*a3d70*/  LDL.LU R20, [R1+0x50] ;  /* 0x0000500001147983 */ /* 0x002ea80000300800 */
[----:B------:R-:W2:Y:S04]  /*a3d80*/  LDL.LU R21, [R1+0x58] ;  /* 0x0000580001157983 */ /* 0x000ea80000300800 */
[----:B------:R-:W2:Y:S04]  /*a3d90*/  LDL.LU R22, [R1+0x520] ;  /* 0x0005200001167983 */ /* 0x000ea80000300800 */
[----:B------:R-:W2:Y:S04]  /*a3da0*/  LDL.LU R23, [R1+0x528] ;  /* 0x0005280001177983 */ /* 0x000ea80000300800 */
[----:B------:R-:W-:Y:S01]  /*a3db0*/  LDS.128 R76, [R252] ;  /* 0x00000000fc4c7984 */ /* 0x000fe20000000c00 */
        /* <DEDUP_REMOVED lines=9> */
[----:B--2---:R1:W-:Y:S02]  /*a3e50*/  STSM.16.M88.4 [R0], R20 ;  /* 0x0000001400007844 */ /* 0x0043e40000000200 */
[----:B------:R-:W-:Y:S06]  /*a3e60*/  BAR.SYNC.DEFER_BLOCKING 0x0 ;  /* 0x0000000000007b1d */ /* 0x000fec0000010000 */
[----:B-1----:R-:W2:Y:S04]  /*a3e70*/  LDL.LU R20, [R1+0x940] ;  /* 0x0009400001147983 */ /* 0x002ea80000300800 */
[----:B------:R-:W2:Y:S04]  /*a3e80*/  LDL.LU R21, [R1+0x948] ;  /* 0x0009480001157983 */ /* 0x000ea80000300800 */
[----:B------:R-:W2:Y:S04]  /*a3e90*/  LDL.LU R22, [R1+0x800] ;  /* 0x0008000001167983 */ /* 0x000ea80000300800 */
[----:B------:R-:W2:Y:S04]  /*a3ea0*/  LDL.LU R23, [R1+0x808] ;  /* 0x0008080001177983 */ /* 0x000ea80000300800 */
[----:B------:R-:W3:Y:S04]  /*a3eb0*/  LDL.LU R32, [R1+0x4a0] ;  /* 0x0004a00001207983 */ /* 0x000ee80000300800 */
[----:B------:R-:W3:Y:S04]  /*a3ec0*/  LDL.LU R33, [R1+0x4a8] ;  /* 0x0004a80001217983 */ /* 0x000ee80000300800 */
[----:B------:R-:W-:Y:S01]  /*a3ed0*/  LDS.128 R44, [R252] ;  /* 0x00000000fc2c7984 */ /* 0x000fe20000000c00 */
[----:B------:R-:W-:Y:S01]  /*a3ee0*/  BAR.SYNC.DEFER_BLOCKING 0x0 ;  /* 0x0000000000007b1d */ /* 0x000fe20000010000 */
[----:B------:R-:W-:Y:S01]  /*a3ef0*/  IMAD.MOV.U32 R34, RZ, RZ, R56 ;  /* 0x000000ffff227224 */ /* 0x000fe200078e0038 */
[----:B------:R-:W-:-:S04]  /*a3f00*/  MOV R35, R58 ;  /* 0x0000003a00237202 */ /* 0x000fc80000000f00 */
        /* <DEDUP_REMOVED lines=12> */
[----:B--2---:R1:W-:Y:S02]  /*a3fd0*/  STSM.16.M88.4 [R0], R20 ;  /* 0x0000001400007844 */ /* 0x0043e40000000200 */
[----:B------:R-:W-:Y:S06]  /*a3fe0*/  BAR.SYNC.DEFER_BLOCKING 0x0 ;  /* 0x0000000000007b1d */ /* 0x000fec0000010000 */
[----:B-1----:R-:W2:Y:S04]  /*a3ff0*/  LDL.LU R20, [R1+0x290] ;  /* 0x0002900001147983 */ /* 0x002ea80000300800 */
[----:B------:R-:W2:Y:S04]  /*a4000*/  LDL.LU R21, [R1+0x298] ;  /* 0x0002980001157983 */ /* 0x000ea80000300800 */
[----:B------:R-:W-:Y:S01]  /*a4010*/  LDS.128 R40, [R252] ;  /* 0x00000000fc287984 */ /* 0x000fe20000000c00 */
[----:B------:R-:W-:Y:S01]  /*a4020*/  IMAD.MOV.U32 R22, RZ, RZ, R92 ;  /* 0x000000ffff167224 */ /* 0x000fe200078e005c */
[----:B------:R-:W-:Y:S01]  /*a4030*/  MOV R23, R94 ;  /* 0x0000005e00177202 */ /* 0x000fe20000000f00 */
        /* <DEDUP_REMOVED lines=13> */
[----:B--2---:R-:W-:Y:S02]  /*a4110*/  STSM.16.M88.4 [R0], R20 ;  /* 0x0000001400007844 */ /* 0x004fe40000000200 */
[----:B------:R-:W-:Y:S06]  /*a4120*/  BAR.SYNC.DEFER_BLOCKING 0x0 ;  /* 0x0000000000007b1d */ /* 0x000fec0000010000 */
[----:B------:R-:W-:Y:S02]  /*a4130*/  LDS.128 R20, [R252] ;  /* 0x00000000fc147984 */ /* 0x000fe40000000c00 */
[----:B------:R-:W-:Y:S06]  /*a4140*/  BAR.SYNC.DEFER_BLOCKING 0x0 ;  /* 0x0000000000007b1d */ /* 0x000fec0000010000 */
[----:B---3--:R1:W-:Y:S02]  /*a4150*/  STSM.16.M88.4 [R0], R80 ;  /* 0x0000005000007844 */ /* 0x0083e40000000200 */
[----:B------:R-:W-:Y:S06]  /*a4160*/  BAR.SYNC.DEFER_BLOCKING 0x0 ;  /* 0x0000000000007b1d */ /* 0x000fec0000010000 */
[----:B-1----:R-:W2:Y:S04]  /*a4170*/  LDL.LU R80, [R1+0x984] ;  /* 0x0009840001507983 */ /* 0x002ea80000300800 */
        /* <DEDUP_REMOVED lines=13> */
[----:B------:R-:W-:Y:S01]  /*a4250*/  LDS.128 R84, [R252] ;  /* 0x00000000fc547984 */ /* 0x000fe20000000c00 */
[----:B------:R-:W-:Y:S06]  /*a4260*/  BAR.SYNC.DEFER_BLOCKING 0x0 ;  /* 0x0000000000007b1d */ /* 0x000fec0000010000 */
[----:B--2---:R-:W-:Y:S02]  /*a4270*/  STSM.16.M88.4 [R0], R80 ;  /* 0x0000005000007844 */ /* 0x004fe40000000200 */
        /* <DEDUP_REMOVED lines=20> */
[----:B------:R-:W-:Y:S06]  /*a43c0*/  BAR.SYNC.DEFER_BLOCKING 0x0 ;  /* 0x0000000000007b1d */ /* 0x000fec0000010000 */
        /* <DEDUP_REMOVED lines=142> */
[----:B------:R-:W4:Y:S04]  /*a4cb0*/  LDL.LU R172, [R1+0x30] ;  /* 0x0000300001ac7983 */ /* 0x000f280000300800 */
[----:B------:R-:W4:Y:S04]  /*a4cc0*/  LDL.LU R173, [R1+0x38] ;  /* 0x0000380001ad7983 */ /* 0x000f280000300800 */
[----:B---3--:R-:W-:Y:S01]  /*a4cd0*/  STSM.16.M88.4 [R0], R176 ;  /* 0x000000b000007844 */ /* 0x008fe20000000200 */
[----:B------:R-:W-:Y:S06]  /*a4ce0*/  BAR.SYNC.DEFER_BLOCKING 0x0 ;  /* 0x0000000000007b1d */ /* 0x000fec0000010000 */
[----:B------:R-:W-:Y:S02]  /*a4cf0*/  LDS.128 R28, [R252] ;  /* 0x00000000fc1c7984 */ /* 0x000fe40000000c00 */
[----:B------:R-:W-:Y:S06]  /*a4d00*/  BAR.SYNC.DEFER_BLOCKING 0x0 ;  /* 0x0000000000007b1d */ /* 0x000fec0000010000 */
[----:B--2---:R-:W-:Y:S02]  /*a4d10*/  STSM.16.M88.4 [R0], R168 ;  /* 0x000000a800007844 */ /* 0x004fe40000000200 */
[----:B------:R-:W-:Y:S06]  /*a4d20*/  BAR.SYNC.DEFER_BLOCKING 0x0 ;  /* 0x0000000000007b1d */ /* 0x000fec0000010000 */
[----:B------:R-:W1:Y:S02]  /*a4d30*/  LDS.128 R168, [R252] ;  /* 0x00000000fca87984 */ /* 0x000e640000000c00 */
[----:B------:R-:W-:Y:S06]  /*a4d40*/  BAR.SYNC.DEFER_BLOCKING 0x0 ;  /* 0x0000000000007b1d */ /* 0x000fec0000010000 */
[----:B-1----:R-:W-:Y:S04]  /*a4d50*/  STL [R1+0x3568], R171 ;  /* 0x003568ab01007387 */ /* 0x002fe80000100800 */
        /* <DEDUP_REMOVED lines=10> */
[----:B----4-:R-:W-:Y:S01]  /*a4e00*/  STSM.16.M88.4 [R0], R172 ;  /* 0x000000ac00007844 */ /* 0x010fe20000000200 */
[----:B------:R-:W-:Y:S06]  /*a4e10*/  BAR.SYNC.DEFER_BLOCKING 0x0 ;  /* 0x0000000000007b1d */ /* 0x000fec0000010000 */
[----:B------:R-:W-:Y:S02]  /*a4e20*/  LDS.128 R172, [R252] ;  /* 0x00000000fcac7984 */ /* 0x000fe40000000c00 */
        /* <DEDUP_REMOVED lines=9> */
[----:B------:R-:W-:Y:S02]  /*a4ec0*/  STSM.16.M88.4 [R0], R184 ;  /* 0x000000b800007844 */ /* 0x000fe40000000200 */
        /* <DEDUP_REMOVED lines=8> */
[----:B------:R-:W-:Y:S01]  /*a4f50*/  STSM.16.M88.4 [R0], R196 ;  /* 0x000000c400007844 */ /* 0x000fe20000000200 */
[----:B------:R-:W-:Y:S06]  /*a4f60*/  BAR.SYNC.DEFER_BLOCKING 0x0 ;  /* 0x0000000000007b1d */ /* 0x000fec0000010000 */
[----:B------:R-:W-:Y:S02]  /*a4f70*/  LDS.128 R188, [R252] ;  /* 0x00000000fcbc7984 */ /* 0x000fe40000000c00 */
[----:B------:R-:W-:Y:S06]  /*a4f80*/  BAR.SYNC.DEFER_BLOCKING 0x0 ;  /* 0x0000000000007b1d */ /* 0x000fec0000010000 */
[----:B--2---:R1:W-:Y:S02]  /*a4f90*/  STSM.16.M88.4 [R0], R192 ;  /* 0x000000c000007844 */ /* 0x0043e40000000200 */
[----:B------:R-:W-:Y:S06]  /*a4fa0*/  BAR.SYNC.DEFER_BLOCKING 0x0 ;  /* 0x0000000000007b1d */ /* 0x000fec0000010000 */
[----:B-1----:R-:W2:Y:S04]  /*a4fb0*/  LDL.LU R192, [R1+0x500] ;  /* 0x0005000001c07983 */ /* 0x002ea80000300800 */
[----:B------:R-:W2:Y:S04]  /*a4fc0*/  LDL.LU R193, [R1+0x508] ;  /* 0x0005080001c17983 */ /* 0x000ea80000300800 */
[----:B------:R-:W1:Y:S01]  /*a4fd0*/  LDS.128 R196, [R252] ;  /* 0x00000000fcc47984 */ /* 0x000e620000000c00 */
[----:B------:R-:W-:Y:S01]  /*a4fe0*/  IMAD.MOV.U32 R194, RZ, RZ, R232 ;  /* 0x000000ffffc27224 */ /* 0x000fe200078e00e8 */
[----:B------:R-:W-:Y:S01]  /*a4ff0*/  MOV R195, R234 ;  /* 0x000000ea00c37202 */ /* 0x000fe20000000f00 */
[----:B------:R-:W-:Y:S06]  /*a5000*/  BAR.SYNC.DEFER_BLOCKING 0x0 ;  /* 0x0000000000007b1d */ /* 0x000fec0000010000 */
[----:B-1----:R-:W-:Y:S04]  /*a5010*/  STL [R1+0x3560], R199 ;  /* 0x003560c701007387 */ /* 0x002fe80000100800 */
        /* <DEDUP_REMOVED lines=9> */
[----:B------:R-:W3:Y:S04]  /*a50b0*/  LDL.LU R212, [R1+0x34] ;  /* 0x0000340001d47983 */ /* 0x000ee80000300800 */
[----:B------:R-:W3:Y:S01]  /*a50c0*/  LDL.LU R213, [R1+0x3c] ;  /* 0x00003c0001d57983 */ /* 0x000ee20000300800 */
[----:B------:R-:W-:Y:S01]  /*a50d0*/  IMAD.MOV.U32 R214, RZ, RZ, R49 ;  /* 0x000000ffffd67224 */ /* 0x000fe200078e0031 */
[----:B------:R-:W-:-:S02]  /*a50e0*/  MOV R215, R51 ;  /* 0x0000003300d77202 */ /* 0x000fc40000000f00 */
[----:B--2---:R1:W-:Y:S01]  /*a50f0*/  STSM.16.M88.4 [R0], R192 ;  /* 0x000000c000007844 */ /* 0x0043e20000000200 */
        /* <DEDUP_REMOVED lines=9> */
[----:B------:R-:W1:Y:S02]  /*a5190*/  LDS.128 R212, [R252] ;  /* 0x00000000fcd47984 */ /* 0x000e640000000c00 */
[----:B------:R-:W-:Y:S06]  /*a51a0*/  BAR.SYNC.DEFER_BLOCKING 0x0 ;  /* 0x0000000000007b1d */ /* 0x000fec0000010000 */
[----:B-1----:R-:W-:Y:S04]  /*a51b0*/  STL [R1+0x3550], R215 ;  /* 0x003550d701007387 */ /* 0x002fe80000100800 */
[----:B--2---:R1:W-:Y:S04]  /*a51c0*/  STSM.16.M88.4 [R0], R192 ;  /* 0x000000c000007844 */ /* 0x0043e80000000200 */
[----:B-1----:R-:W2:Y:S04]  /*a51d0*/  LDL.LU R192, [R1+0x484] ;  /* 0x0004840001c07983 */ /* 0x002ea80000300800 */
[----:B------:R-:W2:Y:S01]  /*a51e0*/  LDL.LU R193, [R1+0x48c] ;  /* 0x00048c0001c17983 */ /* 0x000ea20000300800 */
[----:B------:R-:W-:Y:S01]  /*a51f0*/  IMAD.MOV.U32 R194, RZ, RZ, R65 ;  /* 0x000000ffffc27224 */ /* 0x000fe200078e0041 */
[----:B------:R-:W-:Y:S01]  /*a5200*/  MOV R195, R67 ;  /* 0x0000004300c37202 */ /* 0x000fe20000000f00 */
[----:B------:R-:W-:Y:S06]  /*a5210*/  BAR.SYNC.DEFER_BLOCKING 0x0 ;  /* 0x0000000000007b1d */ /* 0x000fec0000010000 */
[----:B------:R-:W1:Y:S02]  /*a5220*/  LDS.128 R64, [R252] ;  /* 0x00000000fc407984 */ /* 0x000e640000000c00 */
[----:B------:R-:W-:Y:S06]  /*a5230*/  BAR.SYNC.DEFER_BLOCKING 0x0 ;  /* 0x0000000000007b1d */ /* 0x000fec0000010000 */
[----:B-1----:R-:W-:Y:S04]  /*a5240*/  STL [R1+0x354c], R67 ;  /* 0x00354c4301007387 */ /* 0x002fe80000100800 */
        /* <DEDUP_REMOVED lines=8> */
[----:B--2---:R-:W-:Y:S01]  /*a52d0*/  STSM.16.M88.4 [R0], R192 ;  /* 0x000000c000007844 */ /* 0x004fe20000000200 */
[----:B------:R-:W-:Y:S06]  /*a52e0*/  BAR.SYNC.DEFER_BLOCKING 0x0 ;  /* 0x0000000000007b1d */ /* 0x000fec0000010000 */
[----:B------:R-:W1:Y:S02]  /*a52f0*/  LDS.128 R192, [R252] ;  /* 0x00000000fcc07984 */ /* 0x000e640000000c00 */
[----:B------:R-:W-:Y:S06]  /*a5300*/  BAR.SYNC.DEFER_BLOCKING 0x0 ;  /* 0x0000000000007b1d */ /* 0x000fec0000010000 */
[----:B---3--:R-:W-:Y:S02]  /*a5310*/  STSM.16.M88.4 [R0], R220 ;  /* 0x000000dc00007844 */ /* 0x008fe40000000200 */
[----:B------:R-:W-:Y:S06]  /*a5320*/  BAR.SYNC.DEFER_BLOCKING 0x0 ;  /* 0x0000000000007b1d */ /* 0x000fec0000010000 */
[----:B------:R-:W2:Y:S04]  /*a5330*/  LDS.128 R68, [R252] ;  /* 0x00000000fc447984 */ /* 0x000ea80000000c00 */
[----:B-1----:R-:W-:Y:S01]  /*a5340*/  STL [R1+0x3554], R195 ;  /* 0x003554c301007387 */ /* 0x002fe20000100800 */
[----:B------:R-:W-:Y:S06]  /*a5350*/  BAR.SYNC.DEFER_BLOCKING 0x0 ;  /* 0x0000000000007b1d */ /* 0x000fec0000010000 */
[----:B--2---:R-:W-:Y:S04]  /*a5360*/  STL [R1+0x3548], R71 ;  /* 0x0035484701007387 */ /* 0x004fe80000100800 */
[----:B------:R-:W2:Y:S04]  /*a5370*/  LDL.LU R100, [R1+0x754] ;  /* 0x0007540001647983 */ /* 0x000ea80000300800 */
[----:B------:R-:W2:Y:S04]  /*a5380*/  LDL.LU R101, [R1+0x75c] ;  /* 0x00075c0001657983 */ /* 0x000ea80000300800 */
[----:B------:R-:W2:Y:S04]  /*a5390*/  LDL.LU R102, [R1+0x5c4] ;  /* 0x0005c40001667983 */ /* 0x000ea80000300800 */
[----:B------:R-:W2:Y:S04]  /*a53a0*/  LDL.LU R103, [R1+0x5cc] ;  /* 0x0005cc0001677983 */ /* 0x000ea80000300800 */
[----:B------:R-:W-:Y:S01]  /*a53b0*/  STSM.16.M88.4 [R0], R224 ;  /* 0x000000e000007844 */ /* 0x000fe20000000200 */
[----:B------:R-:W-:Y:S06]  /*a53c0*/  BAR.SYNC.DEFER_BLOCKING 0x0 ;  /* 0x0000000000007b1d */ /* 0x000fec0000010000 */
[----:B------:R-:W1:Y:S02]  /*a53d0*/  LDS.128 R220, [R252] ;  /* 0x00000000fcdc7984 */ /* 0x000e640000000c00 */
[----:B------:R-:W-:Y:S06]  /*a53e0*/  BAR.SYNC.DEFER_BLOCKING 0x0 ;  /* 0x0000000000007b1d */ /* 0x000fec0000010000 */
[----:B-1----:R-:W-:Y:S04]  /*a53f0*/  STL [R1+0x3558], R223 ;  /* 0x003558df01007387 */ /* 0x002fe80000100800 */
[----:B--2---:R1:W-:Y:S01]  /*a5400*/  STSM.16.M88.4 [R0], R100 ;  /* 0x0000006400007844 */ /* 0x0043e20000000200 */
[----:B------:R-:W-:Y:S06]  /*a5410*/  BAR.SYNC.DEFER_BLOCKING 0x0 ;  /* 0x0000000000007b1d */ /* 0x000fec0000010000 */
[----:B-1----:R-:W2:Y:S04]  /*a5420*/  LDL.LU R100, [R1+0x504] ;  /* 0x0005040001647983 */ /* 0x002ea80000300800 */
[----:B------:R-:W2:Y:S04]  /*a5430*/  LDL.LU R101, [R1+0x50c] ;  /* 0x00050c0001657983 */ /* 0x000ea80000300800 */
[----:B------:R-:W3:Y:S04]  /*a5440*/  LDL.LU R171, [R1+0x9a0] ;  /* 0x0009a00001ab7983 */ /* 0x000ee80000300800 */
        /* <DEDUP_REMOVED lines=11> */
[----:B------:R-:W1:Y:S01]  /*a5500*/  LDS.128 R224, [R252] ;  /* 0x00000000fce07984 */ /* 0x000e620000000c00 */
[----:B------:R-:W-:Y:S01]  /*a5510*/  IMAD.MOV.U32 R102, RZ, RZ, R233 ;  /* 0x000000ffff667224 */ /* 0x000fe200078e00e9 */
[----:B------:R-:W-:Y:S01]  /*a5520*/  MOV R103, R235 ;  /* 0x000000eb00677202 */ /* 0x000fe20000000f00 */
[----:B------:R-:W-:Y:S06]  /*a5530*/  BAR.SYNC.DEFER_BLOCKING 0x0 ;  /* 0x0000000000007b1d */ /* 0x000fec0000010000 */
[----:B--2---:R2:W-:Y:S02]  /*a5540*/  STSM.16.M88.4 [R0], R100 ;  /* 0x0000006400007844 */ /* 0x0045e40000000200 */
[----:B------:R-:W-:Y:S01]  /*a5550*/  BAR.SYNC.DEFER_BLOCKING 0x0 ;  /* 0x0000000000007b1d */ /* 0x000fe20000010000 */
[C---:B----4-:R-:W-:Y:S01]  /*a5560*/  ISETP.GE.AND P0, PT, R187.reuse, UR8, PT ;  /* 0x00000008bb007c0c */ /* 0x050fe2000bf06270 */
[----:B--2---:R-:W-:-:S04]  /*a5570*/  IMAD R100, R187, UR4, RZ ;  /* 0x00000004bb647c24 */ /* 0x004fc8000f8e02ff */
[----:B------:R-:W-:Y:S01]  /*a5580*/  ULDC.64 UR4, c[0x0][0x220] ;  /* 0x0000880000047ab9 */ /* 0x000fe20000000a00 */
[C---:B---3--:R-:W-:Y:S01]  /*a5590*/  ISETP.LT.AND P0, PT, R171.reuse, UR27, !P0 ;  /* 0x0000001bab007c0c */ /* 0x048fe2000c701270 */
[----:B------:R-:W2:Y:S01]  /*a55a0*/  LDC R101, c[0x0][0x244] ;  /* 0x00009100ff657b82 */ /* 0x000ea20000000800 */
[C---:B------:R-:W-:Y:S01]  /*a55b0*/  LEA R242, P1, R100.reuse, UR4, 0x2 ;  /* 0x0000000464f27c11 */ /* 0x040fe2000f8210ff */
[----:B------:R-:W-:Y:S02]  /*a55c0*/  ULDC UR4, c[0x0][0x248] ;  /* 0x0000920000047ab9 */ /* 0x000fe40000000800 */
[----:B------:R-:W-:Y:S01]  /*a55d0*/  IMAD R244, R171, UR4, RZ ;  /* 0x00000004abf47c24 */ /* 0x000fe2000f8e02ff */
[----:B------:R-:W-:Y:S01]  /*a55e0*/  LEA.HI.X.SX32 R243, R100, UR5, 0x2, P1 ;  /* 0x0000000564f37c11 */ /* 0x000fe200088f16ff */
[----:B------:R-:W-:Y:S02]  /*a55f0*/  ULDC UR4, c[0x0][0x244] ;  /* 0x0000910000047ab9 */ /* 0x000fe40000000800 */
[----:B------:R-:W3:Y:S01]  /*a5600*/  LDC R102, c[0x0][0x244] ;  /* 0x00009100ff667b82 */ /* 0x000ee20000000800 */
[----:B------:R-:W-:-:S04]  /*a5610*/  IMAD.WIDE R2, R244, 0x4, R242 ;  /* 0x00000004f4027825 */ /* 0x000fc800078e02f2 */
[C---:B------:R-:W-:Y:S01]  /*a5620*/  IMAD R0, R199.reuse, UR4, RZ ;  /* 0x00000004c7007c24 */ /* 0x040fe2000f8e02ff */
[----:B------:R4:W-:Y:S01]  /*a5630*/  @P0 STG.E desc[UR14][R2.64], R238 ;  /* 0x000000ee02000986 */ /* 0x0009e2000c10190e */
[----:B------:R-:W-:Y:S01]  /*a5640*/  ISETP.GE.AND P0, PT, R199, UR20, PT ;  /* 0x00000014c7007c0c */ /* 0x000fe2000bf06270 */
[----:B------:R-:W-:Y:S01]  /*a5650*/  ULDC.64 UR4, c[0x0][0x228] ;  /* 0x00008a0000047ab9 */ /* 0x000fe20000000a00 */
[----:B------:R-:W1:Y:S01]  /*a5660*/  LDC R103, c[0x0][0x244] ;  /* 0x00009100ff677b82 */ /* 0x000e620000000800 */
[C---:B------:R-:W-:Y:S02]  /*a5670*/  LEA R240, P1, R0.reuse, UR6, 0x2 ;  /* 0x0000000600f07c11 */ /* 0x040fe4000f8210ff */
[----:B------:R-:W-:Y:S02]  /*a5680*/  ISETP.LT.AND P0, PT, R171, UR29, !P0 ;  /* 0x0000001dab007c0c */ /* 0x000fe4000c701270 */
[----:B------:R-:W-:Y:S01]  /*a5690*/  LEA.HI.X.SX32 R241, R0, UR7, 0x2, P1 ;  /* 0x0000000700f17c11 */ /* 0x000fe200088f16ff */
[----:B--2---:R-:W-:Y:S01]  /*a56a0*/  IMAD R0, R101, 0x80, R100 ;  /* 0x0000008065007824 */ /* 0x004fe200078e0264 */
[----:B------:R-:W-:Y:S01]  /*a56b0*/  ULDC.64 UR6, c[0x0][0x220] ;  /* 0x0000880000067ab9 */ /* 0x000fe20000000a00 */
[----:B----4-:R-:W-:-:S03]  /*a56c0*/  IMAD.WIDE R2, R244, 0x4, R240 ;  /* 0x00000004f4027825 */ /* 0x010fc600078e02f0 */
[----:B------:R-:W-:-:S05]  /*a56d0*/  LEA R100, P1, R0, UR6, 0x2 ;  /* 0x0000000600647c11 */ /* 0x000fca000f8210ff */
[----:B------:R2:W-:Y:S01]  /*a56e0*/  @P0 STG.E desc[UR14][R2.64], R248 ;  /* 0x000000f802000986 */ /* 0x0005e2000c10190e */
[----:B------:R-:W-:Y:S01]  /*a56f0*/  ISETP.GE.AND P0, PT, R171, UR9, PT ;  /* 0x00000009ab007c0c */ /* 0x000fe2000bf06270 */
[----:B------:R-:W-:Y:S01]  /*a5700*/  ULDC.64 UR8, c[0x0][0x220] ;  /* 0x0000880000087ab9 */ /* 0x000fe20000000a00 */
[----:B------:R-:W-:Y:S01]  /*a5710*/  LEA.HI.X.SX32 R101, R0, UR7, 0x2, P1 ;  /* 0x0000000700657c11 */ /* 0x000fe200088f16ff */
[----:B------:R-:W-:Y:S01]  /*a5720*/  ULDC.64 UR6, c[0x0][0x228] ;  /* 0x00008a0000067ab9 */ /* 0x000fe20000000a00 */
[----:B---3--:R-:W-:Y:S02]  /*a5730*/  LEA R0, R102, R0, 0x6 ;  /* 0x0000000066007211 */ /* 0x008fe400078e30ff */
[----:B------:R-:W3:Y:S01]  /*a5740*/  LDC R102, c[0x0][0x244] ;  /* 0x00009100ff667b82 */ /* 0x000ee20000000800 */
[----:B------:R-:W-:Y:S01]  /*a5750*/  ISETP.LT.AND P2, PT, R207, UR4, !P0 ;  /* 0x00000004cf007c0c */ /* 0x000fe2000c741270 */
[----:B------:R-:W-:Y:S01]  /*a5760*/  ULDC UR4, c[0x0][0x248] ;  /* 0x0000920000047ab9 */ /* 0x000fe20000000800 */
[----:B--2---:R-:W-:Y:S01]  /*a5770*/  IMAD.WIDE R2, R244, 0x4, R100 ;  /* 0x00000004f4027825 */ /* 0x004fe200078e0264 */
[C---:B------:R-:W-:Y:S01]  /*a5780*/  LEA R238, P1, R0.reuse, UR8, 0x2 ;  /* 0x0000000800ee7c11 */ /* 0x040fe2000f8210ff */
[----:B------:R-:W2:Y:S03]  /*a5790*/  LDL.LU R248, [R1+0xd0] ;  /* 0x0000d00001f87983 */ /* 0x000ea60000300800 */
[----:B------:R-:W-:Y:S01]  /*a57a0*/  LEA.HI.X.SX32 R239, R0, UR9, 0x2, P1 ;  /* 0x0000000900ef7c11 */ /* 0x000fe200088f16ff */
[----:B------:R-:W-:Y:S01]  /*a57b0*/  ULDC.64 UR8, c[0x0][0x228] ;  /* 0x00008a0000087ab9 */ /* 0x000fe20000000a00 */
[----:B------:R-:W4:Y:S04]  /*a57c0*/  LDL.LU R219, [R1+0xc0] ;  /* 0x0000c00001db7983 */ /* 0x000f280000300800 */
[----:B------:R1:W-:Y:S01]  /*a57d0*/  @P2 STG.E desc[UR14][R2.64], R237 ;  /* 0x000000ed02002986 */ /* 0x0003e2000c10190e */
[----:B------:R-:W-:Y:S01]  /*a57e0*/  ISETP.LT.AND P2, PT, R223, UR6, !P0 ;  /* 0x00000006df007c0c */ /* 0x000fe2000c741270 */
[----:B------:R-:W-:-:S02]  /*a57f0*/  ULDC UR6, c[0x0][0x228] ;  /* 0x00008a0000067ab9 */ /* 0x000fc40000000800 */
[----:B------:R-:W4:Y:S01]  /*a5800*/  LDL.LU R218, [R1+0xb0] ;  /* 0x0000b00001da7983 */ /* 0x000f220000300800 */
[----:B---3--:R-:W-:Y:S02]  /*a5810*/  IMAD R0, R102, 0x40, R0 ;  /* 0x0000004066007824 */ /* 0x008fe400078e0200 */
[----:B------:R-:W3:Y:S01]  /*a5820*/  LDC R102, c[0x0][0x244] ;  /* 0x00009100ff667b82 */ /* 0x000ee20000000800 */
[----:B-1----:R-:W-:-:S06]  /*a5830*/  IMAD.WIDE R2, R244, 0x4, R238 ;  /* 0x00000004f4027825 */ /* 0x002fcc00078e02ee */
[----:B------:R1:W-:Y:S01]  /*a5840*/  @P2 STG.E desc[UR14][R2.64], R236 ;  /* 0x000000ec02002986 */ /* 0x0003e2000c10190e */
[----:B------:R-:W-:Y:S01]  /*a5850*/  ISETP.LT.AND P2, PT, R195, UR8, !P0 ;  /* 0x00000008c3007c0c */ /* 0x000fe2000c741270 */
[----:B------:R-:W-:Y:S01]  /*a5860*/  ULDC UR8, c[0x0][0x228] ;  /* 0x00008a0000087ab9 */ /* 0x000fe20000000800 */
[----:B-1----:R-:W-:-:S04]  /*a5870*/  LEA R236, P1, R0, UR10, 0x2 ;  /* 0x0000000a00ec7c11 */ /* 0x002fc8000f8210ff */
[----:B------:R-:W-:Y:S01]  /*a5880*/  LEA.HI.X.SX32 R237, R0, UR11, 0x2, P1 ;  /* 0x0000000b00ed7c11 */ /* 0x000fe200088f16ff */
[----:B------:R-:W-:Y:S01]  /*a5890*/  ULDC.64 UR10, c[0x0][0x228] ;  /* 0x00008a00000a7ab9 */ /* 0x000fe20000000a00 */
[----:B------:R-:W-:Y:S02]  /*a58a0*/  LEA R0, R103, R0, 0x6 ;  /* 0x0000000067007211 */ /* 0x000fe400078e30ff */
[----:B------:R-:W1:Y:S01]  /*a58b0*/  LDC R103, c[0x0][0x244] ;  /* 0x00009100ff677b82 */ /* 0x000e620000000800 */
[----:B------:R-:W-:Y:S01]  /*a58c0*/  IMAD.WIDE R2, R244, 0x4, R236 ;  /* 0x00000004f4027825 */ /* 0x000fe200078e02ec */
[----:B------:R-:W-:-:S04]  /*a58d0*/  LEA R234, P1, R0, UR12, 0x2 ;  /* 0x0000000c00ea7c11 */ /* 0x000fc8000f8210ff */
[----:B------:R3:W-:Y:S01]  /*a58e0*/  @P2 STG.E desc[UR14][R2.64], R231 ;  /* 0x000000e702002986 */ /* 0x0007e2000c10190e */
[----:B------:R-:W-:Y:S01]  /*a58f0*/  ISETP.LT.AND P2, PT, R215, UR10, !P0 ;  /* 0x0000000ad7007c0c */ /* 0x000fe2000c741270 */
[----:B------:R-:W-:Y:S01]  /*a5900*/  ULDC UR10, c[0x0][0x228] ;  /* 0x00008a00000a7ab9 */ /* 0x000fe20000000800 */
[----:B------:R-:W-:Y:S01]  /*a5910*/  LEA.HI.X.SX32 R235, R0, UR13, 0x2, P1 ;  /* 0x0000000d00eb7c11 */ /* 0x000fe200088f16ff */
[----:B---3--:R-:W-:Y:S01]  /*a5920*/  IMAD R0, R102, 0x40, R0 ;  /* 0x0000004066007824 */ /* 0x008fe200078e0200 */
[----:B------:R-:W-:Y:S01]  /*a5930*/  ULDC.64 UR12, c[0x0][0x228] ;  /* 0x00008a00000c7ab9 */ /* 0x000fe20000000a00 */
[----:B------:R-:W-:-:S03]  /*a5940*/  IMAD.WIDE R2, R244, 0x4, R234 ;  /* 0x00000004f4027825 */ /* 0x000fc600078e02ea */
[C---:B------:R-:W-:Y:S01]  /*a5950*/  LEA R232, P1, R0.reuse, UR16, 0x2 ;  /* 0x0000001000e87c11 */ /* 0x040fe2000f8210ff */
[----:B------:R-:W3:Y:S04]  /*a5960*/  LDL.LU R231, [R1+0x90] ;  /* 0x0000900001e77983 */ /* 0x000ee80000300800 */
[----:B------:R1:W-:Y:S01]  /*a5970*/  @P2 STG.E desc[UR14][R2.64], R230 ;  /* 0x000000e602002986 */ /* 0x0003e2000c10190e */
[----:B------:R-:W-:Y:S01]  /*a5980*/  ISETP.LT.AND P2, PT, R67, UR12, !P0 ;  /* 0x0000000c43007c0c */ /* 0x000fe2000c741270 */
[----:B------:R-:W-:Y:S01]  /*a5990*/  ULDC UR12, c[0x0][0x228] ;  /* 0x00008a00000c7ab9 */ /* 0x000fe20000000800 */
[----:B------:R-:W-:Y:S01]  /*a59a0*/  LEA.HI.X.SX32 R233, R0, UR17, 0x2, P1 ;  /* 0x0000001100e97c11 */ /* 0x000fe200088f16ff */
[----:B------:R-:W-:Y:S01]  /*a59b0*/  ULDC.64 UR16, c[0x0][0x228] ;  /* 0x00008a0000107ab9 */ /* 0x000fe20000000a00 */
[----:B-1----:R-:W-:-:S04]  /*a59c0*/  LEA R0, R103, R0, 0x6 ;  /* 0x0000000067007211 */ /* 0x002fc800078e30ff */
[----:B------:R-:W-:Y:S01]  /*a59d0*/  LEA R102, P1, R0, UR18, 0x2 ;  /* 0x0000001200667c11 */ /* 0x000fe2000f8210ff */
[----:B------:R-:W-:Y:S01]  /*a59e0*/  IMAD.WIDE R2, R244, 0x4, R232 ;  /* 0x00000004f4027825 */ /* 0x000fe200078e02e8 */
[----:B------:R-:W3:Y:S02]  /*a59f0*/  LDL.LU R230, [R1+0xa0] ;  /* 0x0000a00001e67983 */ /* 0x000ee40000300800 */
[----:B------:R-:W-:Y:S01]  /*a5a00*/  LEA.HI.X.SX32 R103, R0, UR19, 0x2, P1 ;  /* 0x0000001300677c11 */ /* 0x000fe200088f16ff */
[----:B------:R-:W-:Y:S01]  /*a5a10*/  ULDC.64 UR18, c[0x0][0x228] ;  /* 0x00008a0000127ab9 */ /* 0x000fe20000000a00 */
[----:B------:R1:W-:Y:S04]  /*a5a20*/  @P2 STG.E desc[UR14][R2.64], R229 ;  /* 0x000000e502002986 */ /* 0x0003e8000c10190e */
[----:B-1----:R-:W3:Y:S04]  /*a5a30*/  LDL.LU R229, [R1+0x80] ;  /* 0x0000800001e57983 */ /* 0x002ee80000300800 */
[----:B------:R-:W2:Y:S01]  /*a5a40*/  LDL.LU R0, [R1+0x110] ;  /* 0x0001100001007983 */ /* 0x000ea20000300800 */
[----:B------:R-:W-:Y:S01]  /*a5a50*/  ISETP.LT.AND P0, PT, R71, UR16, !P0 ;  /* 0x0000001047007c0c */ /* 0x000fe2000c701270 */
[----:B------:R-:W-:Y:S01]  /*a5a60*/  IMAD.WIDE R2, R244, 0x4, R102 ;  /* 0x00000004f4027825 */ /* 0x000fe200078e0266 */
[----:B------:R-:W-:-:S11]  /*a5a70*/  ULDC UR16, c[0x0][0x228] ;  /* 0x00008a0000107ab9 */ /* 0x000fd60000000800 */
[----:B--2---:R1:W-:Y:S02]  /*a5a80*/  @P0 STG.E desc[UR14][R2.64], R0 ;  /* 0x0000000002000986 */ /* 0x0043e4000c10190e */
[----:B-1----:R-:W-:-:S05]  /*a5a90*/  VIADD R0, R171, 0x1 ;  /* 0x00000001ab007836 */ /* 0x002fca0000000000 */
[----:B------:R-:W-:Y:S01]  /*a5aa0*/  ISETP.GE.AND P0, PT, R0, UR21, PT ;  /* 0x0000001500007c0c */ /* 0x000fe2000bf06270 */
[----:B------:R-:W-:-:S03]  /*a5ab0*/  ULDC.64 UR20, c[0x0][0x228] ;  /* 0x00008a0000147ab9 */ /* 0x000fc60000000a00 */
[----:B------:R-:W-:Y:S02]  /*a5ac0*/  ISETP.LT.AND P1, PT, R187, UR18, !P0 ;  /* 0x00000012bb007c0c */ /* 0x000fe4000c721270 */
[----:B------:R-:W-:Y:S01]  /*a5ad0*/  IADD3 R0, R244, UR4, RZ ;  /* 0x00000004f4007c10 */ /* 0x000fe2000fffe0ff */
[----:B------:R-:W-:Y:S01]  /*a5ae0*/  ULDC UR4, c[0x0][0x228] ;  /* 0x00008a0000047ab9 */ /* 0x000fe20000000800 */
[----:B------:R-:W-:-:S03]  /*a5af0*/  ISETP.LT.AND P2, PT, R199, UR24, !P0 ;  /* 0x00000018c7007c0c */ /* 0x000fc6000c741270 */
[----:B------:R-:W-:-:S06]  /*a5b00*/  IMAD.WIDE R2, R0, 0x4, R242 ;  /* 0x0000000400027825 */ /* 0x000fcc00078e02f2 */
[----:B------:R1:W-:Y:S01]  /*a5b10*/  @P1 STG.E desc[UR14][R2.64], R248 ;  /* 0x000000f802001986 */ /* 0x0003e2000c10190e */
[----:B------:R-:W-:Y:S01]  /*a5b20*/  ISETP.LT.AND P1, PT, R207, UR22, !P0 ;  /* 0x00000016cf007c0c */ /* 0x000fe2000c721270 */
[----:B-1----:R-:W-:-:S05]  /*a5b30*/  IMAD.WIDE R2, R0, 0x4, R240 ;  /* 0x0000000400027825 */ /* 0x002fca00078e02f0 */
[----:B----4-:R1:W-:Y:S01]  /*a5b40*/  @P2 STG.E desc[UR14][R2.64], R219 ;  /* 0x000000db02002986 */ /* 0x0103e2000c10190e */
[----:B------:R-:W-:Y:S01]  /*a5b50*/  ISETP.LT.AND P2, PT, R223, UR20, !P0 ;  /* 0x00000014df007c0c */ /* 0x000fe2000c741270 */
[----:B-1----:R-:W-:-:S05]  /*a5b60*/  IMAD.WIDE R2, R0, 0x4, R100 ;  /* 0x0000000400027825 */ /* 0x002fca00078e0264 */
[----:B------:R1:W-:Y:S01]  /*a5b70*/  @P1 STG.E desc[UR14][R2.64], R218 ;  /* 0x000000da02001986 */ /* 0x0003e2000c10190e */
[----:B------:R-:W-:Y:S01]  /*a5b80*/  ISETP.LT.AND P1, PT, R195, UR26, !P0 ;  /* 0x0000001ac3007c0c */ /* 0x000fe2000c721270 */
[C---:B-1----:R-:W-:Y:S02]  /*a5b90*/  IMAD.WIDE R2, R0.reuse, 0x4, R238 ;  /* 0x0000000400027825 */ /* 0x042fe400078e02ee */
[----:B------:R-:W2:Y:S04]  /*a5ba0*/  LDL.LU R218, [R1+0x104] ;  /* 0x0001040001da7983 */ /* 0x000ea80000300800 */
[----:B---3--:R1:W-:Y:S01]  /*a5bb0*/  @P2 STG.E desc[UR14][R2.64], R231 ;  /* 0x000000e702002986 */ /* 0x0083e2000c10190e */
[----:B------:R-:W-:Y:S01]  /*a5bc0*/  ISETP.LT.AND P2, PT, R215, UR28, !P0 ;  /* 0x0000001cd7007c0c */ /* 0x000fe2000c741270 */
[----:B-1----:R-:W-:-:S02]  /*a5bd0*/  IMAD.WIDE R2, R0, 0x4, R236 ;  /* 0x0000000400027825 */ /* 0x002fc400078e02ec */
[----:B------:R-:W3:Y:S04]  /*a5be0*/  LDL.LU R231, [R1+0x144] ;  /* 0x0001440001e77983 */ /* 0x000ee80000300800 */
[----:B------:R1:W-:Y:S01]  /*a5bf0*/  @P1 STG.E desc[UR14][R2.64], R230 ;  /* 0x000000e602001986 */ /* 0x0003e2000c10190e */
[----:B------:R-:W-:Y:S01]  /*a5c00*/  ISETP.LT.AND P1, PT, R67, UR4, !P0 ;  /* 0x0000000443007c0c */ /* 0x000fe2000c721270 */
[----:B------:R-:W-:Y:S02]  /*a5c10*/  ULDC UR4, c[0x0][0x228] ;  /* 0x00008a0000047ab9 */ /* 0x000fe40000000800 */
[----:B------:R-:W-:Y:S01]  /*a5c20*/  ISETP.LT.AND P0, PT, R71, UR4, !P0 ;  /* 0x0000000447007c0c */ /* 0x000fe2000c701270 */
[----:B------:R-:W-:Y:S01]  /*a5c30*/  ULDC UR4, c[0x0][0x22c] ;  /* 0x00008b0000047ab9 */ /* 0x000fe20000000800 */
[C---:B-1----:R-:W-:Y:S01]  /*a5c40*/  IMAD.WIDE R2, R0.reuse, 0x4, R234 ;  /* 0x0000000400027825 */ /* 0x042fe200078e02ea */
[----:B------:R-:W4:Y:S04]  /*a5c50*/  LDL.LU R230, [R1+0x134] ;  /* 0x0001340001e67983 */ /* 0x000f280000300800 */
[----:B------:R1:W-:Y:S02]  /*a5c60*/  @P2 STG.E desc[UR14][R2.64], R229 ;  /* 0x000000e502002986 */ /* 0x0003e4000c10190e */
[----:B-1----:R-:W-:-:S05]  /*a5c70*/  IMAD.WIDE R2, R0, 0x4, R232 ;  /* 0x0000000400027825 */ /* 0x002fca00078e02e8 */
[----:B------:R1:W-:Y:S02]  /*a5c80*/  @P1 STG.E desc[UR14][R2.64], R247 ;  /* 0x000000f702001986 */ /* 0x0003e4000c10190e */
[----:B-1----:R-:W-:Y:S02]  /*a5c90*/  IMAD.WIDE R2, R0, 0x4, R102 ;  /* 0x0000000400027825 */ /* 0x002fe400078e0266 */
[----:B------:R-:W4:Y:S04]  /*a5ca0*/  LDL.LU R247, [R1+0x3598] ;  /* 0x0035980001f77983 */ /* 0x000f280000300800 */
[----:B------:R1:W-:Y:S04]  /*a5cb0*/  @P0 STG.E desc[UR14][R2.64], R249 ;  /* 0x000000f902000986 */ /* 0x0003e8000c10190e */
[----:B-1----:R-:W3:Y:S04]  /*a5cc0*/  LDL.LU R249, [R1+0x3594] ;  /* 0x0035940001f97983 */ /* 0x002ee80000300800 */
[----:B------:R-:W4:Y:S04]  /*a5cd0*/  LDL.LU R229, [R1+0x124] ;  /* 0x0001240001e57983 */ /* 0x000f280000300800 */
[----:B------:R-:W4:Y:S01]  /*a5ce0*/  LDL.LU R244, [R1+0xf4] ;  /* 0x0000f40001f47983 */ /* 0x000f220000300800 */
[----:B------:R-:W-:-:S03]  /*a5cf0*/  VIADD R2, R171, 0x2 ;  /* 0x00000002ab027836 */ /* 0x000fc60000000000 */
[----:B------:R-:W4:Y:S02]  /*a5d00*/  LDL.LU R248, [R1+0xe4] ;  /* 0x0000e40001f87983 */ /* 0x000f240000300800 */
[----:B------:R-:W-:Y:S01]  /*a5d10*/  ISETP.GE.AND P0, PT, R2, UR4, PT ;  /* 0x0000000402007c0c */ /* 0x000fe2000bf06270 */
[----:B------:R-:W-:Y:S01]  /*a5d20*/  ULDC UR4, c[0x0][0x228] ;  /* 0x00008a0000047ab9 */ /* 0x000fe20000000800 */
[----:B------:R-:W4:Y:S02]  /*a5d30*/  LDL.LU R219, [R1+0x114] ;  /* 0x0001140001db7983 */ /* 0x000f240000300800 */
[----:B------:R-:W-:Y:S01]  /*a5d40*/  ISETP.LT.AND P1, PT, R187, UR4, !P0 ;  /* 0x00000004bb007c0c */ /* 0x000fe2000c721270 */
[----:B------:R-:W-:Y:S02]  /*a5d50*/  ULDC UR4, c[0x0][0x248] ;  /* 0x0000920000047ab9 */ /* 0x000fe40000000800 */
[----:B------:R-:W-:Y:S01]  /*a5d60*/  IADD3 R0, R0, UR4, RZ ;  /* 0x0000000400007c10 */ /* 0x000fe2000fffe0ff */
[----:B------:R-:W-:-:S02]  /*a5d70*/  ULDC UR4, c[0x0][0x228] ;  /* 0x00008a0000047ab9 */ /* 0x000fc40000000800 */
[----:B------:R-:W-:Y:S01]  /*a5d80*/  ISETP.LT.AND P2, PT, R199, UR4, !P0 ;  /* 0x00000004c7007c0c */ /* 0x000fe2000c741270 */
[----:B------:R-:W-:Y:S01]  /*a5d90*/  ULDC UR4, c[0x0][0x228] ;  /* 0x00008a0000047ab9 */ /* 0x000fe20000000800 */
[----:B------:R-:W-:-:S05]  /*a5da0*/  IMAD.WIDE R2, R0, 0x4, R242 ;  /* 0x0000000400027825 */ /* 0x000fca00078e02f2 */
[----:B--2---:R1:W-:Y:S01]  /*a5db0*/  @P1 STG.E desc[UR14][R2.64], R218 ;  /* 0x000000da02001986 */ /* 0x0043e2000c10190e */
[----:B------:R-:W-:Y:S01]  /*a5dc0*/  ISETP.LT.AND P1, PT, R207, UR4, !P0 ;  /* 0x00000004cf007c0c */ /* 0x000fe2000c721270 */
[----:B------:R-:W-:Y:S01]  /*a5dd0*/  ULDC UR4, c[0x0][0x228] ;  /* 0x00008a0000047ab9 */ /* 0x000fe20000000800 */
[C---:B-1----:R-:W-:Y:S01]  /*a5de0*/  IMAD.WIDE R2, R0.reuse, 0x4, R240 ;  /* 0x0000000400027825 */ /* 0x042fe200078e02f0 */
[----:B------:R-:W2:Y:S04]  /*a5df0*/  LDL.LU R218, [R1+0xd4] ;  /* 0x0000d40001da7983 */ /* 0x000ea80000300800 */
[----:B---3--:R1:W-:Y:S01]  /*a5e00*/  @P2 STG.E desc[UR14][R2.64], R249 ;  /* 0x000000f902002986 */ /* 0x0083e2000c10190e */
[----:B------:R-:W-:Y:S01]  /*a5e10*/  ISETP.LT.AND P2, PT, R223, UR4, !P0 ;  /* 0x00000004df007c0c */ /* 0x000fe2000c741270 */
[----:B------:R-:W-:Y:S01]  /*a5e20*/  ULDC UR4, c[0x0][0x228] ;  /* 0x00008a0000047ab9 */ /* 0x000fe20000000800 */
[----:B-1----:R-:W-:-:S05]  /*a5e30*/  IMAD.WIDE R2, R0, 0x4, R100 ;  /* 0x0000000400027825 */ /* 0x002fca00078e0264 */
[----:B------:R1:W-:Y:S01]  /*a5e40*/  @P1 STG.E desc[UR14][R2.64], R231 ;  /* 0x000000e702001986 */ /* 0x0003e2000c10190e */
[----:B------:R-:W-:Y:S01]  /*a5e50*/  ISETP.LT.AND P1, PT, R195, UR4, !P0 ;  /* 0x00000004c3007c0c */ /* 0x000fe2000c721270 */
[----:B------:R-:W-:Y:S01]  /*a5e60*/  ULDC UR4, c[0x0][0x228] ;  /* 0x00008a0000047ab9 */ /* 0x000fe20000000800 */
[C---:B-1----:R-:W-:Y:S01]  /*a5e70*/  IMAD.WIDE R2, R0.reuse, 0x4, R238 ;  /* 0x0000000400027825 */ /* 0x042fe200078e02ee */
[----:B------:R-:W3:Y:S04]  /*a5e80*/  LDL.LU R231, [R1+0xc4] ;  /* 0x0000c40001e77983 */ /* 0x000ee80000300800 */
[----:B----4-:R1:W-:Y:S04]  /*a5e90*/  @P2 STG.E desc[UR14][R2.64], R230 ;  /* 0x000000e602002986 */ /* 0x0103e8000c10190e */
[----:B-1----:R-:W4:Y:S01]  /*a5ea0*/  LDL.LU R230, [R1+0xb4] ;  /* 0x0000b40001e67983 */ /* 0x002f220000300800 */
[----:B------:R-:W-:-:S05]  /*a5eb0*/  IMAD.WIDE R2, R0, 0x4, R236 ;  /* 0x0000000400027825 */ /* 0x000fca00078e02ec */
[----:B------:R1:W-:Y:S04]  /*a5ec0*/  @P1 STG.E desc[UR14][R2.64], R229 ;  /* 0x000000e502001986 */ /* 0x0003e8000c10190e */
[----:B-1----:R-:W4:Y:S01]  /*a5ed0*/  LDL.LU R229, [R1+0x94] ;  /* 0x0000940001e57983 */ /* 0x002f220000300800 */
[----:B------:R-:W-:Y:S01]  /*a5ee0*/  ISETP.LT.AND P2, PT, R215, UR4, !P0 ;  /* 0x00000004d7007c0c */ /* 0x000fe2000c741270 */
[----:B------:R-:W-:Y:S02]  /*a5ef0*/  ULDC UR4, c[0x0][0x228] ;  /* 0x00008a0000047ab9 */ /* 0x000fe40000000800 */
[----:B------:R-:W-:Y:S01]  /*a5f00*/  ISETP.LT.AND P1, PT, R67, UR4, !P0 ;  /* 0x0000000443007c0c */ /* 0x000fe2000c721270 */
[----:B------:R-:W-:Y:S01]  /*a5f10*/  IMAD.WIDE R2, R0, 0x4, R234 ;  /* 0x0000000400027825 */ /* 0x000fe200078e02ea */
[----:B------:R-:W-:-:S02]  /*a5f20*/  ULDC UR4, c[0x0][0x228] ;  /* 0x00008a0000047ab9 */ /* 0x000fc40000000800 */
[----:B------:R-:W-:Y:S01]  /*a5f30*/  ISETP.LT.AND P0, PT, R71, UR4, !P0 ;  /* 0x0000000447007c0c */ /* 0x000fe2000c701270 */
[----:B------:R-:W-:-:S05]  /*a5f40*/  ULDC UR4, c[0x0][0x22c] ;  /* 0x00008b0000047ab9 */ /* 0x000fca0000000800 */
[----:B------:R1:W-:Y:S02]  /*a5f50*/  @P2 STG.E desc[UR14][R2.64], R244 ;  /* 0x000000f402002986 */ /* 0x0003e4000c10190e */
[C---:B-1----:R-:W-:Y:S02]  /*a5f60*/  IMAD.WIDE R2, R0.reuse, 0x4, R232 ;  /* 0x0000000400027825 */ /* 0x042fe400078e02e8 */
[----:B------:R-:W4:Y:S04]  /*a5f70*/  LDL.LU R244, [R1+0x108] ;  /* 0x0001080001f47983 */ /* 0x000f280000300800 */
[----:B------:R1:W-:Y:S02]  /*a5f80*/  @P1 STG.E desc[UR14][R2.64], R248 ;  /* 0x000000f802001986 */ /* 0x0003e4000c10190e */
[----:B-1----:R-:W-:-:S05]  /*a5f90*/  IMAD.WIDE R2, R0, 0x4, R102 ;  /* 0x0000000400027825 */ /* 0x002fca00078e0266 */
[----:B------:R1:W-:Y:S02]  /*a5fa0*/  @P0 STG.E desc[UR14][R2.64], R219 ;  /* 0x000000db02000986 */ /* 0x0003e4000c10190e */
[----:B-1----:R-:W-:-:S05]  /*a5fb0*/  VIADD R2, R171, 0x3 ;  /* 0x00000003ab027836 */ /* 0x002fca0000000000 */
[----:B------:R-:W-:Y:S01]  /*a5fc0*/  ISETP.GE.AND P0, PT, R2, UR4, PT ;  /* 0x0000000402007c0c */ /* 0x000fe2000bf06270 */
[----:B------:R-:W-:-:S03]  /*a5fd0*/  ULDC UR4, c[0x0][0x228] ;  /* 0x00008a0000047ab9 */ /* 0x000fc60000000800 */
[----:B------:R-:W-:Y:S01]  /*a5fe0*/  ISETP.LT.AND P1, PT, R187, UR4, !P0 ;  /* 0x00000004bb007c0c */ /* 0x000fe2000c721270 */
[----:B------:R-:W-:Y:S02]  /*a5ff0*/  ULDC UR4, c[0x0][0x248] ;  /* 0x0000920000047ab9 */ /* 0x000fe40000000800 */
[----:B------:R-:W-:Y:S01]  /*a6000*/  IADD3 R0, R0, UR4, RZ ;  /* 0x0000000400007c10 */ /* 0x000fe2000fffe0ff */
[----:B------:R-:W-:Y:S02]  /*a6010*/  ULDC UR4, c[0x0][0x228] ;  /* 0x00008a0000047ab9 */ /* 0x000fe40000000800 */
[----:B------:R-:W-:Y:S01]  /*a6020*/  ISETP.LT.AND P2, PT, R199, UR4, !P0 ;  /* 0x00000004c7007c0c */ /* 0x000fe2000c741270 */
[----:B------:R-:W-:Y:S01]  /*a6030*/  ULDC UR4, c[0x0][0x228] ;  /* 0x00008a0000047ab9 */ /* 0x000fe20000000800 */
[----:B------:R-:W-:-:S05]  /*a6040*/  IMAD.WIDE R2, R0, 0x4, R242 ;  /* 0x0000000400027825 */ /* 0x000fca00078e02f2 */
[----:B--2---:R1:W-:Y:S01]  /*a6050*/  @P1 STG.E desc[UR14][R2.64], R218 ;  /* 0x000000da02001986 */ /* 0x0043e2000c10190e */
[----:B------:R-:W-:Y:S01]  /*a6060*/  ISETP.LT.AND P1, PT, R207, UR4, !P0 ;  /* 0x00000004cf007c0c */ /* 0x000fe2000c721270 */
[----:B------:R-:W-:Y:S01]  /*a6070*/  ULDC UR4, c[0x0][0x228] ;  /* 0x00008a0000047ab9 */ /* 0x000fe20000000800 */
[----:B-1----:R-:W-:-:S05]  /*a6080*/  IMAD.WIDE R2, R0, 0x4, R240 ;  /* 0x0000000400027825 */ /* 0x002fca00078e02f0 */
[----:B---3--:R1:W-:Y:S01]  /*a6090*/  @P2 STG.E desc[UR14][R2.64], R231 ;  /* 0x000000e702002986 */ /* 0x0083e2000c10190e */
[----:B------:R-:W-:Y:S01]  /*a60a0*/  ISETP.LT.AND P2, PT, R223, UR4, !P0 ;  /* 0x00000004df007c0c */ /* 0x000fe2000c741270 */
[----:B------:R-:W-:Y:S01]  /*a60b0*/  ULDC UR4, c[0x0][0x228] ;  /* 0x00008a0000047ab9 */ /* 0x000fe20000000800 */
[----:B-1----:R-:W-:-:S05]  /*a60c0*/  IMAD.WIDE R2, R0, 0x4, R100 ;  /* 0x0000000400027825 */ /* 0x002fca00078e0264 */
[----:B----4-:R1:W-:Y:S01]  /*a60d0*/  @P1 STG.E desc[UR14][R2.64], R230 ;  /* 0x000000e602001986 */ /* 0x0103e2000c10190e */
[----:B------:R-:W-:Y:S01]  /*a60e0*/  ISETP.LT.AND P1, PT, R195, UR4, !P0 ;  /* 0x00000004c3007c0c */ /* 0x000fe2000c721270 */
[----:B------:R-:W-:Y:S01]  /*a60f0*/  ULDC UR4, c[0x0][0x228] ;  /* 0x00008a0000047ab9 */ /* 0x000fe20000000800 */
[----:B-1----:R-:W-:-:S05]  /*a6100*/  IMAD.WIDE R2, R0, 0x4, R238 ;  /* 0x0000000400027825 */ /* 0x002fca00078e02ee */
[----:B------:R1:W-:Y:S01]  /*a6110*/  @P2 STG.E desc[UR14][R2.64], R229 ;  /* 0x000000e502002986 */ /* 0x0003e2000c10190e */
[----:B------:R-:W-:Y:S01]  /*a6120*/  ISETP.LT.AND P2, PT, R215, UR4, !P0 ;  /* 0x00000004d7007c0c */ /* 0x000fe2000c741270 */
[----:B------:R-:W-:Y:S01]  /*a6130*/  ULDC UR4, c[0x0][0x228] ;  /* 0x00008a0000047ab9 */ /* 0x000fe20000000800 */
[----:B-1----:R-:W-:-:S05]  /*a6140*/  IMAD.WIDE R2, R0, 0x4, R236 ;  /* 0x0000000400027825 */ /* 0x002fca00078e02ec */
[----:B------:R1:W-:Y:S01]  /*a6150*/  @P1 STG.E desc[UR14][R2.64], R247 ;  /* 0x000000f702001986 */ /* 0x0003e2000c10190e */
[----:B------:R-:W-:Y:S01]  /*a6160*/  ISETP.LT.AND P1, PT, R67, UR4, !P0 ;  /* 0x0000000443007c0c */ /* 0x000fe2000c721270 */
[----:B------:R-:W-:Y:S02]  /*a6170*/  ULDC UR4, c[0x0][0x228] ;  /* 0x00008a0000047ab9 */ /* 0x000fe40000000800 */
[----:B------:R-:W-:Y:S01]  /*a6180*/  ISETP.LT.AND P0, PT, R71, UR4, !P0 ;  /* 0x0000000447007c0c */ /* 0x000fe2000c701270 */
[----:B------:R-:W-:Y:S01]  /*a6190*/  ULDC UR4, c[0x0][0x22c] ;  /* 0x00008b0000047ab9 */ /* 0x000fe20000000800 */
[C---:B-1----:R-:W-:Y:S01]  /*a61a0*/  IMAD.WIDE R2, R0.reuse, 0x4, R234 ;  /* 0x0000000400027825 */ /* 0x042fe200078e02ea */
[----:B------:R-:W2:Y:S04]  /*a61b0*/  LDL.LU R247, [R1+0x3590] ;  /* 0x0035900001f77983 */ /* 0x000ea80000300800 */
[----:B------:R1:W-:Y:S02]  /*a61c0*/  @P2 STG.E desc[UR14][R2.64], R245 ;  /* 0x000000f502002986 */ /* 0x0003e4000c10190e */
[----:B-1----:R-:W-:-:S02]  /*a61d0*/  IMAD.WIDE R2, R0, 0x4, R232 ;  /* 0x0000000400027825 */ /* 0x002fc400078e02e8 */
[----:B------:R-:W3:Y:S04]  /*a61e0*/  LDL.LU R245, [R1+0x358c] ;  /* 0x00358c0001f57983 */ /* 0x000ee80000300800 */
[----:B------:R1:W-:Y:S04]  /*a61f0*/  @P1 STG.E desc[UR14][R2.64], R246 ;  /* 0x000000f602001986 */ /* 0x0003e8000c10190e */
[----:B------:R-:W4:Y:S04]  /*a6200*/  LDL.LU R248, [R1+0x148] ;  /* 0x0001480001f87983 */ /* 0x000f280000300800 */
[----:B------:R-:W2:Y:S01]  /*a6210*/  LDL.LU R219, [R1+0x138] ;  /* 0x0001380001db7983 */ /* 0x000ea20000300800 */
[----:B-1----:R-:W-:-:S03]  /*a6220*/  IMAD.WIDE R2, R0, 0x4, R102 ;  /* 0x0000000400027825 */ /* 0x002fc600078e0266 */
[----:B------:R-:W3:Y:S04]  /*a6230*/  LDL.LU R246, [R1+0x3588] ;  /* 0x0035880001f67983 */ /* 0x000ee80000300800 */
[----:B------:R-:W3:Y:S04]  /*a6240*/  LDL.LU R218, [R1+0x128] ;  /* 0x0001280001da7983 */ /* 0x000ee80000300800 */
[----:B------:R1:W-:Y:S04]  /*a6250*/  @P0 STG.E desc[UR14][R2.64], R250 ;  /* 0x000000fa02000986 */ /* 0x0003e8000c10190e */
[----:B-1----:R-:W4:Y:S04]  /*a6260*/  LDL.LU R250, [R1+0x3584] ;  /* 0x0035840001fa7983 */ /* 0x002f280000300800 */
[----:B------:R-:W3:Y:S04]  /*a6270*/  LDL.LU R231, [R1+0xf8] ;  /* 0x0000f80001e77983 */ /* 0x000ee80000300800 */
[----:B------:R-:W3:Y:S01]  /*a6280*/  LDL.LU R230, [R1+0xe8] ;  /* 0x0000e80001e67983 */ /* 0x000ee20000300800 */
[----:B------:R-:W-:-:S03]  /*a6290*/  VIADD R2, R171, 0x4 ;  /* 0x00000004ab027836 */ /* 0x000fc60000000000 */
[----:B------:R-:W3:Y:S02]  /*a62a0*/  LDL.LU R229, [R1+0x118] ;  /* 0x0001180001e57983 */ /* 0x000ee40000300800 */
        /* <DEDUP_REMOVED lines=9> */
[----:B------:R1:W-:Y:S01]  /*a6340*/  @P1 STG.E desc[UR14][R2.64], R244 ;  /* 0x000000f402001986 */ /* 0x0003e2000c10190e */
        /* <DEDUP_REMOVED lines=19> */
[----:B------:R1:W-:Y:S04]  /*a6480*/  @P2 STG.E desc[UR14][R2.64], R231 ;  /* 0x000000e702002986 */ /* 0x0003e8000c10190e */
[----:B-1----:R-:W2:Y:S01]  /*a6490*/  LDL.LU R231, [R1+0xb8] ;  /* 0x0000b80001e77983 */ /* 0x002ea20000300800 */
[----:B------:R-:W-:-:S05]  /*a64a0*/  IMAD.WIDE R2, R0, 0x4, R232 ;  /* 0x0000000400027825 */ /* 0x000fca00078e02e8 */
[----:B------:R1:W-:Y:S04]  /*a64b0*/  @P1 STG.E desc[UR14][R2.64], R230 ;  /* 0x000000e602001986 */ /* 0x0003e8000c10190e */
[----:B-1----:R-:W3:Y:S01]  /*a64c0*/  LDL.LU R230, [R1+0xa8] ;  /* 0x0000a80001e67983 */ /* 0x002ee20000300800 */
[----:B------:R-:W-:Y:S01]  /*a64d0*/  ISETP.LT.AND P0, PT, R71, UR4, !P0 ;  /* 0x0000000447007c0c */ /* 0x000fe2000c701270 */
[----:B------:R-:W-:Y:S01]  /*a64e0*/  IMAD.WIDE R2, R0, 0x4, R102 ;  /* 0x0000000400027825 */ /* 0x000fe200078e0266 */
[----:B------:R-:W-:-:S11]  /*a64f0*/  ULDC UR4, c[0x0][0x22c] ;  /* 0x00008b0000047ab9 */ /* 0x000fd60000000800 */
[----:B------:R1:W-:Y:S02]  /*a6500*/  @P0 STG.E desc[UR14][R2.64], R229 ;  /* 0x000000e502000986 */ /* 0x0003e4000c10190e */
[----:B-1----:R-:W-:Y:S02]  /*a6510*/  VIADD R2, R171, 0x5 ;  /* 0x00000005ab027836 */ /* 0x002fe40000000000 */
[----:B------:R-:W4:Y:S03]  /*a6520*/  LDL.LU R229, [R1+0x78] ;  /* 0x0000780001e57983 */ /* 0x000f260000300800 */
[----:B------:R-:W-:Y:S01]  /*a6530*/  ISETP.GE.AND P0, PT, R2, UR4, PT ;  /* 0x0000000402007c0c */ /* 0x000fe2000bf06270 */
[----:B------:R-:W-:Y:S01]  /*a6540*/  ULDC UR4, c[0x0][0x228] ;  /* 0x00008a0000047ab9 */ /* 0x000fe20000000800 */
[----:B------:R-:W4:Y:S02]  /*a6550*/  LDL.LU R250, [R1+0x28] ;  /* 0x0000280001fa7983 */ /* 0x000f240000300800 */
[----:B------:R-:W-:Y:S01]  /*a6560*/  ISETP.LT.AND P1, PT, R187, UR4, !P0 ;  /* 0x00000004bb007c0c */ /* 0x000fe2000c721270 */
[----:B------:R-:W-:-:S02]  /*a6570*/  ULDC UR4, c[0x0][0x248] ;  /* 0x0000920000047ab9 */ /* 0x000fc40000000800 */
[----:B------:R-:W-:Y:S01]  /*a6580*/  IADD3 R0, R0, UR4, RZ ;  /* 0x0000000400007c10 */ /* 0x000fe2000fffe0ff */
[----:B------:R-:W-:Y:S02]  /*a6590*/  ULDC UR4, c[0x0][0x228] ;  /* 0x00008a0000047ab9 */ /* 0x000fe40000000800 */
[----:B------:R-:W-:Y:S01]  /*a65a0*/  ISETP.LT.AND P2, PT, R199, UR4, !P0 ;  /* 0x00000004c7007c0c */ /* 0x000fe2000c741270 */
[----:B------:R-:W-:Y:S01]  /*a65b0*/  ULDC UR4, c[0x0][0x228] ;  /* 0x00008a0000047ab9 */ /* 0x000fe20000000800 */
[C---:B------:R-:W-:Y:S01]  /*a65c0*/  IMAD.WIDE R2, R0.reuse, 0x4, R242 ;  /* 0x0000000400027825 */ /* 0x040fe200078e02f2 */
[----:B------:R-:W-:Y:S01]  /*a65d0*/  ISETP.LT.AND P3, PT, R207, UR4, !P0 ;  /* 0x00000004cf007c0c */ /* 0x000fe2000c761270 */
[----:B------:R-:W-:Y:S01]  /*a65e0*/  ULDC UR4, c[0x0][0x22c] ;  /* 0x00008b0000047ab9 */ /* 0x000fe20000000800 */
[----:B------:R-:W-:Y:S01]  /*a65f0*/  ISETP.LT.AND P4, PT, R223, UR6, !P0 ;  /* 0x00000006df007c0c */ /* 0x000fe2000c781270 */
[----:B------:R-:W-:Y:S01]  /*a6600*/  ULDC UR6, c[0x0][0x228] ;  /* 0x00008a0000067ab9 */ /* 0x000fe20000000800 */
[----:B------:R1:W-:Y:S02]  /*a6610*/  @P1 STG.E desc[UR14][R2.64], R246 ;  /* 0x000000f602001986 */ /* 0x0003e4000c10190e */
[----:B-1----:R-:W-:-:S04]  /*a6620*/  IMAD.WIDE R2, R0, 0x4, R240 ;  /* 0x0000000400027825 */ /* 0x002fc800078e02f0 */
[----:B------:R-:W-:Y:S01]  /*a6630*/  VIADD R246, R171, 0x6 ;  /* 0x00000006abf67836 */ /* 0x000fe20000000000 */
[----:B------:R1:W-:Y:S04]  /*a6640*/  @P2 STG.E desc[UR14][R2.64], R245 ;  /* 0x000000f502002986 */ /* 0x0003e8000c10190e */
[----:B------:R-:W-:Y:S01]  /*a6650*/  ISETP.GE.AND P1, PT, R246, UR4, PT ;  /* 0x00000004f6007c0c */ /* 0x000fe2000bf26270 */
[----:B------:R-:W-:Y:S01]  /*a6660*/  ULDC UR4, c[0x0][0x228] ;  /* 0x00008a0000047ab9 */ /* 0x000fe20000000800 */
[----:B-1----:R-:W-:-:S04]  /*a6670*/  IMAD.WIDE R2, R0, 0x4, R100 ;  /* 0x0000000400027825 */ /* 0x002fc800078e0264 */
[C---:B------:R-:W-:Y:S01]  /*a6680*/  IMAD.WIDE R244, R0.reuse, 0x4, R238 ;  /* 0x0000000400f47825 */ /* 0x040fe200078e02ee */
[----:B--2---:R1:W-:Y:S01]  /*a6690*/  @P3 STG.E desc[UR14][R2.64], R231 ;  /* 0x000000e702003986 */ /* 0x0043e2000c10190e */
[----:B------:R-:W-:Y:S02]  /*a66a0*/  ISETP.LT.AND P3, PT, R215, UR6, !P0 ;  /* 0x00000006d7007c0c */ /* 0x000fe4000c761270 */
[C---:B------:R-:W-:Y:S01]  /*a66b0*/  IMAD.WIDE R248, R0.reuse, 0x4, R232 ;  /* 0x0000000400f87825 */ /* 0x040fe200078e02e8 */
[----:B------:R-:W-:Y:S01]  /*a66c0*/  ISETP.LT.AND P2, PT, R67, UR8, !P0 ;  /* 0x0000000843007c0c */ /* 0x000fe2000c741270 */
[----:B------:R2:W-:Y:S01]  /*a66d0*/  @P4 STG.E desc[UR14][R244.64], R247 ;  /* 0x000000f7f4004986 */ /* 0x0005e2000c10190e */
[----:B------:R-:W-:Y:S01]  /*a66e0*/  ISETP.LT.AND P4, PT, R195, UR4, !P0 ;  /* 0x00000004c3007c0c */ /* 0x000fe2000c781270 */
[----:B------:R-:W-:Y:S01]  /*a66f0*/  ULDC UR6, c[0x0][0x228] ;  /* 0x00008a0000067ab9 */ /* 0x000fe20000000800 */
[----:B------:R-:W-:Y:S01]  /*a6700*/  ISETP.LT.AND P6, PT, R199, UR12, !P1 ;  /* 0x0000000cc7007c0c */ /* 0x000fe2000cfc1270 */
[----:B------:R-:W-:Y:S01]  /*a6710*/  ULDC UR4, c[0x0][0x248] ;  /* 0x0000920000047ab9 */ /* 0x000fe20000000800 */
[----:B------:R-:W-:Y:S01]  /*a6720*/  ULDC UR8, c[0x0][0x228] ;  /* 0x00008a0000087ab9 */ /* 0x000fe20000000800 */
[----:B-1----:R-:W4:Y:S01]  /*a6730*/  LDL.LU R231, [R1+0x10c] ;  /* 0x00010c0001e77983 */ /* 0x002f220000300800 */
[----:B--2---:R-:W-:-:S04]  /*a6740*/  IMAD.WIDE R246, R0, 0x4, R236 ;  /* 0x0000000400f67825 */ /* 0x004fc800078e02ec */
[----:B------:R-:W-:-:S03]  /*a6750*/  IMAD.WIDE R244, R0, 0x4, R234 ;  /* 0x0000000400f47825 */ /* 0x000fc600078e02ea */
[----:B---3--:R1:W-:Y:S01]  /*a6760*/  @P4 STG.E desc[UR14][R246.64], R230 ;  /* 0x000000e6f6004986 */ /* 0x0083e2000c10190e */
[----:B------:R-:W-:Y:S01]  /*a6770*/  ISETP.LT.AND P0, PT, R71, UR10, !P0 ;  /* 0x0000000a47007c0c */ /* 0x000fe2000c701270 */
[----:B------:R-:W-:Y:S01]  /*a6780*/  ULDC UR10, c[0x0][0x228] ;  /* 0x00008a00000a7ab9 */ /* 0x000fe20000000800 */
[----:B------:R-:W-:Y:S01]  /*a6790*/  ISETP.LT.AND P5, PT, R187, UR6, !P1 ;  /* 0x00000006bb007c0c */ /* 0x000fe2000cfa1270 */
[----:B------:R2:W-:Y:S01]  /*a67a0*/  @P3 STG.E desc[UR14][R244.64], R251 ;  /* 0x000000fbf4003986 */ /* 0x0005e2000c10190e */
[C---:B------:R-:W-:Y:S01]  /*a67b0*/  IADD3 R2, R0.reuse, UR4, RZ ;  /* 0x0000000400027c10 */ /* 0x040fe2000fffe0ff */
[----:B------:R-:W-:Y:S01]  /*a67c0*/  ULDC UR4, c[0x0][0x228] ;  /* 0x00008a0000047ab9 */ /* 0x000fe20000000800 */
[----:B------:R-:W-:Y:S01]  /*a67d0*/  ULDC UR6, c[0x0][0x228] ;  /* 0x00008a0000067ab9 */ /* 0x000fe20000000800 */
[----:B------:R-:W-:Y:S01]  /*a67e0*/  ULDC UR12, c[0x0][0x228] ;  /* 0x00008a00000c7ab9 */ /* 0x000fe20000000800 */
[----:B-1----:R-:W3:Y:S04]  /*a67f0*/  LDL.LU R230, [R1+0x14c] ;  /* 0x00014c0001e67983 */ /* 0x002ee80000300800 */
[----:B--2---:R-:W2:Y:S01]  /*a6800*/  LDL.LU R251, [R1+0x3580] ;  /* 0x0035800001fb7983 */ /* 0x004ea20000300800 */
[----:B------:R-:W-:-:S03]  /*a6810*/  IMAD.WIDE R244, R0, 0x4, R102 ;  /* 0x0000000400f47825 */ /* 0x000fc600078e0266 */
[----:B------:R-:W3:Y:S04]  /*a6820*/  LDL.LU R219, [R1+0x13c] ;  /* 0x00013c0001db7983 */ /* 0x000ee80000300800 */
[----:B------:R-:W3:Y:S04]  /*a6830*/  LDL.LU R218, [R1+0x12c] ;  /* 0x00012c0001da7983 */ /* 0x000ee80000300800 */
[----:B----4-:R1:W-:Y:S04]  /*a6840*/  @P2 STG.E desc[UR14][R248.64], R229 ;  /* 0x000000e5f8002986 */ /* 0x0103e8000c10190e */
[----:B------:R-:W4:Y:S01]  /*a6850*/  LDL.LU R3, [R1+0xfc] ;  /* 0x0000fc0001037983 */ /* 0x000f220000300800 */
[----:B------:R-:W-:-:S03]  /*a6860*/  IMAD.WIDE R246, R2, 0x4, R242 ;  /* 0x0000000402f67825 */ /* 0x000fc600078e02f2 */
[----:B------:R1:W-:Y:S04]  /*a6870*/  @P0 STG.E desc[UR14][R244.64], R250 ;  /* 0x000000faf4000986 */ /* 0x0003e8000c10190e */
[----:B-1----:R-:W4:Y:S01]  /*a6880*/  LDL.LU R229, [R1+0xec] ;  /* 0x0000ec0001e57983 */ /* 0x002f220000300800 */
[----:B------:R-:W-:Y:S01]  /*a6890*/  ISETP.LT.AND P0, PT, R207, UR4, !P1 ;  /* 0x00000004cf007c0c */ /* 0x000fe2000cf01270 */
[C---:B------:R-:W-:Y:S01]  /*a68a0*/  IMAD.WIDE R248, R2.reuse, 0x4, R240 ;  /* 0x0000000402f87825 */ /* 0x040fe200078e02f0 */
[----:B------:R-:W-:Y:S01]  /*a68b0*/  ISETP.LT.AND P3, PT, R223, UR6, !P1 ;  /* 0x00000006df007c0c */ /* 0x000fe2000cf61270 */
[----:B------:R-:W-:Y:S01]  /*a68c0*/  ULDC UR4, c[0x0][0x228] ;  /* 0x00008a0000047ab9 */ /* 0x000fe20000000800 */
[----:B------:R-:W-:Y:S01]  /*a68d0*/  ISETP.LT.AND P4, PT, R195, UR8, !P1 ;  /* 0x00000008c3007c0c */ /* 0x000fe2000cf81270 */
[----:B------:R-:W-:Y:S01]  /*a68e0*/  VIADD R0, R171, 0x7 ;  /* 0x00000007ab007836 */ /* 0x000fe20000000000 */
[----:B------:R-:W-:Y:S01]  /*a68f0*/  ULDC UR6, c[0x0][0x228] ;  /* 0x00008a0000067ab9 */ /* 0x000fe20000000800 */
[C---:B------:R-:W-:Y:S01]  /*a6900*/  IMAD.WIDE R244, R2.reuse, 0x4, R234 ;  /* 0x0000000402f47825 */ /* 0x040fe200078e02ea */
[----:B------:R-:W-:Y:S01]  /*a6910*/  ULDC UR8, c[0x0][0x228] ;  /* 0x00008a0000087ab9 */ /* 0x000fe20000000800 */
[----:B------:R1:W-:Y:S04]  /*a6920*/  @P5 STG.E desc[UR14][R246.64], R231 ;  /* 0x000000e7f6005986 */ /* 0x0003e8000c10190e */
[----:B-1----:R-:W4:Y:S04]  /*a6930*/  LDL.LU R231, [R1+0x11c] ;  /* 0x00011c0001e77983 */ /* 0x002f280000300800 */
[----:B--2---:R1:W-:Y:S02]  /*a6940*/  @P6 STG.E desc[UR14][R248.64], R251 ;  /* 0x000000fbf8006986 */ /* 0x0043e4000c10190e */
[----:B-1----:R-:W-:-:S05]  /*a6950*/  IMAD.WIDE R250, R2, 0x4, R100 ;  /* 0x0000000402fa7825 */ /* 0x002fca00078e0264 */
[----:B---3--:R1:W-:Y:S04]  /*a6960*/  @P0 STG.E desc[UR14][R250.64], R230 ;  /* 0x000000e6fa000986 */ /* 0x0083e8000c10190e */
[----:B-1----:R-:W2:Y:S01]  /*a6970*/  LDL.LU R230, [R1+0xdc] ;  /* 0x0000dc0001e67983 */ /* 0x002ea20000300800 */
[----:B------:R-:W-:Y:S02]  /*a6980*/  ISETP.LT.AND P5, PT, R215, UR10, !P1 ;  /* 0x0000000ad7007c0c */ /* 0x000fe4000cfa1270 */
[----:B------:R-:W-:Y:S01]  /*a6990*/  ISETP.LT.AND P6, PT, R67, UR4, !P1 ;  /* 0x0000000443007c0c */ /* 0x000fe2000cfc1270 */
[----:B------:R-:W-:Y:S01]  /*a69a0*/  IMAD.WIDE R248, R2, 0x4, R238 ;  /* 0x0000000402f87825 */ /* 0x000fe200078e02ee */
[----:B------:R-:W-:Y:S01]  /*a69b0*/  ULDC UR4, c[0x0][0x22c] ;  /* 0x00008b0000047ab9 */ /* 0x000fe20000000800 */
[----:B------:R-:W-:-:S02]  /*a69c0*/  ULDC UR10, c[0x0][0x228] ;  /* 0x00008a00000a7ab9 */ /* 0x000fc40000000800 */
[C---:B------:R-:W-:Y:S01]  /*a69d0*/  IMAD.WIDE R246, R2.reuse, 0x4, R236 ;  /* 0x0000000402f67825 */ /* 0x040fe200078e02ec */
[----:B------:R1:W-:Y:S03]  /*a69e0*/  @P3 STG.E desc[UR14][R248.64], R219 ;  /* 0x000000dbf8003986 */ /* 0x0003e6000c10190e */
[----:B------:R-:W-:Y:S01]  /*a69f0*/  IMAD.WIDE R250, R2, 0x4, R232 ;  /* 0x0000000402fa7825 */ /* 0x000fe200078e02e8 */
[----:B------:R3:W-:Y:S01]  /*a6a00*/  @P4 STG.E desc[UR14][R246.64], R218 ;  /* 0x000000daf6004986 */ /* 0x0007e2000c10190e */
[----:B------:R-:W-:Y:S01]  /*a6a10*/  ISETP.GE.AND P2, PT, R0, UR4, PT ;  /* 0x0000000400007c0c */ /* 0x000fe2000bf46270 */
[----:B------:R-:W-:Y:S02]  /*a6a20*/  ULDC UR4, c[0x0][0x248] ;  /* 0x0000920000047ab9 */ /* 0x000fe40000000800 */
[----:B----4-:R-:W-:Y:S04]  /*a6a30*/  @P5 STG.E desc[UR14][R244.64], R3 ;  /* 0x00000003f4005986 */ /* 0x010fe8000c10190e */
[----:B-1----:R-:W4:Y:S04]  /*a6a40*/  LDL.LU R219, [R1+0xbc] ;  /* 0x0000bc0001db7983 */ /* 0x002f280000300800 */
[----:B---3--:R-:W3:Y:S04]  /*a6a50*/  LDL.LU R218, [R1+0x9c] ;  /* 0x00009c0001da7983 */ /* 0x008ee80000300800 */
[----:B------:R1:W-:Y:S01]  /*a6a60*/  @P6 STG.E desc[UR14][R250.64], R229 ;  /* 0x000000e5fa006986 */ /* 0x0003e2000c10190e */
[----:B------:R-:W-:-:S02]  /*a6a70*/  ISETP.LT.AND P1, PT, R71, UR6, !P1 ;  /* 0x0000000647007c0c */ /* 0x000fc4000cf21270 */
[----:B------:R-:W-:Y:S01]  /*a6a80*/  ISETP.LT.AND P3, PT, R187, UR8, !P2 ;  /* 0x00000008bb007c0c */ /* 0x000fe2000d761270 */
[C---:B------:R-:W-:Y:S01]  /*a6a90*/  VIADD R0, R2.reuse, UR4 ;  /* 0x0000000402007c36 */ /* 0x040fe20008000000 */
[----:B-1----:R-:W4:Y:S01]  /*a6aa0*/  LDL.LU R251, [R1+0xcc] ;  /* 0x0000cc0001fb7983 */ /* 0x002f220000300800 */
[----:B------:R-:W-:Y:S01]  /*a6ab0*/  IMAD.WIDE R248, R2, 0x4, R102 ;  /* 0x0000000402f87825 */ /* 0x000fe200078e0266 */
[----:B------:R-:W-:Y:S01]  /*a6ac0*/  ISETP.LT.AND P4, PT, R199, UR10, !P2 ;  /* 0x0000000ac7007c0c */ /* 0x000fe2000d781270 */
[----:B------:R-:W-:Y:S01]  /*a6ad0*/  ULDC UR4, c[0x0][0x22c] ;  /* 0x00008b0000047ab9 */ /* 0x000fe20000000800 */
[----:B------:R-:W3:Y:S01]  /*a6ae0*/  LDL.LU R229, [R1+0xac] ;  /* 0x0000ac0001e57983 */ /* 0x000ee20000300800 */
[C---:B------:R-:W-:Y:S01]  /*a6af0*/  IMAD.WIDE R246, R0.reuse, 0x4, R242 ;  /* 0x0000000400f67825 */ /* 0x040fe200078e02f2 */
[----:B------:R-:W-:Y:S01]  /*a6b00*/  IADD3 R3, R171, 0x8, RZ ;  /* 0x00000008ab037810 */ /* 0x000fe20007ffe0ff */
[----:B------:R-:W-:Y:S01]  /*a6b10*/  ULDC UR6, c[0x0][0x228] ;  /* 0x00008a0000067ab9 */ /* 0x000fe20000000800 */
[----:B------:R-:W-:Y:S01]  /*a6b20*/  ISETP.LT.AND P5, PT, R207, UR12, !P2 ;  /* 0x0000000ccf007c0c */ /* 0x000fe2000d7a1270 */
[C---:B------:R-:W-:Y:S01]  /*a6b30*/  IMAD.WIDE R244, R0.reuse, 0x4, R240 ;  /* 0x0000000400f47825 */ /* 0x040fe200078e02f0 */
[----:B------:R-:W-:Y:S01]  /*a6b40*/  ISETP.LT.AND P6, PT, R223, UR16, !P2 ;  /* 0x00000010df007c0c */ /* 0x000fe2000d7c1270 */
[----:B------:R-:W-:Y:S01]  /*a6b50*/  ULDC UR8, c[0x0][0x228] ;  /* 0x00008a0000087ab9 */ /* 0x000fe20000000800 */
[----:B------:R1:W-:Y:S01]  /*a6b60*/  @P1 STG.E desc[UR14][R248.64], R231 ;  /* 0x000000e7f8001986 */ /* 0x0003e2000c10190e */
[----:B------:R-:W-:Y:S01]  /*a6b70*/  ISETP.GE.AND P0, PT, R3, UR4, PT ;  /* 0x0000000403007c0c */ /* 0x000fe2000bf06270 */
[----:B------:R-:W-:Y:S01]  /*a6b80*/  ULDC UR4, c[0x0][0x228] ;  /* 0x00008a0000047ab9 */ /* 0x000fe20000000800 */
[----:B------:R-:W-:Y:S01]  /*a6b90*/  ULDC UR10, c[0x0][0x228] ;  /* 0x00008a00000a7ab9 */ /* 0x000fe20000000800 */
[----:B------:R-:W-:Y:S01]  /*a6ba0*/  ULDC UR12, c[0x0][0x228] ;  /* 0x00008a00000c7ab9 */ /* 0x000fe20000000800 */
[----:B------:R-:W-:Y:S01]  /*a6bb0*/  ULDC UR16, c[0x0][0x228] ;  /* 0x00008a0000107ab9 */ /* 0x000fe20000000800 */
[----:B-1----:R-:W3:Y:S04]  /*a6bc0*/  LDL.LU R231, [R1+0x8c] ;  /* 0x00008c0001e77983 */ /* 0x002ee80000300800 */
[----:B--2---:R1:W-:Y:S04]  /*a6bd0*/  @P3 STG.E desc[UR14][R246.64], R230 ;  /* 0x000000e6f6003986 */ /* 0x0043e8000c10190e */
[----:B-1----:R-:W2:Y:S01]  /*a6be0*/  LDL.LU R230, [R1+0x7c] ;  /* 0x00007c0001e67983 */ /* 0x002ea20000300800 */
[----:B------:R-:W-:Y:S01]  /*a6bf0*/  IMAD.WIDE R2, R0, 0x4, R100 ;  /* 0x0000000400027825 */ /* 0x000fe200078e0264 */
[----:B------:R-:W-:Y:S01]  /*a6c00*/  ISETP.LT.AND P3, PT, R215, UR6, !P2 ;  /* 0x00000006d7007c0c */ /* 0x000fe2000d761270 */
[----:B------:R-:W-:-:S02]  /*a6c10*/  ULDC UR6, c[0x0][0x228] ;  /* 0x00008a0000067ab9 */ /* 0x000fc40000000800 */
[C---:B------:R-:W-:Y:S01]  /*a6c20*/  IMAD.WIDE R248, R0.reuse, 0x4, R238 ;  /* 0x0000000400f87825 */ /* 0x040fe200078e02ee */
[----:B------:R-:W-:Y:S01]  /*a6c30*/  ISETP.LT.AND P1, PT, R67, UR8, !P2 ;  /* 0x0000000843007c0c */ /* 0x000fe2000d721270 */
[----:B------:R-:W-:Y:S02]  /*a6c40*/  ULDC UR8, c[0x0][0x228] ;  /* 0x00008a0000087ab9 */ /* 0x000fe40000000800 */
[C---:B------:R-:W-:Y:S01]  /*a6c50*/  IMAD.WIDE R246, R0.reuse, 0x4, R232 ;  /* 0x0000000400f67825 */ /* 0x040fe200078e02e8 */
[----:B----4-:R1:W-:Y:S01]  /*a6c60*/  @P4 STG.E desc[UR14][R244.64], R251 ;  /* 0x000000fbf4004986 */ /* 0x0103e2000c10190e */
[----:B------:R-:W-:Y:S01]  /*a6c70*/  ISETP.LT.AND P4, PT, R195, UR4, !P2 ;  /* 0x00000004c3007c0c */ /* 0x000fe2000d781270 */
[----:B------:R-:W-:Y:S02]  /*a6c80*/  ULDC UR4, c[0x0][0x248] ;  /* 0x0000920000047ab9 */ /* 0x000fe40000000800 */
[----:B------:R4:W-:Y:S04]  /*a6c90*/  @P5 STG.E desc[UR14][R2.64], R219 ;  /* 0x000000db02005986 */ /* 0x0009e8000c10190e */
[----:B---3--:R3:W-:Y:S01]  /*a6ca0*/  @P6 STG.E desc[UR14][R248.64], R218 ;  /* 0x000000daf8006986 */ /* 0x0087e2000c10190e */
[----:B-1----:R-:W-:-:S03]  /*a6cb0*/  IMAD.WIDE R244, R0, 0x4, R234 ;  /* 0x0000000400f47825 */ /* 0x002fc600078e02ea */
[----:B----4-:R-:W4:Y:S01]  /*a6cc0*/  LDL.LU R3, [R1+0x1c0] ;  /* 0x0001c00001037983 */ /* 0x010f220000300800 */
[----:B---3--:R-:W-:-:S03]  /*a6cd0*/  IMAD.WIDE R248, R0, 0x4, R236 ;  /* 0x0000000400f87825 */ /* 0x008fc600078e02ec */
[----:B------:R-:W3:Y:S01]  /*a6ce0*/  LDL.LU R218, [R1+0x220] ;  /* 0x0002200001da7983 */ /* 0x000ee20000300800 */
[C---:B------:R-:W-:Y:S01]  /*a6cf0*/  IADD3 R2, R0.reuse, UR4, RZ ;  /* 0x0000000400027c10 */ /* 0x040fe2000fffe0ff */
[----:B------:R-:W-:Y:S02]  /*a6d00*/  ULDC UR4, c[0x0][0x228] ;  /* 0x00008a0000047ab9 */ /* 0x000fe40000000800 */
[----:B------:R1:W-:Y:S04]  /*a6d10*/  @P4 STG.E desc[UR14][R248.64], R229 ;  /* 0x000000e5f8004986 */ /* 0x0003e8000c10190e */
[----:B-1----:R-:W3:Y:S01]  /*a6d20*/  LDL.LU R229, [R1+0x210] ;  /* 0x0002100001e57983 */ /* 0x002ee20000300800 */
[----:B------:R-:W-:-:S03]  /*a6d30*/  IMAD.WIDE R248, R0, 0x4, R102 ;  /* 0x0000000400f87825 */ /* 0x000fc600078e0266 */
[----:B------:R-:W3:Y:S04]  /*a6d40*/  LDL.LU R219, [R1+0x200] ;  /* 0x0002000001db7983 */ /* 0x000ee80000300800 */
[----:B------:R-:W4:Y:S04]  /*a6d50*/  LDL.LU R0, [R1+0x1e0] ;  /* 0x0001e00001007983 */ /* 0x000f280000300800 */
[----:B------:R1:W-:Y:S04]  /*a6d60*/  @P3 STG.E desc[UR14][R244.64], R231 ;  /* 0x000000e7f4003986 */ /* 0x0003e8000c10190e */
[----:B-1----:R-:W3:Y:S04]  /*a6d70*/  LDL.LU R231, [R1+0x1d0] ;  /* 0x0001d00001e77983 */ /* 0x002ee80000300800 */
[----:B--2---:R1:W-:Y:S04]  /*a6d80*/  @P1 STG.E desc[UR14][R246.64], R230 ;  /* 0x000000e6f6001986 */ /* 0x0043e8000c10190e */
[----:B-1----:R-:W2:Y:S04]  /*a6d90*/  LDL.LU R247, [R1+0x2c] ;  /* 0x00002c0001f77983 */ /* 0x002ea80000300800 */
[----:B------:R-:W3:Y:S01]  /*a6da0*/  LDL.LU R230, [R1+0x1b0] ;  /* 0x0001b00001e67983 */ /* 0x000ee20000300800 */
[----:B------:R-:W-:-:S02]  /*a6db0*/  ISETP.LT.AND P2, PT, R71, UR10, !P2 ;  /* 0x0000000a47007c0c */ /* 0x000fc4000d741270 */
[----:B------:R-:W-:Y:S02]  /*a6dc0*/  ISETP.LT.AND P5, PT, R187, UR12, !P0 ;  /* 0x0000000cbb007c0c */ /* 0x000fe4000c7a1270 */
[----:B------:R-:W-:Y:S01]  /*a6dd0*/  ISETP.LT.AND P6, PT, R199, UR6, !P0 ;  /* 0x00000006c7007c0c */ /* 0x000fe2000c7c1270 */
[C---:B------:R-:W-:Y:S01]  /*a6de0*/  IMAD.WIDE R250, R2.reuse, 0x4, R242 ;  /* 0x0000000402fa7825 */ /* 0x040fe200078e02f2 */
[----:B------:R-:W-:Y:S01]  /*a6df0*/  ULDC UR6, c[0x0][0x228] ;  /* 0x00008a0000067ab9 */ /* 0x000fe20000000800 */
[----:B------:R-:W-:Y:S02]  /*a6e00*/  ULDC UR10, c[0x0][0x228] ;  /* 0x00008a00000a7ab9 */ /* 0x000fe40000000800 */
[----:B------:R-:W-:Y:S01]  /*a6e10*/  IMAD.WIDE R244, R2, 0x4, R240 ;  /* 0x0000000402f47825 */ /* 0x000fe200078e02f0 */
[----:B------:R-:W-:Y:S01]  /*a6e20*/  ISETP.LT.AND P3, PT, R223, UR6, !P0 ;  /* 0x00000006df007c0c */ /* 0x000fe2000c761270 */
[----:B------:R-:W-:Y:S01]  /*a6e30*/  ULDC UR6, c[0x0][0x228] ;  /* 0x00008a0000067ab9 */ /* 0x000fe20000000800 */
[----:B------:R-:W-:Y:S01]  /*a6e40*/  ISETP.LT.AND P4, PT, R195, UR8, !P0 ;  /* 0x00000008c3007c0c */ /* 0x000fe2000c781270 */
[----:B------:R-:W-:Y:S01]  /*a6e50*/  ULDC UR8, c[0x0][0x228] ;  /* 0x00008a0000087ab9 */ /* 0x000fe20000000800 */
[----:B------:R-:W-:Y:S01]  /*a6e60*/  ULDC UR12, c[0x0][0x228] ;  /* 0x00008a00000c7ab9 */ /* 0x000fe20000000800 */
[----:B--2---:R-:W-:Y:S01]  /*a6e70*/  @P2 STG.E desc[UR14][R248.64], R247 ;  /* 0x000000f7f8002986 */ /* 0x004fe2000c10190e */
[----:B------:R-:W-:Y:S01]  /*a6e80*/  ISETP.LT.AND P2, PT, R207, UR4, !P0 ;  /* 0x00000004cf007c0c */ /* 0x000fe2000c741270 */
[----:B------:R-:W-:-:S02]  /*a6e90*/  ULDC UR4, c[0x0][0x228] ;  /* 0x00008a0000047ab9 */ /* 0x000fc40000000800 */
[----:B----4-:R1:W-:Y:S01]  /*a6ea0*/  @P5 STG.E desc[UR14][R250.64], R0 ;  /* 0x00000000fa005986 */ /* 0x0103e2000c10190e */
[----:B------:R-:W-:Y:S01]  /*a6eb0*/  ISETP.LT.AND P5, PT, R215, UR10, !P0 ;  /* 0x0000000ad7007c0c */ /* 0x000fe2000c7a1270 */
[----:B------:R-:W-:Y:S02]  /*a6ec0*/  ULDC UR10, c[0x0][0x228] ;  /* 0x00008a00000a7ab9 */ /* 0x000fe40000000800 */
[----:B------:R-:W-:Y:S01]  /*a6ed0*/  @P6 STG.E desc[UR14][R244.64], R3 ;  /* 0x00000003f4006986 */ /* 0x000fe2000c10190e */
[----:B------:R-:W-:Y:S01]  /*a6ee0*/  ISETP.LT.AND P6, PT, R67, UR4, !P0 ;  /* 0x0000000443007c0c */ /* 0x000fe2000c7c1270 */
[----:B------:R-:W-:Y:S01]  /*a6ef0*/  ULDC UR4, c[0x0][0x22c] ;  /* 0x00008b0000047ab9 */ /* 0x000fe20000000800 */
[----:B-1----:R-:W-:-:S05]  /*a6f00*/  IMAD.WIDE R250, R2, 0x4, R100 ;  /* 0x0000000402fa7825 */ /* 0x002fca00078e0264 */
[----:B---3--:R1:W-:Y:S01]  /*a6f10*/  @P2 STG.E desc[UR14][R250.64], R218 ;  /* 0x000000dafa002986 */ /* 0x0083e2000c10190e */
[----:B------:R-:W-:-:S04]  /*a6f20*/  IMAD.WIDE R248, R2, 0x4, R238 ;  /* 0x0000000402f87825 */ /* 0x000fc800078e02ee */
[C---:B------:R-:W-:Y:S01]  /*a6f30*/  IMAD.WIDE R246, R2.reuse, 0x4, R236 ;  /* 0x0000000402f67825 */ /* 0x040fe200078e02ec */
[----:B-1----:R-:W2:Y:S03]  /*a6f40*/  LDL.LU R218, [R1+0x1f0] ;  /* 0x0001f00001da7983 */ /* 0x002ea60000300800 */
[----:B------:R-:W-:-:S04]  /*a6f50*/  IMAD.WIDE R244, R2, 0x4, R234 ;  /* 0x0000000402f47825 */ /* 0x000fc800078e02ea */
[C---:B------:R-:W-:Y:S01]  /*a6f60*/  IMAD.WIDE R250, R2.reuse, 0x4, R232 ;  /* 0x0000000402fa7825 */ /* 0x040fe200078e02e8 */
[----:B------:R1:W-:Y:S04]  /*a6f70*/  @P3 STG.E desc[UR14][R248.64], R229 ;  /* 0x000000e5f8003986 */ /* 0x0003e8000c10190e */
[----:B------:R3:W-:Y:S04]  /*a6f80*/  @P4 STG.E desc[UR14][R246.64], R219 ;  /* 0x000000dbf6004986 */ /* 0x0007e8000c10190e */
[----:B------:R-:W-:Y:S04]  /*a6f90*/  @P5 STG.E desc[UR14][R244.64], R231 ;  /* 0x000000e7f4005986 */ /* 0x000fe8000c10190e */
[----:B-1----:R-:W4:Y:S04]  /*a6fa0*/  LDL.LU R229, [R1+0x1a0] ;  /* 0x0001a00001e57983 */ /* 0x002f280000300800 */
[----:B---3--:R-:W3:Y:S04]  /*a6fb0*/  LDL.LU R219, [R1+0x160] ;  /* 0x0001600001db7983 */ /* 0x008ee80000300800 */
[----:B------:R1:W-:Y:S04]  /*a6fc0*/  @P6 STG.E desc[UR14][R250.64], R230 ;  /* 0x000000e6fa006986 */ /* 0x0003e8000c10190e */
[----:B-1----:R-:W3:Y:S04]  /*a6fd0*/  LDL.LU R250, [R1+0x190] ;  /* 0x0001900001fa7983 */ /* 0x002ee80000300800 */
[----:B------:R-:W3:Y:S04]  /*a6fe0*/  LDL.LU R251, [R1+0x180] ;  /* 0x0001800001fb7983 */ /* 0x000ee80000300800 */
[----:B------:R-:W3:Y:S01]  /*a6ff0*/  LDL.LU R230, [R1+0x170] ;  /* 0x0001700001e67983 */ /* 0x000ee20000300800 */
[----:B------:R-:W-:Y:S01]  /*a7000*/  ISETP.LT.AND P2, PT, R71, UR6, !P0 ;  /* 0x0000000647007c0c */ /* 0x000fe2000c741270 */
[C---:B------:R-:W-:Y:S01]  /*a7010*/  VIADD R0, R171.reuse, 0x9 ;  /* 0x00000009ab007836 */ /* 0x040fe20000000000 */
[----:B------:R-:W-:Y:S01]  /*a7020*/  IADD3 R3, R171, 0xa, RZ ;  /* 0x0000000aab037810 */ /* 0x000fe20007ffe0ff */
[----:B------:R-:W-:Y:S01]  /*a7030*/  IMAD.WIDE R248, R2, 0x4, R102 ;  /* 0x0000000402f87825 */ /* 0x000fe200078e0266 */
[----:B------:R-:W3:Y:S01]  /*a7040*/  LDL.LU R231, [R1+0x150] ;  /* 0x0001500001e77983 */ /* 0x000ee20000300800 */
[----:B------:R-:W-:Y:S01]  /*a7050*/  ULDC UR6, c[0x0][0x228] ;  /* 0x00008a0000067ab9 */ /* 0x000fe20000000800 */
[----:B------:R-:W-:Y:S01]  /*a7060*/  ISETP.GE.AND P1, PT, R0, UR4, PT ;  /* 0x0000000400007c0c */ /* 0x000fe2000bf26270 */
[----:B------:R-:W-:-:S03]  /*a7070*/  ULDC UR4, c[0x0][0x248] ;  /* 0x0000920000047ab9 */ /* 0x000fc60000000800 */
[----:B------:R-:W-:Y:S02]  /*a7080*/  ISETP.LT.AND P3, PT, R187, UR8, !P1 ;  /* 0x00000008bb007c0c */ /* 0x000fe4000cf61270 */
[----:B------:R-:W-:Y:S01]  /*a7090*/  ISETP.LT.AND P4, PT, R199, UR10, !P1 ;  /* 0x0000000ac7007c0c */ /* 0x000fe2000cf81270 */
[----:B------:R-:W-:Y:S01]  /*a70a0*/  VIADD R0, R2, UR4 ;  /* 0x0000000402007c36 */ /* 0x000fe20008000000 */
[----:B------:R-:W-:Y:S01]  /*a70b0*/  ISETP.LT.AND P5, PT, R207, UR12, !P1 ;  /* 0x0000000ccf007c0c */ /* 0x000fe2000cfa1270 */
[----:B------:R-:W-:Y:S01]  /*a70c0*/  ULDC UR4, c[0x0][0x22c] ;  /* 0x00008b0000047ab9 */ /* 0x000fe20000000800 */
[----:B------:R-:W-:Y:S01]  /*a70d0*/  ISETP.LT.AND P6, PT, R223, UR16, !P1 ;  /* 0x00000010df007c0c */ /* 0x000fe2000cfc1270 */
[C---:B------:R-:W-:Y:S01]  /*a70e0*/  IMAD.WIDE R246, R0.reuse, 0x4, R242 ;  /* 0x0000000400f67825 */ /* 0x040fe200078e02f2 */
[----:B------:R-:W-:Y:S01]  /*a70f0*/  ISETP.GE.AND P0, PT, R3, UR4, PT ;  /* 0x0000000403007c0c */ /* 0x000fe2000bf06270 */
[----:B------:R-:W-:Y:S01]  /*a7100*/  ULDC UR4, c[0x0][0x228] ;  /* 0x00008a0000047ab9 */ /* 0x000fe20000000800 */
[----:B------:R-:W-:Y:S01]  /*a7110*/  ULDC UR8, c[0x0][0x228] ;  /* 0x00008a0000087ab9 */ /* 0x000fe20000000800 */
[C---:B------:R-:W-:Y:S01]  /*a7120*/  IMAD.WIDE R244, R0.reuse, 0x4, R240 ;  /* 0x0000000400f47825 */ /* 0x040fe200078e02f0 */
[----:B------:R-:W-:Y:S01]  /*a7130*/  ULDC UR10, c[0x0][0x228] ;  /* 0x00008a00000a7ab9 */ /* 0x000fe20000000800 */
[----:B------:R-:W-:Y:S01]  /*a7140*/  ULDC UR12, c[0x0][0x228] ;  /* 0x00008a00000c7ab9 */ /* 0x000fe20000000800 */
[----:B------:R-:W-:Y:S01]  /*a7150*/  ULDC UR16, c[0x0][0x228] ;  /* 0x00008a0000107ab9 */ /* 0x000fe20000000800 */
[C---:B------:R-:W-:Y:S01]  /*a7160*/  IMAD.WIDE R2, R0.reuse, 0x4, R100 ;  /* 0x0000000400027825 */ /* 0x040fe200078e0264 */
[----:B--2---:R1:W-:Y:S04]  /*a7170*/  @P2 STG.E desc[UR14][R248.64], R218 ;  /* 0x000000daf8002986 */ /* 0x0043e8000c10190e */
[----:B-1----:R-:W2:Y:S01]  /*a7180*/  LDL.LU R218, [R1+0x10] ;  /* 0x0000100001da7983 */ /* 0x002ea20000300800 */
[----:B------:R-:W-:-:S03]  /*a7190*/  IMAD.WIDE R248, R0, 0x4, R238 ;  /* 0x0000000400f87825 */ /* 0x000fc600078e02ee */
[----:B----4-:R1:W-:Y:S04]  /*a71a0*/  @P3 STG.E desc[UR14][R246.64], R229 ;  /* 0x000000e5f6003986 */ /* 0x0103e8000c10190e */
[----:B-1----:R-:W4:Y:S04]  /*a71b0*/  LDL.LU R229, [R1+0x357c] ;  /* 0x00357c0001e57983 */ /* 0x002f280000300800 */
[----:B---3--:R1:W-:Y:S01]  /*a71c0*/  @P4 STG.E desc[UR14][R244.64], R250 ;  /* 0x000000faf4004986 */ /* 0x0083e2000c10190e */
[----:B------:R-:W-:Y:S01]  /*a71d0*/  ISETP.LT.AND P4, PT, R195, UR4, !P1 ;  /* 0x00000004c3007c0c */ /* 0x000fe2000cf81270 */
[----:B------:R-:W-:-:S02]  /*a71e0*/  ULDC UR4, c[0x0][0x248] ;  /* 0x0000920000047ab9 */ /* 0x000fc40000000800 */
[----:B------:R-:W-:Y:S04]  /*a71f0*/  @P5 STG.E desc[UR14][R2.64], R251 ;  /* 0x000000fb02005986 */ /* 0x000fe8000c10190e */
[----:B------:R3:W-:Y:S01]  /*a7200*/  @P6 STG.E desc[UR14][R248.64], R219 ;  /* 0x000000dbf8006986 */ /* 0x0007e2000c10190e */
[----:B------:R-:W-:-:S04]  /*a7210*/  IMAD.WIDE R246, R0, 0x4, R232 ;  /* 0x0000000400f67825 */ /* 0x000fc800078e02e8 */
[----:B-1----:R-:W-:-:S04]  /*a7220*/  IMAD.WIDE R244, R0, 0x4, R234 ;  /* 0x0000000400f47825 */ /* 0x002fc800078e02ea */
[C---:B---3--:R-:W-:Y:S01]  /*a7230*/  IMAD.WIDE R248, R0.reuse, 0x4, R236 ;  /* 0x0000000400f87825 */ /* 0x048fe200078e02ec */
[----:B------:R-:W3:Y:S01]  /*a7240*/  LDL.LU R219, [R1+0x1c4] ;  /* 0x0001c40001db7983 */ /* 0x000ee20000300800 */
[C---:B------:R-:W-:Y:S01]  /*a7250*/  IADD3 R2, R0.reuse, UR4, RZ ;  /* 0x0000000400027c10 */ /* 0x040fe2000fffe0ff */
[----:B------:R-:W-:Y:S02]  /*a7260*/  ULDC UR4, c[0x0][0x228] ;  /* 0x00008a0000047ab9 */ /* 0x000fe40000000800 */
[----:B------:R1:W-:Y:S04]  /*a7270*/  @P4 STG.E desc[UR14][R248.64], R230 ;  /* 0x000000e6f8004986 */ /* 0x0003e8000c10190e */
[----:B-1----:R-:W4:Y:S01]  /*a7280*/  LDL.LU R230, [R1+0x214] ;  /* 0x0002140001e67983 */ /* 0x002f220000300800 */
[----:B------:R-:W-:-:S03]  /*a7290*/  IMAD.WIDE R248, R0, 0x4, R102 ;  /* 0x0000000400f87825 */ /* 0x000fc600078e0266 */
[----:B------:R-:W3:Y:S01]  /*a72a0*/  LDL.LU R0, [R1+0x1e4] ;  /* 0x0001e40001007983 */ /* 0x000ee20000300800 */
[----:B------:R-:W-:Y:S01]  /*a72b0*/  ISETP.LT.AND P3, PT, R215, UR6, !P1 ;  /* 0x00000006d7007c0c */ /* 0x000fe2000cf61270 */
[----:B------:R-:W-:Y:S01]  /*a72c0*/  ULDC UR6, c[0x0][0x228] ;  /* 0x00008a0000067ab9 */ /* 0x000fe20000000800 */
[----:B------:R-:W-:Y:S02]  /*a72d0*/  ISETP.LT.AND P2, PT, R67, UR8, !P1 ;  /* 0x0000000843007c0c */ /* 0x000fe4000cf41270 */
[----:B------:R-:W-:Y:S01]  /*a72e0*/  ISETP.LT.AND P5, PT, R187, UR12, !P0 ;  /* 0x0000000cbb007c0c */ /* 0x000fe2000c7a1270 */
[----:B------:R-:W-:Y:S01]  /*a72f0*/  IMAD.WIDE R250, R2, 0x4, R242 ;  /* 0x0000000402fa7825 */ /* 0x000fe200078e02f2 */
[----:B------:R-:W-:Y:S01]  /*a7300*/  ISETP.LT.AND P1, PT, R71, UR10, !P1 ;  /* 0x0000000a47007c0c */ /* 0x000fe2000cf21270 */
[----:B------:R-:W-:-:S06]  /*a7310*/  ULDC UR8, c[0x0][0x228] ;  /* 0x00008a0000087ab9 */ /* 0x000fcc0000000800 */
[----:B------:R1:W-:Y:S01]  /*a7320*/  @P3 STG.E desc[UR14][R244.64], R231 ;  /* 0x000000e7f4003986 */ /* 0x0003e2000c10190e */
[----:B------:R-:W-:Y:S01]  /*a7330*/  ISETP.LT.AND P6, PT, R199, UR6, !P0 ;  /* 0x00000006c7007c0c */ /* 0x000fe2000c7c1270 */
[----:B------:R-:W-:Y:S01]  /*a7340*/  ULDC UR6, c[0x0][0x228] ;  /* 0x00008a0000067ab9 */ /* 0x000fe20000000800 */
[----:B------:R-:W-:Y:S01]  /*a7350*/  ULDC UR10, c[0x0][0x228] ;  /* 0x00008a00000a7ab9 */ /* 0x000fe20000000800 */
[----:B------:R-:W-:Y:S01]  /*a7360*/  ULDC UR12, c[0x0][0x228] ;  /* 0x00008a00000c7ab9 */ /* 0x000fe20000000800 */
[----:B-1----:R-:W4:Y:S04]  /*a7370*/  LDL.LU R231, [R1+0x204] ;  /* 0x0002040001e77983 */ /* 0x002f280000300800 */
[----:B------:R-:W4:Y:S01]  /*a7380*/  LDL.LU R3, [R1+0x1d4] ;  /* 0x0001d40001037983 */ /* 0x000f220000300800 */
[----:B------:R-:W-:-:S03]  /*a7390*/  IMAD.WIDE R244, R2, 0x4, R240 ;  /* 0x0000000402f47825 */ /* 0x000fc600078e02f0 */
[----:B--2---:R1:W-:Y:S04]  /*a73a0*/  @P2 STG.E desc[UR14][R246.64], R218 ;  /* 0x000000daf6002986 */ /* 0x0043e8000c10190e */
[----:B------:R2:W-:Y:S04]  /*a73b0*/  @P1 STG.E desc[UR14][R248.64], R228 ;  /* 0x000000e4f8001986 */ /* 0x0005e8000c10190e */
[----:B-1----:R-:W4:Y:S04]  /*a73c0*/  LDL.LU R218, [R1+0x1b4] ;  /* 0x0001b40001da7983 */ /* 0x002f280000300800 */
[----:B--2---:R-:W2:Y:S04]  /*a73d0*/  LDL.LU R228, [R1+0x224] ;  /* 0x0002240001e47983 */ /* 0x004ea80000300800 */
[----:B---3--:R-:W-:Y:S04]  /*a73e0*/  @P5 STG.E desc[UR14][R250.64], R0 ;  /* 0x00000000fa005986 */ /* 0x008fe8000c10190e */
[----:B------:R1:W-:Y:S04]  /*a73f0*/  @P6 STG.E desc[UR14][R244.64], R219 ;  /* 0x000000dbf4006986 */ /* 0x0003e8000c10190e */
[----:B-1----:R-:W3:Y:S01]  /*a7400*/  LDL.LU R219, [R1+0x1f4] ;  /* 0x0001f40001db7983 */ /* 0x002ee20000300800 */
[----:B------:R-:W-:Y:S01]  /*a7410*/  ISETP.LT.AND P2, PT, R207, UR4, !P0 ;  /* 0x00000004cf007c0c */ /* 0x000fe2000c741270 */
[----:B------:R-:W-:Y:S01]  /*a7420*/  ULDC UR4, c[0x0][0x228] ;  /* 0x00008a0000047ab9 */ /* 0x000fe20000000800 */
[----:B------:R-:W-:-:S02]  /*a7430*/  ISETP.LT.AND P3, PT, R223, UR6, !P0 ;  /* 0x00000006df007c0c */ /* 0x000fc4000c761270 */
[----:B------:R-:W-:Y:S02]  /*a7440*/  ISETP.LT.AND P4, PT, R195, UR8, !P0 ;  /* 0x00000008c3007c0c */ /* 0x000fe4000c781270 */
[----:B------:R-:W-:Y:S01]  /*a7450*/  ISETP.LT.AND P5, PT, R215, UR10, !P0 ;  /* 0x0000000ad7007c0c */ /* 0x000fe2000c7a1270 */
[C---:B------:R-:W-:Y:S01]  /*a7460*/  IMAD.WIDE R250, R2.reuse, 0x4, R100 ;  /* 0x0000000402fa7825 */ /* 0x040fe200078e0264 */
[----:B------:R-:W-:Y:S01]  /*a7470*/  ISETP.LT.AND P6, PT, R67, UR4, !P0 ;  /* 0x0000000443007c0c */ /* 0x000fe2000c7c1270 */
[----:B------:R-:W-:Y:S01]  /*a7480*/  ULDC UR6, c[0x0][0x228] ;  /* 0x00008a0000067ab9 */ /* 0x000fe20000000800 */
[----:B------:R-:W-:Y:S01]  /*a7490*/  ULDC UR4, c[0x0][0x22c] ;  /* 0x00008b0000047ab9 */ /* 0x000fe20000000800 */
[C---:B------:R-:W-:Y:S01]  /*a74a0*/  IMAD.WIDE R248, R2.reuse, 0x4, R238 ;  /* 0x0000000402f87825 */ /* 0x040fe200078e02ee */
[----:B------:R-:W-:Y:S01]  /*a74b0*/  ULDC UR8, c[0x0][0x228] ;  /* 0x00008a0000087ab9 */ /* 0x000fe20000000800 */
[----:B------:R-:W-:Y:S02]  /*a74c0*/  ULDC UR10, c[0x0][0x228] ;  /* 0x00008a00000a7ab9 */ /* 0x000fe40000000800 */
[----:B------:R-:W-:-:S04]  /*a74d0*/  IMAD.WIDE R246, R2, 0x4, R236 ;  /* 0x0000000402f67825 */ /* 0x000fc800078e02ec */
[C---:B------:R-:W-:Y:S01]  /*a74e0*/  IMAD.WIDE R244, R2.reuse, 0x4, R234 ;  /* 0x0000000402f47825 */ /* 0x040fe200078e02ea */
[----:B--2---:R1:W-:Y:S04]  /*a74f0*/  @P2 STG.E desc[UR14][R250.64], R228 ;  /* 0x000000e4fa002986 */ /* 0x0043e8000c10190e */
[----:B----4-:R2:W-:Y:S04]  /*a7500*/  @P3 STG.E desc[UR14][R248.64], R230 ;  /* 0x000000e6f8003986 */ /* 0x0105e8000c10190e */
[----:B------:R4:W-:Y:S01]  /*a7510*/  @P4 STG.E desc[UR14][R246.64], R231 ;  /* 0x000000e7f6004986 */ /* 0x0009e2000c10190e */
[----:B-1----:R-:W-:-:S03]  /*a7520*/  IMAD.WIDE R250, R2, 0x4, R232 ;  /* 0x0000000402fa7825 */ /* 0x002fc600078e02e8 */
[----:B------:R1:W-:Y:S04]  /*a7530*/  @P5 STG.E desc[UR14][R244.64], R3 ;  /* 0x00000003f4005986 */ /* 0x0003e8000c10190e */
[----:B--2---:R-:W2:Y:S04]  /*a7540*/  LDL.LU R230, [R1+0x1a4] ;  /* 0x0001a40001e67983 */ /* 0x004ea80000300800 */
[----:B------:R-:W2:Y:S04]  /*a7550*/  LDL.LU R228, [R1+0x184] ;  /* 0x0001840001e47983 */ /* 0x000ea80000300800 */
[----:B----4-:R-:W4:Y:S04]  /*a7560*/  LDL.LU R231, [R1+0x164] ;  /* 0x0001640001e77983 */ /* 0x010f280000300800 */
[----:B------:R1:W-:Y:S01]  /*a7570*/  @P6 STG.E desc[UR14][R250.64], R218 ;  /* 0x000000dafa006986 */ /* 0x0003e2000c10190e */
[----:B------:R-:W-:Y:S01]  /*a7580*/  ISETP.LT.AND P2, PT, R71, UR6, !P0 ;  /* 0x0000000647007c0c */ /* 0x000fe2000c741270 */
[----:B------:R-:W-:-:S04]  /*a7590*/  IMAD.WIDE R248, R2, 0x4, R102 ;  /* 0x0000000402f87825 */ /* 0x000fc800078e0266 */
[C---:B------:R-:W-:Y:S01]  /*a75a0*/  VIADD R0, R171.reuse, 0xb ;  /* 0x0000000bab007836 */ /* 0x040fe20000000000 */
[----:B-1----:R-:W-:Y:S01]  /*a75b0*/  IADD3 R3, R171, 0xc, RZ ;  /* 0x0000000cab037810 */ /* 0x002fe20007ffe0ff */
[----:B------:R-:W-:Y:S01]  /*a75c0*/  ULDC UR6, c[0x0][0x228] ;  /* 0x00008a0000067ab9 */ /* 0x000fe20000000800 */
[----:B------:R-:W4:Y:S04]  /*a75d0*/  LDL.LU R250, [R1+0x194] ;  /* 0x0001940001fa7983 */ /* 0x000f280000300800 */
[----:B------:R-:W4:Y:S04]  /*a75e0*/  LDL.LU R218, [R1+0x174] ;  /* 0x0001740001da7983 */ /* 0x000f280000300800 */
[----:B------:R-:W4:Y:S04]  /*a75f0*/  LDL.LU R251, [R1+0x154] ;  /* 0x0001540001fb7983 */ /* 0x000f280000300800 */
[----:B---3--:R1:W-:Y:S04]  /*a7600*/  @P2 STG.E desc[UR14][R248.64], R219 ;  /* 0x000000dbf8002986 */ /* 0x0083e8000c10190e */
[----:B-1----:R-:W3:Y:S01]  /*a7610*/  LDL.LU R219, [R1+0x14] ;  /* 0x0000140001db7983 */ /* 0x002ee20000300800 */
[----:B------:R-:W-:Y:S01]  /*a7620*/  ISETP.GE.AND P1, PT, R0, UR4, PT ;  /* 0x0000000400007c0c */ /* 0x000fe2000bf26270 */
[----:B------:R-:W-:-:S03]  /*a7630*/  ULDC UR4, c[0x0][0x248] ;  /* 0x0000920000047ab9 */ /* 0x000fc60000000800 */
[----:B------:R-:W-:Y:S02]  /*a7640*/  ISETP.LT.AND P3, PT, R187, UR8, !P1 ;  /* 0x00000008bb007c0c */ /* 0x000fe4000cf61270 */
[----:B------:R-:W-:Y:S01]  /*a7650*/  ISETP.LT.AND P4, PT, R199, UR10, !P1 ;  /* 0x0000000ac7007c0c */ /* 0x000fe2000cf81270 */
[----:B------:R-:W-:Y:S01]  /*a7660*/  VIADD R0, R2, UR4 ;  /* 0x0000000402007c36 */ /* 0x000fe20008000000 */
[----:B------:R-:W-:Y:S01]  /*a7670*/  ULDC UR4, c[0x0][0x22c] ;  /* 0x00008b0000047ab9 */ /* 0x000fe20000000800 */
[----:B------:R-:W-:Y:S01]  /*a7680*/  ISETP.LT.AND P5, PT, R207, UR12, !P1 ;  /* 0x0000000ccf007c0c */ /* 0x000fe2000cfa1270 */
[----:B------:R-:W-:Y:S01]  /*a7690*/  ULDC UR8, c[0x0][0x228] ;  /* 0x00008a0000087ab9 */ /* 0x000fe20000000800 */
[C---:B------:R-:W-:Y:S01]  /*a76a0*/  IMAD.WIDE R246, R0.reuse, 0x4, R242 ;  /* 0x0000000400f67825 */ /* 0x040fe200078e02f2 */
[----:B------:R-:W-:Y:S01]  /*a76b0*/  ISETP.GE.AND P0, PT, R3, UR4, PT ;  /* 0x0000000403007c0c */ /* 0x000fe2000bf06270 */
[----:B------:R-:W-:Y:S01]  /*a76c0*/  ULDC UR4, c[0x0][0x228] ;  /* 0x00008a0000047ab9 */ /* 0x000fe20000000800 */
[----:B------:R-:W-:Y:S01]  /*a76d0*/  ISETP.LT.AND P6, PT, R223, UR16, !P1 ;  /* 0x00000010df007c0c */ /* 0x000fe2000cfc1270 */
[----:B------:R-:W-:Y:S01]  /*a76e0*/  IMAD.WIDE R244, R0, 0x4, R240 ;  /* 0x0000000400f47825 */ /* 0x000fe200078e02f0 */
[----:B------:R-:W-:-:S03]  /*a76f0*/  ULDC UR10, c[0x0][0x228] ;  /* 0x00008a00000a7ab9 */ /* 0x000fc60000000800 */
[C---:B------:R-:W-:Y:S01]  /*a7700*/  IMAD.WIDE R248, R0.reuse, 0x4, R238 ;  /* 0x0000000400f87825 */ /* 0x040fe200078e02ee */
[----:B------:R-:W-:Y:S01]  /*a7710*/  ISETP.LT.AND P2, PT, R67, UR8, !P1 ;  /* 0x0000000843007c0c */ /* 0x000fe2000cf41270 */
[----:B------:R-:W-:Y:S01]  /*a7720*/  ULDC UR12, c[0x0][0x228] ;  /* 0x00008a00000c7ab9 */ /* 0x000fe20000000800 */
[----:B------:R-:W-:Y:S01]  /*a7730*/  ULDC UR8, c[0x0][0x228] ;  /* 0x00008a0000087ab9 */ /* 0x000fe20000000800 */
[C---:B------:R-:W-:Y:S01]  /*a7740*/  IMAD.WIDE R2, R0.reuse, 0x4, R100 ;  /* 0x0000000400027825 */ /* 0x040fe200078e0264 */
[----:B------:R-:W-:Y:S01]  /*a7750*/  ULDC UR16, c[0x0][0x228] ;  /* 0x00008a0000107ab9 */ /* 0x000fe20000000800 */
[----:B--2---:R1:W-:Y:S01]  /*a7760*/  @P3 STG.E desc[UR14][R246.64], R230 ;  /* 0x000000e6f6003986 */ /* 0x0043e2000c10190e */
[----:B------:R-:W-:Y:S01]  /*a7770*/  ISETP.LT.AND P3, PT, R215, UR6, !P1 ;  /* 0x00000006d7007c0c */ /* 0x000fe2000cf61270 */
[----:B------:R-:W-:Y:S01]  /*a7780*/  ULDC UR6, c[0x0][0x228] ;  /* 0x00008a0000067ab9 */ /* 0x000fe20000000800 */
[----:B-1----:R-:W-:Y:S01]  /*a7790*/  IMAD.WIDE R246, R0, 0x4, R236 ;  /* 0x0000000400f67825 */ /* 0x002fe200078e02ec */
[----:B------:R-:W2:Y:S04]  /*a77a0*/  LDL.LU R230, [R1+0x3578] ;  /* 0x0035780001e67983 */ /* 0x000ea80000300800 */
[----:B----4-:R1:W-:Y:S01]  /*a77b0*/  @P4 STG.E desc[UR14][R244.64], R250 ;  /* 0x000000faf4004986 */ /* 0x0103e2000c10190e */
[----:B------:R-:W-:Y:S01]  /*a77c0*/  ISETP.LT.AND P4, PT, R195, UR4, !P1 ;  /* 0x00000004c3007c0c */ /* 0x000fe2000cf81270 */
[----:B------:R-:W-:Y:S01]  /*a77d0*/  ULDC UR4, c[0x0][0x248] ;  /* 0x0000920000047ab9 */ /* 0x000fe20000000800 */
[----:B------:R-:W-:Y:S01]  /*a77e0*/  ISETP.LT.AND P1, PT, R71, UR10, !P1 ;  /* 0x0000000a47007c0c */ /* 0x000fe2000cf21270 */
[----:B------:R4:W-:Y:S01]  /*a77f0*/  @P5 STG.E desc[UR14][R2.64], R228 ;  /* 0x000000e402005986 */ /* 0x0009e2000c10190e */
[----:B------:R-:W-:-:S03]  /*a7800*/  ULDC UR10, c[0x0][0x228] ;  /* 0x00008a00000a7ab9 */ /* 0x000fc60000000800 */
[----:B------:R4:W-:Y:S01]  /*a7810*/  @P6 STG.E desc[UR14][R248.64], R231 ;  /* 0x000000e7f8006986 */ /* 0x0009e2000c10190e */
[----:B-1----:R-:W-:-:S05]  /*a7820*/  IMAD.WIDE R244, R0, 0x4, R232 ;  /* 0x0000000400f47825 */ /* 0x002fca00078e02e8 */
[----:B------:R1:W-:Y:S01]  /*a7830*/  @P4 STG.E desc[UR14][R246.64], R218 ;  /* 0x000000daf6004986 */ /* 0x0003e2000c10190e */
[C---:B----4-:R-:W-:Y:S01]  /*a7840*/  IADD3 R228, R0.reuse, UR4, RZ ;  /* 0x0000000400e47c10 */ /* 0x050fe2000fffe0ff */
[C---:B------:R-:W-:Y:S02]  /*a7850*/  IMAD.WIDE R2, R0.reuse, 0x4, R234 ;  /* 0x0000000400027825 */ /* 0x040fe400078e02ea */
[----:B------:R-:W4:Y:S01]  /*a7860*/  LDL.LU R231, [R1+0x1c8] ;  /* 0x0001c80001e77983 */ /* 0x000f220000300800 */
[----:B------:R-:W-:Y:S01]  /*a7870*/  ISETP.LT.AND P5, PT, R187, UR12, !P0 ;  /* 0x0000000cbb007c0c */ /* 0x000fe2000c7a1270 */
[----:B------:R-:W-:Y:S01]  /*a7880*/  ULDC UR4, c[0x0][0x228] ;  /* 0x00008a0000047ab9 */ /* 0x000fe20000000800 */
[----:B-1----:R-:W-:Y:S01]  /*a7890*/  IMAD.WIDE R246, R0, 0x4, R102 ;  /* 0x0000000400f67825 */ /* 0x002fe200078e0266 */
[----:B------:R-:W2:Y:S01]  /*a78a0*/  LDL.LU R250, [R1+0x218] ;  /* 0x0002180001fa7983 */ /* 0x000ea20000300800 */
[----:B------:R-:W-:Y:S01]  /*a78b0*/  ISETP.LT.AND P6, PT, R199, UR6, !P0 ;  /* 0x00000006c7007c0c */ /* 0x000fe2000c7c1270 */
[----:B------:R-:W-:Y:S01]  /*a78c0*/  ULDC UR6, c[0x0][0x228] ;  /* 0x00008a0000067ab9 */ /* 0x000fe20000000800 */
[C---:B------:R-:W-:Y:S01]  /*a78d0*/  IMAD.WIDE R248, R228.reuse, 0x4, R242 ;  /* 0x00000004e4f87825 */ /* 0x040fe200078e02f2 */
[----:B------:R-:W2:Y:S01]  /*a78e0*/  LDL.LU R218, [R1+0x208] ;  /* 0x0002080001da7983 */ /* 0x000ea20000300800 */
[----:B------:R-:W-:Y:S01]  /*a78f0*/  ISETP.LT.AND P4, PT, R195, UR8, !P0 ;  /* 0x00000008c3007c0c */ /* 0x000fe2000c781270 */
[----:B------:R-:W-:Y:S01]  /*a7900*/  ULDC UR8, c[0x0][0x228] ;  /* 0x00008a0000087ab9 */ /* 0x000fe20000000800 */
[----:B------:R-:W-:Y:S01]  /*a7910*/  ULDC UR12, c[0x0][0x228] ;  /* 0x00008a00000c7ab9 */ /* 0x000fe20000000800 */
[----:B------:R-:W4:Y:S04]  /*a7920*/  LDL.LU R0, [R1+0x1e8] ;  /* 0x0001e80001007983 */ /* 0x000f280000300800 */
[----:B------:R1:W-:Y:S04]  /*a7930*/  @P3 STG.E desc[UR14][R2.64], R251 ;  /* 0x000000fb02003986 */ /* 0x0003e8000c10190e */
[----:B---3--:R3:W-:Y:S04]  /*a7940*/  @P2 STG.E desc[UR14][R244.64], R219 ;  /* 0x000000dbf4002986 */ /* 0x0087e8000c10190e */
[----:B------:R3:W-:Y:S04]  /*a7950*/  @P1 STG.E desc[UR14][R246.64], R229 ;  /* 0x000000e5f6001986 */ /* 0x0007e8000c10190e */
[----:B-1----:R-:W2:Y:S04]  /*a7960*/  LDL.LU R251, [R1+0x1d8] ;  /* 0x0001d80001fb7983 */ /* 0x002ea80000300800 */
[----:B---3--:R-:W3:Y:S04]  /*a7970*/  LDL.LU R219, [R1+0x1b8] ;  /* 0x0001b80001db7983 */ /* 0x008ee80000300800 */
[----:B------:R-:W2:Y:S01]  /*a7980*/  LDL.LU R229, [R1+0x228] ;  /* 0x0002280001e57983 */ /* 0x000ea20000300800 */
[C---:B------:R-:W-:Y:S01]  /*a7990*/  IMAD.WIDE R2, R228.reuse, 0x4, R240 ;  /* 0x00000004e4027825 */ /* 0x040fe200078e02f0 */
[----:B------:R-:W-:Y:S01]  /*a79a0*/  ISETP.LT.AND P2, PT, R207, UR4, !P0 ;  /* 0x00000004cf007c0c */ /* 0x000fe2000c741270 */
[----:B------:R-:W-:Y:S01]  /*a79b0*/  ULDC UR4, c[0x0][0x228] ;  /* 0x00008a0000047ab9 */ /* 0x000fe20000000800 */
[----:B------:R-:W-:Y:S01]  /*a79c0*/  ISETP.LT.AND P3, PT, R223, UR6, !P0 ;  /* 0x00000006df007c0c */ /* 0x000fe2000c761270 */
[----:B------:R-:W-:Y:S01]  /*a79d0*/  IMAD.WIDE R246, R228, 0x4, R238 ;  /* 0x00000004e4f67825 */ /* 0x000fe200078e02ee */
[----:B------:R-:W-:-:S03]  /*a79e0*/  ULDC UR6, c[0x0][0x228] ;  /* 0x00008a0000067ab9 */ /* 0x000fc60000000800 */
[C---:B------:R-:W-:Y:S01]  /*a79f0*/  IMAD.WIDE R244, R228.reuse, 0x4, R236 ;  /* 0x00000004e4f47825 */ /* 0x040fe200078e02ec */
[----:B----4-:R1:W-:Y:S01]  /*a7a00*/  @P5 STG.E desc[UR14][R248.64], R0 ;  /* 0x00000000f8005986 */ /* 0x0103e2000c10190e */
[----:B------:R-:W-:Y:S01]  /*a7a10*/  ISETP.LT.AND P5, PT, R215, UR10, !P0 ;  /* 0x0000000ad7007c0c */ /* 0x000fe2000c7a1270 */
[----:B------:R-:W-:Y:S02]  /*a7a20*/  ULDC UR10, c[0x0][0x228] ;  /* 0x00008a00000a7ab9 */ /* 0x000fe40000000800 */
[----:B------:R4:W-:Y:S01]  /*a7a30*/  @P6 STG.E desc[UR14][R2.64], R231 ;  /* 0x000000e702006986 */ /* 0x0009e2000c10190e */
[----:B------:R-:W-:Y:S01]  /*a7a40*/  ISETP.LT.AND P6, PT, R67, UR4, !P0 ;  /* 0x0000000443007c0c */ /* 0x000fe2000c7c1270 */
[----:B------:R-:W-:Y:S01]  /*a7a50*/  ULDC UR4, c[0x0][0x22c] ;  /* 0x00008b0000047ab9 */ /* 0x000fe20000000800 */
[C---:B-1----:R-:W-:Y:S01]  /*a7a60*/  IMAD.WIDE R248, R228.reuse, 0x4, R100 ;  /* 0x00000004e4f87825 */ /* 0x042fe200078e0264 */
[----:B----4-:R-:W4:Y:S03]  /*a7a70*/  LDL.LU R231, [R1+0x1f8] ;  /* 0x0001f80001e77983 */ /* 0x010f260000300800 */
[C---:B------:R-:W-:Y:S01]  /*a7a80*/  IMAD.WIDE R2, R228.reuse, 0x4, R234 ;  /* 0x00000004e4027825 */ /* 0x040fe200078e02ea */
[----:B--2---:R1:W-:Y:S04]  /*a7a90*/  @P2 STG.E desc[UR14][R248.64], R229 ;  /* 0x000000e5f8002986 */ /* 0x0043e8000c10190e */
[----:B------:R2:W-:Y:S04]  /*a7aa0*/  @P3 STG.E desc[UR14][R246.64], R250 ;  /* 0x000000faf6003986 */ /* 0x0005e8000c10190e */
[----:B------:R3:W-:Y:S01]  /*a7ab0*/  @P4 STG.E desc[UR14][R244.64], R218 ;  /* 0x000000daf4004986 */ /* 0x0007e2000c10190e */
[----:B-1----:R-:W-:-:S03]  /*a7ac0*/  IMAD.WIDE R248, R228, 0x4, R232 ;  /* 0x00000004e4f87825 */ /* 0x002fc600078e02e8 */
[----:B------:R-:W-:Y:S04]  /*a7ad0*/  @P5 STG.E desc[UR14][R2.64], R251 ;  /* 0x000000fb02005986 */ /* 0x000fe8000c10190e */
[----:B--2---:R-:W2:Y:S04]  /*a7ae0*/  LDL.LU R250, [R1+0x188] ;  /* 0x0001880001fa7983 */ /* 0x004ea80000300800 */
[----:B---3--:R-:W3:Y:S04]  /*a7af0*/  LDL.LU R218, [R1+0x168] ;  /* 0x0001680001da7983 */ /* 0x008ee80000300800 */
[----:B------:R1:W-:Y:S04]  /*a7b00*/  @P6 STG.E desc[UR14][R248.64], R219 ;  /* 0x000000dbf8006986 */ /* 0x0003e8000c10190e */
[----:B-1----:R-:W2:Y:S04]  /*a7b10*/  LDL.LU R248, [R1+0x1a8] ;  /* 0x0001a80001f87983 */ /* 0x002ea80000300800 */
[----:B------:R-:W3:Y:S04]  /*a7b20*/  LDL.LU R249, [R1+0x198] ;  /* 0x0001980001f97983 */ /* 0x000ee80000300800 */
[----:B------:R-:W3:Y:S01]  /*a7b30*/  LDL.LU R251, [R1+0x178] ;  /* 0x0001780001fb7983 */ /* 0x000ee20000300800 */
[----:B------:R-:W-:Y:S01]  /*a7b40*/  ISETP.LT.AND P2, PT, R71, UR6, !P0 ;  /* 0x0000000647007c0c */ /* 0x000fe2000c741270 */
[----:B------:R-:W-:-:S02]  /*a7b50*/  VIADD R0, R171, 0xd ;  /* 0x0000000dab007836 */ /* 0x000fc40000000000 */
[----:B------:R-:W-:Y:S01]  /*a7b60*/  IMAD.WIDE R246, R228, 0x4, R102 ;  /* 0x00000004e4f67825 */ /* 0x000fe200078e0266 */
[----:B------:R-:W-:Y:S01]  /*a7b70*/  IADD3 R2, R171, 0xe, RZ ;  /* 0x0000000eab027810 */ /* 0x000fe20007ffe0ff */
        /* <DEDUP_REMOVED lines=9> */
[----:B------:R-:W-:Y:S01]  /*a7c10*/  IMAD.WIDE R244, R0, 0x4, R242 ;  /* 0x0000000400f47825 */ /* 0x000fe200078e02f2 */
        /* <DEDUP_REMOVED lines=8> */
[----:B----4-:R1:W-:Y:S04]  /*a7ca0*/  @P2 STG.E desc[UR14][R246.64], R231 ;  /* 0x000000e7f6002986 */ /* 0x0103e8000c10190e */
[----:B-1----:R-:W4:Y:S04]  /*a7cb0*/  LDL.LU R231, [R1+0x158] ;  /* 0x0001580001e77983 */ /* 0x002f280000300800 */
[----:B------:R-:W4:Y:S01]  /*a7cc0*/  LDL.LU R219, [R1+0x18] ;  /* 0x0000180001db7983 */ /* 0x000f220000300800 */
[----:B------:R-:W-:-:S03]  /*a7cd0*/  IMAD.WIDE R246, R0, 0x4, R238 ;  /* 0x0000000400f67825 */ /* 0x000fc600078e02ee */
[----:B--2---:R1:W-:Y:S04]  /*a7ce0*/  @P3 STG.E desc[UR14][R244.64], R248 ;  /* 0x000000f8f4003986 */ /* 0x0043e8000c10190e */
[----:B---3--:R2:W-:Y:S01]  /*a7cf0*/  @P4 STG.E desc[UR14][R228.64], R249 ;  /* 0x000000f9e4004986 */ /* 0x0085e2000c10190e */
[----:B------:R-:W-:Y:S01]  /*a7d00*/  ISETP.LT.AND P4, PT, R195, UR4, !P1 ;  /* 0x00000004c3007c0c */ /* 0x000fe2000cf81270 */
[----:B------:R-:W-:Y:S02]  /*a7d10*/  ULDC UR4, c[0x0][0x248] ;  /* 0x0000920000047ab9 */ /* 0x000fe40000000800 */
[----:B------:R-:W-:Y:S04]  /*a7d20*/  @P5 STG.E desc[UR14][R2.64], R250 ;  /* 0x000000fa02005986 */ /* 0x000fe8000c10190e */
[----:B------:R3:W-:Y:S01]  /*a7d30*/  @P6 STG.E desc[UR14][R246.64], R218 ;  /* 0x000000daf6006986 */ /* 0x0007e2000c10190e */
[----:B-1----:R-:W-:-:S04]  /*a7d40*/  IMAD.WIDE R244, R0, 0x4, R232 ;  /* 0x0000000400f47825 */ /* 0x002fc800078e02e8 */
[----:B--2---:R-:W-:-:S04]  /*a7d50*/  IMAD.WIDE R228, R0, 0x4, R234 ;  /* 0x0000000400e47825 */ /* 0x004fc800078e02ea */
[C---:B---3--:R-:W-:Y:S01]  /*a7d60*/  IMAD.WIDE R246, R0.reuse, 0x4, R236 ;  /* 0x0000000400f67825 */ /* 0x048fe200078e02ec */
[----:B------:R-:W2:Y:S01]  /*a7d70*/  LDL.LU R218, [R1+0x1cc] ;  /* 0x0001cc0001da7983 */ /* 0x000ea20000300800 */
[C---:B------:R-:W-:Y:S01]  /*a7d80*/  IADD3 R2, R0.reuse, UR4, RZ ;  /* 0x0000000400027c10 */ /* 0x040fe2000fffe0ff */
[----:B------:R-:W-:Y:S02]  /*a7d90*/  ULDC UR4, c[0x0][0x228] ;  /* 0x00008a0000047ab9 */ /* 0x000fe40000000800 */
[----:B------:R-:W3:Y:S04]  /*a7da0*/  LDL.LU R3, [R1+0x21c] ;  /* 0x00021c0001037983 */ /* 0x000ee80000300800 */
[----:B------:R1:W-:Y:S04]  /*a7db0*/  @P4 STG.E desc[UR14][R246.64], R251 ;  /* 0x000000fbf6004986 */ /* 0x0003e8000c10190e */
[----:B------:R-:W3:Y:S04]  /*a7dc0*/  LDL.LU R250, [R1+0x20c] ;  /* 0x00020c0001fa7983 */ /* 0x000ee80000300800 */
[----:B-1----:R-:W3:Y:S01]  /*a7dd0*/  LDL.LU R251, [R1+0x1dc] ;  /* 0x0001dc0001fb7983 */ /* 0x002ee20000300800 */
[----:B------:R-:W-:-:S03]  /*a7de0*/  IMAD.WIDE R246, R0, 0x4, R102 ;  /* 0x0000000400f67825 */ /* 0x000fc600078e0266 */
[----:B------:R-:W2:Y:S01]  /*a7df0*/  LDL.LU R0, [R1+0x1ec] ;  /* 0x0001ec0001007983 */ /* 0x000ea20000300800 */
[----:B------:R-:W-:Y:S01]  /*a7e00*/  ISETP.LT.AND P3, PT, R215, UR6, !P1 ;  /* 0x00000006d7007c0c */ /* 0x000fe2000cf61270 */
[----:B------:R-:W-:Y:S01]  /*a7e10*/  ULDC UR6, c[0x0][0x228] ;  /* 0x00008a0000067ab9 */ /* 0x000fe20000000800 */
[----:B------:R-:W-:Y:S02]  /*a7e20*/  ISETP.LT.AND P2, PT, R67, UR8, !P1 ;  /* 0x0000000843007c0c */ /* 0x000fe4000cf41270 */
[----:B------:R-:W-:Y:S01]  /*a7e30*/  ISETP.LT.AND P5, PT, R187, UR12, !P0 ;  /* 0x0000000cbb007c0c */ /* 0x000fe2000c7a1270 */
[----:B------:R-:W-:Y:S01]  /*a7e40*/  IMAD.WIDE R248, R2, 0x4, R242 ;  /* 0x0000000402f87825 */ /* 0x000fe200078e02f2 */
[----:B------:R-:W-:Y:S01]  /*a7e50*/  ISETP.LT.AND P1, PT, R71, UR10, !P1 ;  /* 0x0000000a47007c0c */ /* 0x000fe2000cf21270 */
[----:B------:R-:W-:Y:S01]  /*a7e60*/  ULDC UR8, c[0x0][0x228] ;  /* 0x00008a0000087ab9 */ /* 0x000fe20000000800 */
[----:B------:R-:W-:Y:S01]  /*a7e70*/  ISETP.LT.AND P6, PT, R199, UR6, !P0 ;  /* 0x00000006c7007c0c */ /* 0x000fe2000c7c1270 */
[----:B------:R-:W-:Y:S01]  /*a7e80*/  ULDC UR6, c[0x0][0x228] ;  /* 0x00008a0000067ab9 */ /* 0x000fe20000000800 */
[----:B------:R-:W-:-:S03]  /*a7e90*/  ULDC UR10, c[0x0][0x228] ;  /* 0x00008a00000a7ab9 */ /* 0x000fc60000000800 */
[----:B----4-:R1:W-:Y:S01]  /*a7ea0*/  @P3 STG.E desc[UR14][R228.64], R231 ;  /* 0x000000e7e4003986 */ /* 0x0103e2000c10190e */
[----:B------:R-:W-:-:S03]  /*a7eb0*/  ULDC UR12, c[0x0][0x228] ;  /* 0x00008a00000c7ab9 */ /* 0x000fc60000000800 */
[----:B------:R4:W-:Y:S04]  /*a7ec0*/  @P2 STG.E desc[UR14][R244.64], R219 ;  /* 0x000000dbf4002986 */ /* 0x0009e8000c10190e */
[----:B------:R4:W-:Y:S04]  /*a7ed0*/  @P1 STG.E desc[UR14][R246.64], R230 ;  /* 0x000000e6f6001986 */ /* 0x0009e8000c10190e */
[----:B-1----:R-:W3:Y:S04]  /*a7ee0*/  LDL.LU R231, [R1+0x3574] ;  /* 0x0035740001e77983 */ /* 0x002ee80000300800 */
[----:B----4-:R-:W4:Y:S04]  /*a7ef0*/  LDL.LU R219, [R1+0x1bc] ;  /* 0x0001bc0001db7983 */ /* 0x010f280000300800 */
[----:B------:R-:W3:Y:S01]  /*a7f00*/  LDL.LU R230, [R1+0x22c] ;  /* 0x00022c0001e67983 */ /* 0x000ee20000300800 */
[----:B------:R-:W-:-:S03]  /*a7f10*/  IMAD.WIDE R228, R2, 0x4, R240 ;  /* 0x0000000402e47825 */ /* 0x000fc600078e02f0 */
[----:B--2---:R-:W-:Y:S04]  /*a7f20*/  @P5 STG.E desc[UR14][R248.64], R0 ;  /* 0x00000000f8005986 */ /* 0x004fe8000c10190e */
[----:B------:R1:W-:Y:S04]  /*a7f30*/  @P6 STG.E desc[UR14][R228.64], R218 ;  /* 0x000000dae4006986 */ /* 0x0003e8000c10190e */
[----:B-1----:R-:W2:Y:S01]  /*a7f40*/  LDL.LU R218, [R1+0x1fc] ;  /* 0x0001fc0001da7983 */ /* 0x002ea20000300800 */
        /* <DEDUP_REMOVED lines=14> */
[----:B---3--:R1:W-:Y:S04]  /*a8030*/  @P2 STG.E desc[UR14][R248.64], R230 ;  /* 0x000000e6f8002986 */ /* 0x0083e8000c10190e */
[----:B------:R3:W-:Y:S04]  /*a8040*/  @P3 STG.E desc[UR14][R246.64], R3 ;  /* 0x00000003f6003986 */ /* 0x0007e8000c10190e */
[----:B------:R-:W-:Y:S01]  /*a8050*/  @P4 STG.E desc[UR14][R244.64], R250 ;  /* 0x000000faf4004986 */ /* 0x000fe2000c10190e */
[----:B-1----:R-:W-:-:S03]  /*a8060*/  IMAD.WIDE R248, R2, 0x4, R232 ;  /* 0x0000000402f87825 */ /* 0x002fc600078e02e8 */
[----:B------:R-:W2:Y:S04]  /*a8070*/  LDL.LU R230, [R1+0x18c] ;  /* 0x00018c0001e67983 */ /* 0x000ea80000300800 */
[----:B------:R1:W-:Y:S04]  /*a8080*/  @P5 STG.E desc[UR14][R228.64], R251 ;  /* 0x000000fbe4005986 */ /* 0x0003e8000c10190e */
[----:B----4-:R4:W-:Y:S01]  /*a8090*/  @P6 STG.E desc[UR14][R248.64], R219 ;  /* 0x000000dbf8006986 */ /* 0x0109e2000c10190e */
[----:B------:R-:W-:Y:S01]  /*a80a0*/  ISETP.LT.AND P2, PT, R71, UR6, !P0 ;  /* 0x0000000647007c0c */ /* 0x000fe2000c741270 */
[----:B---3--:R-:W-:-:S04]  /*a80b0*/  IMAD.WIDE R246, R2, 0x4, R102 ;  /* 0x0000000402f67825 */ /* 0x008fc800078e0266 */
[C---:B------:R-:W-:Y:S01]  /*a80c0*/  VIADD R0, R171.reuse, 0xf ;  /* 0x0000000fab007836 */ /* 0x040fe20000000000 */
[----:B------:R-:W-:Y:S01]  /*a80d0*/  IADD3 R3, R171, 0x10, RZ ;  /* 0x00000010ab037810 */ /* 0x000fe20007ffe0ff */
[----:B-1----:R-:W3:Y:S01]  /*a80e0*/  LDL.LU R251, [R1+0x16c] ;  /* 0x00016c0001fb7983 */ /* 0x002ee20000300800 */
[----:B------:R-:W-:-:S03]  /*a80f0*/  ULDC UR6, c[0x0][0x228] ;  /* 0x00008a0000067ab9 */ /* 0x000fc60000000800 */
[----:B----4-:R-:W4:Y:S04]  /*a8100*/  LDL.LU R248, [R1+0x1ac] ;  /* 0x0001ac0001f87983 */ /* 0x010f280000300800 */
[----:B------:R-:W3:Y:S04]  /*a8110*/  LDL.LU R249, [R1+0x19c] ;  /* 0x00019c0001f97983 */ /* 0x000ee80000300800 */
[----:B------:R-:W3:Y:S04]  /*a8120*/  LDL.LU R219, [R1+0x17c] ;  /* 0x00017c0001db7983 */ /* 0x000ee80000300800 */
[----:B------:R-:W3:Y:S04]  /*a8130*/  LDL.LU R250, [R1+0x15c] ;  /* 0x00015c0001fa7983 */ /* 0x000ee80000300800 */
[----:B--2---:R1:W-:Y:S04]  /*a8140*/  @P2 STG.E desc[UR14][R246.64], R218 ;  /* 0x000000daf6002986 */ /* 0x0043e8000c10190e */
[----:B-1----:R-:W2:Y:S01]  /*a8150*/  LDL.LU R218, [R1+0x1c] ;  /* 0x00001c0001da7983 */ /* 0x002ea20000300800 */
        /* <DEDUP_REMOVED lines=14> */
[----:B------:R-:W-:Y:S01]  /*a8240*/  ISETP.LT.AND P2, PT, R67, UR8, !P1 ;  /* 0x0000000843007c0c */ /* 0x000fe2000cf41270 */
[----:B------:R-:W-:Y:S01]  /*a8250*/  ULDC UR12, c[0x0][0x228] ;  /* 0x00008a00000c7ab9 */ /* 0x000fe20000000800 */
[----:B------:R-:W-:Y:S01]  /*a8260*/  IMAD.WIDE R2, R0, 0x4, R100 ;  /* 0x0000000400027825 */ /* 0x000fe200078e0264 */
[----:B------:R-:W-:Y:S01]  /*a8270*/  ULDC UR8, c[0x0][0x228] ;  /* 0x00008a0000087ab9 */ /* 0x000fe20000000800 */
[----:B------:R-:W-:-:S02]  /*a8280*/  ULDC UR16, c[0x0][0x228] ;  /* 0x00008a0000107ab9 */ /* 0x000fc40000000800 */
[----:B------:R-:W-:Y:S01]  /*a8290*/  IMAD.WIDE R246, R0, 0x4, R238 ;  /* 0x0000000400f67825 */ /* 0x000fe200078e02ee */
[----:B----4-:R1:W-:Y:S04]  /*a82a0*/  @P3 STG.E desc[UR14][R244.64], R248 ;  /* 0x000000f8f4003986 */ /* 0x0103e8000c10190e */
[----:B---3--:R3:W-:Y:S01]  /*a82b0*/  @P4 STG.E desc[UR14][R228.64], R249 ;  /* 0x000000f9e4004986 */ /* 0x0087e2000c10190e */
[----:B------:R-:W-:Y:S01]  /*a82c0*/  ISETP.LT.AND P4, PT, R195, UR4, !P1 ;  /* 0x00000004c3007c0c */ /* 0x000fe2000cf81270 */
[----:B------:R-:W-:Y:S01]  /*a82d0*/  ULDC UR4, c[0x0][0x248] ;  /* 0x0000920000047ab9 */ /* 0x000fe20000000800 */
[----:B------:R-:W-:Y:S01]  /*a82e0*/  ISETP.LT.AND P3, PT, R215, UR6, !P1 ;  /* 0x00000006d7007c0c */ /* 0x000fe2000cf61270 */
[----:B------:R4:W-:Y:S01]  /*a82f0*/  @P5 STG.E desc[UR14][R2.64], R230 ;  /* 0x000000e602005986 */ /* 0x0009e2000c10190e */
[----:B------:R-:W-:Y:S01]  /*a8300*/  ISETP.LT.AND P1, PT, R71, UR10, !P1 ;  /* 0x0000000a47007c0c */ /* 0x000fe2000cf21270 */
[----:B------:R-:W-:-:S02]  /*a8310*/  ULDC UR6, c[0x0][0x228] ;  /* 0x00008a0000067ab9 */ /* 0x000fc40000000800 */
[----:B-1----:R-:W2:Y:S01]  /*a8320*/  LDL.LU R248, [R1+0x340] ;  /* 0x0003400001f87983 */ /* 0x002ea20000300800 */
[----:B------:R-:W-:-:S04]  /*a8330*/  IMAD.WIDE R244, R0, 0x4, R236 ;  /* 0x0000000400f47825 */ /* 0x000fc800078e02ec */
[C---:B---3--:R-:W-:Y:S01]  /*a8340*/  IMAD.WIDE R228, R0.reuse, 0x4, R232 ;  /* 0x0000000400e47825 */ /* 0x048fe200078e02e8 */
[----:B------:R1:W-:Y:S03]  /*a8350*/  @P6 STG.E desc[UR14][R246.64], R251 ;  /* 0x000000fbf6006986 */ /* 0x0003e6000c10190e */
[C---:B----4-:R-:W-:Y:S01]  /*a8360*/  IMAD.WIDE R2, R0.reuse, 0x4, R234 ;  /* 0x0000000400027825 */ /* 0x050fe200078e02ea */
[----:B------:R3:W-:Y:S01]  /*a8370*/  @P4 STG.E desc[UR14][R244.64], R219 ;  /* 0x000000dbf4004986 */ /* 0x0007e2000c10190e */
[----:B------:R-:W-:Y:S01]  /*a8380*/  ISETP.LT.AND P5, PT, R187, UR12, !P0 ;  /* 0x0000000cbb007c0c */ /* 0x000fe2000c7a1270 */
[----:B------:R-:W-:Y:S02]  /*a8390*/  ULDC UR10, c[0x0][0x228] ;  /* 0x00008a00000a7ab9 */ /* 0x000fe40000000800 */
[----:B-1----:R-:W4:Y:S01]  /*a83a0*/  LDL.LU R251, [R1+0x320] ;  /* 0x0003200001fb7983 */ /* 0x002f220000300800 */
[----:B---3--:R-:W-:-:S03]  /*a83b0*/  IMAD.WIDE R244, R0, 0x4, R102 ;  /* 0x0000000400f47825 */ /* 0x008fc600078e0266 */
[----:B------:R-:W3:Y:S01]  /*a83c0*/  LDL.LU R249, [R1+0x380] ;  /* 0x0003800001f97983 */ /* 0x000ee20000300800 */
[----:B------:R-:W-:Y:S01]  /*a83d0*/  ISETP.LT.AND P6, PT, R199, UR6, !P0 ;  /* 0x00000006c7007c0c */ /* 0x000fe2000c7c1270 */
[----:B------:R-:W-:Y:S01]  /*a83e0*/  ULDC UR6, c[0x0][0x228] ;  /* 0x00008a0000067ab9 */ /* 0x000fe20000000800 */
[----:B------:R-:W-:Y:S01]  /*a83f0*/  IADD3 R230, R0, UR4, RZ ;  /* 0x0000000400e67c10 */ /* 0x000fe2000fffe0ff */
[----:B------:R-:W3:Y:S01]  /*a8400*/  LDL.LU R219, [R1+0x370] ;  /* 0x0003700001db7983 */ /* 0x000ee20000300800 */
[----:B------:R-:W-:Y:S01]  /*a8410*/  ULDC UR4, c[0x0][0x228] ;  /* 0x00008a0000047ab9 */ /* 0x000fe20000000800 */
[----:B------:R-:W-:Y:S02]  /*a8420*/  ISETP.LT.AND P4, PT, R195, UR8, !P0 ;  /* 0x00000008c3007c0c */ /* 0x000fe4000c781270 */
[----:B------:R1:W-:Y:S01]  /*a8430*/  @P3 STG.E desc[UR14][R2.64], R250 ;  /* 0x000000fa02003986 */ /* 0x0003e2000c10190e */
[C---:B------:R-:W-:Y:S01]  /*a8440*/  IMAD.WIDE R246, R230.reuse, 0x4, R242 ;  /* 0x00000004e6f67825 */ /* 0x040fe200078e02f2 */
[----:B------:R-:W-:Y:S01]  /*a8450*/  ULDC UR8, c[0x0][0x228] ;  /* 0x00008a0000087ab9 */ /* 0x000fe20000000800 */
[----:B------:R-:W-:Y:S01]  /*a8460*/  ULDC UR12, c[0x0][0x228] ;  /* 0x00008a00000c7ab9 */ /* 0x000fe20000000800 */
[----:B-1----:R-:W3:Y:S04]  /*a8470*/  LDL.LU R250, [R1+0x330] ;  /* 0x0003300001fa7983 */ /* 0x002ee80000300800 */
[----:B--2---:R1:W-:Y:S04]  /*a8480*/  @P2 STG.E desc[UR14][R228.64], R218 ;  /* 0x000000dae4002986 */ /* 0x0043e8000c10190e */
[----:B------:R2:W-:Y:S04]  /*a8490*/  @P1 STG.E desc[UR14][R244.64], R231 ;  /* 0x000000e7f4001986 */ /* 0x0005e8000c10190e */
[----:B-1----:R-:W3:Y:S04]  /*a84a0*/  LDL.LU R218, [R1+0x310] ;  /* 0x0003100001da7983 */ /* 0x002ee80000300800 */
[----:B--2---:R-:W2:Y:S01]  /*a84b0*/  LDL.LU R231, [R1+0x360] ;  /* 0x0003600001e77983 */ /* 0x004ea20000300800 */
[----:B------:R-:W-:Y:S01]  /*a84c0*/  ISETP.LT.AND P2, PT, R207, UR4, !P0 ;  /* 0x00000004cf007c0c */ /* 0x000fe2000c741270 */
[C---:B------:R-:W-:Y:S01]  /*a84d0*/  IMAD.WIDE R2, R230.reuse, 0x4, R240 ;  /* 0x00000004e6027825 */ /* 0x040fe200078e02f0 */
[----:B------:R-:W-:Y:S01]  /*a84e0*/  ISETP.LT.AND P3, PT, R223, UR6, !P0 ;  /* 0x00000006df007c0c */ /* 0x000fe2000c761270 */
[----:B------:R-:W-:Y:S01]  /*a84f0*/  ULDC UR4, c[0x0][0x228] ;  /* 0x00008a0000047ab9 */ /* 0x000fe20000000800 */
[----:B------:R-:W-:Y:S01]  /*a8500*/  ULDC UR6, c[0x0][0x228] ;  /* 0x00008a0000067ab9 */ /* 0x000fe20000000800 */
[----:B------:R-:W-:-:S04]  /*a8510*/  IMAD.WIDE R228, R230, 0x4, R236 ;  /* 0x00000004e6e47825 */ /* 0x000fc800078e02ec */
[C---:B------:R-:W-:Y:S01]  /*a8520*/  IMAD.WIDE R244, R230.reuse, 0x4, R234 ;  /* 0x00000004e6f47825 */ /* 0x040fe200078e02ea */
[----:B------:R1:W-:Y:S01]  /*a8530*/  @P5 STG.E desc[UR14][R246.64], R248 ;  /* 0x000000f8f6005986 */ /* 0x0003e2000c10190e */
[----:B------:R-:W-:Y:S02]  /*a8540*/  ISETP.LT.AND P5, PT, R215, UR10, !P0 ;  /* 0x0000000ad7007c0c */ /* 0x000fe4000c7a1270 */
[----:B------:R-:W-:Y:S01]  /*a8550*/  VIADD R0, R171, 0x11 ;  /* 0x00000011ab007836 */ /* 0x000fe20000000000 */
[----:B------:R-:W-:Y:S01]  /*a8560*/  ULDC UR10, c[0x0][0x228] ;  /* 0x00008a00000a7ab9 */ /* 0x000fe20000000800 */
[C---:B-1----:R-:W-:Y:S01]  /*a8570*/  IMAD.WIDE R246, R230.reuse, 0x4, R100 ;  /* 0x00000004e6f67825 */ /* 0x042fe200078e0264 */
[----:B----4-:R1:W-:Y:S01]  /*a8580*/  @P6 STG.E desc[UR14][R2.64], R251 ;  /* 0x000000fb02006986 */ /* 0x0103e2000c10190e */
[----:B------:R-:W-:Y:S01]  /*a8590*/  ISETP.LT.AND P6, PT, R67, UR4, !P0 ;  /* 0x0000000443007c0c */ /* 0x000fe2000c7c1270 */
[----:B------:R-:W-:Y:S02]  /*a85a0*/  ULDC UR4, c[0x0][0x22c] ;  /* 0x00008b0000047ab9 */ /* 0x000fe40000000800 */
[----:B---3--:R3:W-:Y:S04]  /*a85b0*/  @P2 STG.E desc[UR14][R246.64], R249 ;  /* 0x000000f9f6002986 */ /* 0x0087e8000c10190e */
[----:B-1----:R-:W4:Y:S01]  /*a85c0*/  LDL.LU R251, [R1+0x350] ;  /* 0x0003500001fb7983 */ /* 0x002f220000300800 */
[----:B------:R-:W-:-:S03]  /*a85d0*/  IMAD.WIDE R2, R230, 0x4, R238 ;  /* 0x00000004e6027825 */ /* 0x000fc600078e02ee */
[----:B------:R-:W4:Y:S04]  /*a85e0*/  LDL.LU R248, [R1+0x300] ;  /* 0x0003000001f87983 */ /* 0x000f280000300800 */
[----:B---3--:R-:W3:Y:S04]  /*a85f0*/  LDL.LU R249, [R1+0x2e0] ;  /* 0x0002e00001f97983 */ /* 0x008ee80000300800 */
[----:B------:R1:W-:Y:S01]  /*a8600*/  @P3 STG.E desc[UR14][R2.64], R219 ;  /* 0x000000db02003986 */ /* 0x0003e2000c10190e */
[----:B------:R-:W-:-:S03]  /*a8610*/  IMAD.WIDE R246, R230, 0x4, R232 ;  /* 0x00000004e6f67825 */ /* 0x000fc600078e02e8 */
[----:B-1----:R-:W3:Y:S04]  /*a8620*/  LDL.LU R219, [R1+0x2d0] ;  /* 0x0002d00001db7983 */ /* 0x002ee80000300800 */
[----:B--2---:R-:W-:Y:S04]  /*a8630*/  @P4 STG.E desc[UR14][R228.64], R231 ;  /* 0x000000e7e4004986 */ /* 0x004fe8000c10190e */
[----:B------:R1:W-:Y:S04]  /*a8640*/  @P5 STG.E desc[UR14][R244.64], R250 ;  /* 0x000000faf4005986 */ /* 0x0003e8000c10190e */
[----:B-1----:R-:W2:Y:S04]  /*a8650*/  LDL.LU R250, [R1+0x260] ;  /* 0x0002600001fa7983 */ /* 0x002ea80000300800 */
[----:B------:R1:W-:Y:S04]  /*a8660*/  @P6 STG.E desc[UR14][R246.64], R218 ;  /* 0x000000daf6006986 */ /* 0x0003e8000c10190e */
[----:B-1----:R-:W2:Y:S01]  /*a8670*/  LDL.LU R218, [R1+0x270] ;  /* 0x0002700001da7983 */ /* 0x002ea20000300800 */
[----:B------:R-:W-:Y:S01]  /*a8680*/  ISETP.GE.AND P1, PT, R0, UR4, PT ;  /* 0x0000000400007c0c */ /* 0x000fe2000bf26270 */
[----:B------:R-:W-:Y:S01]  /*a8690*/  ULDC UR4, c[0x0][0x248] ;  /* 0x0000920000047ab9 */ /* 0x000fe20000000800 */
[----:B------:R-:W-:-:S02]  /*a86a0*/  ISETP.LT.AND P2, PT, R71, UR6, !P0 ;  /* 0x0000000647007c0c */ /* 0x000fc4000c741270 */
[----:B------:R-:W-:Y:S01]  /*a86b0*/  ISETP.LT.AND P3, PT, R187, UR8, !P1 ;  /* 0x00000008bb007c0c */ /* 0x000fe2000cf61270 */
[C---:B------:R-:W-:Y:S01]  /*a86c0*/  VIADD R0, R230.reuse, UR4 ;  /* 0x00000004e6007c36 */ /* 0x040fe20008000000 */
[----:B------:R-:W-:Y:S01]  /*a86d0*/  IADD3 R2, R171, 0x12, RZ ;  /* 0x00000012ab027810 */ /* 0x000fe20007ffe0ff */
[----:B------:R-:W-:Y:S01]  /*a86e0*/  ULDC UR4, c[0x0][0x22c] ;  /* 0x00008b0000047ab9 */ /* 0x000fe20000000800 */
[----:B------:R-:W-:Y:S01]  /*a86f0*/  ISETP.LT.AND P4, PT, R199, UR10, !P1 ;  /* 0x0000000ac7007c0c */ /* 0x000fe2000cf81270 */
[----:B------:R-:W-:Y:S01]  /*a8700*/  IMAD.WIDE R244, R230, 0x4, R102 ;  /* 0x00000004e6f47825 */ /* 0x000fe200078e0266 */
[----:B------:R-:W-:Y:S01]  /*a8710*/  ISETP.GE.AND P0, PT, R2, UR4, PT ;  /* 0x0000000402007c0c */ /* 0x000fe2000bf06270 */
[----:B------:R-:W-:Y:S01]  /*a8720*/  ULDC UR4, c[0x0][0x228] ;  /* 0x00008a0000047ab9 */ /* 0x000fe20000000800 */
[----:B------:R-:W-:Y:S01]  /*a8730*/  ISETP.LT.AND P5, PT, R207, UR12, !P1 ;  /* 0x0000000ccf007c0c */ /* 0x000fe2000cfa1270 */
[C---:B------:R-:W-:Y:S01]  /*a8740*/  IMAD.WIDE R2, R0.reuse, 0x4, R242 ;  /* 0x0000000400027825 */ /* 0x040fe200078e02f2 */
[----:B------:R-:W-:Y:S01]  /*a8750*/  ISETP.LT.AND P6, PT, R223, UR16, !P1 ;  /* 0x00000010df007c0c */ /* 0x000fe2000cfc1270 */
        /* <DEDUP_REMOVED lines=8> */
[----:B------:R4:W-:Y:S04]  /*a87e0*/  @P3 STG.E desc[UR14][R2.64], R248 ;  /* 0x000000f802003986 */ /* 0x0009e8000c10190e */
[----:B-1----:R-:W2:Y:S04]  /*a87f0*/  LDL.LU R251, [R1+0x240] ;  /* 0x0002400001fb7983 */ /* 0x002ea80000300800 */
[----:B----4-:R-:W4:Y:S01]  /*a8800*/  LDL.LU R3, [R1+0x250] ;  /* 0x0002500001037983 */ /* 0x010f220000300800 */
[----:B------:R-:W-:-:S03]  /*a8810*/  IMAD.WIDE R244, R0, 0x4, R238 ;  /* 0x0000000400f47825 */ /* 0x000fc600078e02ee */
[----:B---3--:R-:W-:Y:S01]  /*a8820*/  @P4 STG.E desc[UR14][R228.64], R249 ;  /* 0x000000f9e4004986 */ /* 0x008fe2000c10190e */
[----:B------:R-:W-:Y:S01]  /*a8830*/  ISETP.LT.AND P4, PT, R195, UR4, !P1 ;  /* 0x00000004c3007c0c */ /* 0x000fe2000cf81270 */
[----:B------:R-:W-:Y:S02]  /*a8840*/  ULDC UR4, c[0x0][0x248] ;  /* 0x0000920000047ab9 */ /* 0x000fe40000000800 */
[----:B------:R1:W-:Y:S04]  /*a8850*/  @P5 STG.E desc[UR14][R230.64], R219 ;  /* 0x000000dbe6005986 */ /* 0x0003e8000c10190e */
[----:B-1----:R-:W3:Y:S04]  /*a8860*/  LDL.LU R219, [R1+0x230] ;  /* 0x0002300001db7983 */ /* 0x002ee80000300800 */
[----:B------:R-:W3:Y:S04]  /*a8870*/  LDL.LU R248, [R1+0x344] ;  /* 0x0003440001f87983 */ /* 0x000ee80000300800 */
[----:B--2---:R1:W-:Y:S04]  /*a8880*/  @P6 STG.E desc[UR14][R244.64], R250 ;  /* 0x000000faf4006986 */ /* 0x0043e8000c10190e */
[----:B-1----:R-:W2:Y:S01]  /*a8890*/  LDL.LU R250, [R1+0x324] ;  /* 0x0003240001fa7983 */ /* 0x002ea20000300800 */
[----:B------:R-:W-:-:S03]  /*a88a0*/  IMAD.WIDE R244, R0, 0x4, R236 ;  /* 0x0000000400f47825 */ /* 0x000fc600078e02ec */
[----:B------:R-:W2:Y:S04]  /*a88b0*/  LDL.LU R249, [R1+0x384] ;  /* 0x0003840001f97983 */ /* 0x000ea80000300800 */
[----:B------:R1:W-:Y:S04]  /*a88c0*/  @P4 STG.E desc[UR14][R244.64], R218 ;  /* 0x000000daf4004986 */ /* 0x0003e8000c10190e */
[----:B-1----:R-:W2:Y:S01]  /*a88d0*/  LDL.LU R218, [R1+0x374] ;  /* 0x0003740001da7983 */ /* 0x002ea20000300800 */
[----:B------:R-:W-:Y:S01]  /*a88e0*/  ISETP.LT.AND P3, PT, R215, UR6, !P1 ;  /* 0x00000006d7007c0c */ /* 0x000fe2000cf61270 */
[----:B------:R-:W-:Y:S01]  /*a88f0*/  ULDC UR6, c[0x0][0x228] ;  /* 0x00008a0000067ab9 */ /* 0x000fe20000000800 */
[----:B------:R-:W-:Y:S01]  /*a8900*/  ISETP.LT.AND P2, PT, R67, UR8, !P1 ;  /* 0x0000000843007c0c */ /* 0x000fe2000cf41270 */
[C---:B------:R-:W-:Y:S01]  /*a8910*/  IMAD.WIDE R230, R0.reuse, 0x4, R234 ;  /* 0x0000000400e67825 */ /* 0x040fe200078e02ea */
[----:B------:R-:W-:Y:S01]  /*a8920*/  ISETP.LT.AND P1, PT, R71, UR10, !P1 ;  /* 0x0000000a47007c0c */ /* 0x000fe2000cf21270 */
[----:B------:R-:W-:Y:S01]  /*a8930*/  ULDC UR8, c[0x0][0x228] ;  /* 0x00008a0000087ab9 */ /* 0x000fe20000000800 */
[----:B------:R-:W-:Y:S01]  /*a8940*/  ISETP.LT.AND P5, PT, R187, UR12, !P0 ;  /* 0x0000000cbb007c0c */ /* 0x000fe2000c7a1270 */
[C---:B------:R-:W-:Y:S01]  /*a8950*/  IMAD.WIDE R228, R0.reuse, 0x4, R232 ;  /* 0x0000000400e47825 */ /* 0x040fe200078e02e8 */
[----:B------:R-:W-:Y:S01]  /*a8960*/  ISETP.LT.AND P6, PT, R199, UR6, !P0 ;  /* 0x00000006c7007c0c */ /* 0x000fe2000c7c1270 */
[----:B------:R-:W-:Y:S01]  /*a8970*/  ULDC UR6, c[0x0][0x228] ;  /* 0x00008a0000067ab9 */ /* 0x000fe20000000800 */
[C---:B------:R-:W-:Y:S01]  /*a8980*/  IADD3 R2, R0.reuse, UR4, RZ ;  /* 0x0000000400027c10 */ /* 0x040fe2000fffe0ff */
[----:B------:R-:W-:Y:S01]  /*a8990*/  IMAD.WIDE R244, R0, 0x4, R102 ;  /* 0x0000000400f47825 */ /* 0x000fe200078e0266 */
[----:B------:R-:W-:Y:S01]  /*a89a0*/  ULDC UR4, c[0x0][0x228] ;  /* 0x00008a0000047ab9 */ /* 0x000fe20000000800 */
[----:B------:R-:W-:Y:S01]  /*a89b0*/  ULDC UR10, c[0x0][0x228] ;  /* 0x00008a00000a7ab9 */ /* 0x000fe20000000800 */
[----:B----4-:R1:W-:Y:S01]  /*a89c0*/  @P3 STG.E desc[UR14][R230.64], R3 ;  /* 0x00000003e6003986 */ /* 0x0103e2000c10190e */
[C---:B------:R-:W-:Y:S01]  /*a89d0*/  IMAD.WIDE R246, R2.reuse, 0x4, R242 ;  /* 0x0000000402f67825 */ /* 0x040fe200078e02f2 */
[----:B------:R-:W-:Y:S01]  /*a89e0*/  ISETP.LT.AND P4, PT, R195, UR8, !P0 ;  /* 0x00000008c3007c0c */ /* 0x000fe2000c781270 */
[----:B------:R-:W-:Y:S01]  /*a89f0*/  ULDC UR8, c[0x0][0x228] ;  /* 0x00008a0000087ab9 */ /* 0x000fe20000000800 */
[----:B------:R4:W-:Y:S01]  /*a8a00*/  @P2 STG.E desc[UR14][R228.64], R251 ;  /* 0x000000fbe4002986 */ /* 0x0009e2000c10190e */
[----:B------:R-:W-:Y:S01]  /*a8a10*/  ISETP.LT.AND P2, PT, R207, UR4, !P0 ;  /* 0x00000004cf007c0c */ /* 0x000fe2000c741270 */
[----:B------:R-:W-:Y:S01]  /*a8a20*/  ULDC UR4, c[0x0][0x228] ;  /* 0x00008a0000047ab9 */ /* 0x000fe20000000800 */
[----:B------:R-:W-:Y:S01]  /*a8a30*/  ULDC UR12, c[0x0][0x228] ;  /* 0x00008a00000c7ab9 */ /* 0x000fe20000000800 */
[----:B-1----:R-:W2:Y:S04]  /*a8a40*/  LDL.LU R3, [R1+0x364] ;  /* 0x0003640001037983 */ /* 0x002ea80000300800 */
[----:B----4-:R-:W4:Y:S01]  /*a8a50*/  LDL.LU R251, [R1+0x334] ;  /* 0x0003340001fb7983 */ /* 0x010f220000300800 */
[C---:B------:R-:W-:Y:S01]  /*a8a60*/  IMAD.WIDE R228, R2.reuse, 0x4, R240 ;  /* 0x0000000402e47825 */ /* 0x040fe200078e02f0 */
[----:B------:R-:W-:Y:S01]  /*a8a70*/  ISETP.LT.AND P3, PT, R223, UR6, !P0 ;  /* 0x00000006df007c0c */ /* 0x000fe2000c761270 */
[----:B------:R-:W-:Y:S01]  /*a8a80*/  ULDC UR6, c[0x0][0x228] ;  /* 0x00008a0000067ab9 */ /* 0x000fe20000000800 */
[----:B---3--:R1:W-:Y:S04]  /*a8a90*/  @P1 STG.E desc[UR14][R244.64], R219 ;  /* 0x000000dbf4001986 */ /* 0x0083e8000c10190e */
[----:B------:R3:W-:Y:S04]  /*a8aa0*/  @P5 STG.E desc[UR14][R246.64], R248 ;  /* 0x000000f8f6005986 */ /* 0x0007e8000c10190e */
[----:B-1----:R-:W4:Y:S01]  /*a8ab0*/  LDL.LU R219, [R1+0x314] ;  /* 0x0003140001db7983 */ /* 0x002f220000300800 */
[----:B---3--:R-:W-:-:S03]  /*a8ac0*/  IMAD.WIDE R246, R2, 0x4, R100 ;  /* 0x0000000402f67825 */ /* 0x008fc600078e0264 */
[----:B--2---:R1:W-:Y:S04]  /*a8ad0*/  @P6 STG.E desc[UR14][R228.64], R250 ;  /* 0x000000fae4006986 */ /* 0x0043e8000c10190e */
[----:B------:R2:W-:Y:S04]  /*a8ae0*/  @P2 STG.E desc[UR14][R246.64], R249 ;  /* 0x000000f9f6002986 */ /* 0x0005e8000c10190e */
[----:B-1----:R-:W3:Y:S01]  /*a8af0*/  LDL.LU R250, [R1+0x354] ;  /* 0x0003540001fa7983 */ /* 0x002ee20000300800 */
[----:B------:R-:W-:-:S03]  /*a8b00*/  IMAD.WIDE R228, R2, 0x4, R238 ;  /* 0x0000000402e47825 */ /* 0x000fc600078e02ee */
[----:B------:R-:W3:Y:S04]  /*a8b10*/  LDL.LU R248, [R1+0x304] ;  /* 0x0003040001f87983 */ /* 0x000ee80000300800 */
[----:B------:R1:W-:Y:S04]  /*a8b20*/  @P3 STG.E desc[UR14][R228.64], R218 ;  /* 0x000000dae4003986 */ /* 0x0003e8000c10190e */
[----:B--2---:R-:W2:Y:S04]  /*a8b30*/  LDL.LU R249, [R1+0x2e4] ;  /* 0x0002e40001f97983 */ /* 0x004ea80000300800 */
[----:B-1----:R-:W2:Y:S01]  /*a8b40*/  LDL.LU R218, [R1+0x2d4] ;  /* 0x0002d40001da7983 */ /* 0x002ea20000300800 */
[----:B------:R-:W-:Y:S01]  /*a8b50*/  ISETP.LT.AND P5, PT, R215, UR10, !P0 ;  /* 0x0000000ad7007c0c */ /* 0x000fe2000c7a1270 */
[----:B------:R-:W-:Y:S01]  /*a8b60*/  VIADD R0, R171, 0x13 ;  /* 0x00000013ab007836 */ /* 0x000fe20000000000 */
[----:B------:R-:W-:Y:S01]  /*a8b70*/  ISETP.LT.AND P6, PT, R67, UR4, !P0 ;  /* 0x0000000443007c0c */ /* 0x000fe2000c7c1270 */
[----:B------:R-:W-:Y:S01]  /*a8b80*/  ULDC UR4, c[0x0][0x22c] ;  /* 0x00008b0000047ab9 */ /* 0x000fe20000000800 */
[----:B------:R-:W-:Y:S01]  /*a8b90*/  IMAD.WIDE R230, R2, 0x4, R236 ;  /* 0x0000000402e67825 */ /* 0x000fe200078e02ec */
[----:B------:R-:W-:Y:S01]  /*a8ba0*/  ISETP.LT.AND P2, PT, R71, UR6, !P0 ;  /* 0x0000000647007c0c */ /* 0x000fe2000c741270 */
[----:B------:R-:W-:Y:S01]  /*a8bb0*/  ULDC UR10, c[0x0][0x228] ;  /* 0x00008a00000a7ab9 */ /* 0x000fe20000000800 */
[----:B------:R-:W-:Y:S01]  /*a8bc0*/  ISETP.GE.AND P1, PT, R0, UR4, PT ;  /* 0x0000000400007c0c */ /* 0x000fe2000bf26270 */
[C---:B------:R-:W-:Y:S01]  /*a8bd0*/  IMAD.WIDE R244, R2.reuse, 0x4, R234 ;  /* 0x0000000402f47825 */ /* 0x040fe200078e02ea */
[----:B------:R-:W-:Y:S01]  /*a8be0*/  ULDC UR4, c[0x0][0x248] ;  /* 0x0000920000047ab9 */ /* 0x000fe20000000800 */
[----:B------:R-:W-:Y:S01]  /*a8bf0*/  ULDC UR6, c[0x0][0x228] ;  /* 0x00008a0000067ab9 */ /* 0x000fe20000000800 */
[----:B------:R-:W-:Y:S01]  /*a8c00*/  ISETP.LT.AND P3, PT, R187, UR8, !P1 ;  /* 0x00000008bb007c0c */ /* 0x000fe2000cf61270 */
[C---:B------:R-:W-:Y:S01]  /*a8c10*/  VIADD R0, R2.reuse, UR4 ;  /* 0x0000000402007c36 */ /* 0x040fe20008000000 */
[----:B------:R-:W-:Y:S01]  /*a8c20*/  ULDC UR4, c[0x0][0x22c] ;  /* 0x00008b0000047ab9 */ /* 0x000fe20000000800 */
[----:B------:R-:W-:Y:S01]  /*a8c30*/  IMAD.WIDE R246, R2, 0x4, R232 ;  /* 0x0000000402f67825 */ /* 0x000fe200078e02e8 */
[----:B------:R-:W-:-:S03]  /*a8c40*/  ULDC UR8, c[0x0][0x228] ;  /* 0x00008a0000087ab9 */ /* 0x000fc60000000800 */
[----:B------:R-:W-:Y:S01]  /*a8c50*/  IMAD.WIDE R228, R0, 0x4, R240 ;  /* 0x0000000400e47825 */ /* 0x000fe200078e02f0 */
[----:B------:R1:W-:Y:S04]  /*a8c60*/  @P4 STG.E desc[UR14][R230.64], R3 ;  /* 0x00000003e6004986 */ /* 0x0003e8000c10190e */
[----:B----4-:R4:W-:Y:S01]  /*a8c70*/  @P5 STG.E desc[UR14][R244.64], R251 ;  /* 0x000000fbf4005986 */ /* 0x0109e2000c10190e */
[----:B------:R-:W-:Y:S01]  /*a8c80*/  ISETP.LT.AND P4, PT, R199, UR10, !P1 ;  /* 0x0000000ac7007c0c */ /* 0x000fe2000cf81270 */
[----:B------:R-:W-:Y:S01]  /*a8c90*/  ULDC UR10, c[0x0][0x228] ;  /* 0x00008a00000a7ab9 */ /* 0x000fe20000000800 */
[----:B-1----:R-:W-:Y:S01]  /*a8ca0*/  IADD3 R3, R171, 0x14, RZ ;  /* 0x00000014ab037810 */ /* 0x002fe20007ffe0ff */
[----:B----4-:R-:W4:Y:S01]  /*a8cb0*/  LDL.LU R251, [R1+0x264] ;  /* 0x0002640001fb7983 */ /* 0x010f220000300800 */
[----:B------:R-:W-:-:S02]  /*a8cc0*/  IMAD.WIDE R244, R2, 0x4, R102 ;  /* 0x0000000402f47825 */ /* 0x000fc400078e0266 */
[----:B------:R-:W-:Y:S01]  /*a8cd0*/  ISETP.GE.AND P0, PT, R3, UR4, PT ;  /* 0x0000000403007c0c */ /* 0x000fe2000bf06270 */
[----:B------:R-:W-:Y:S01]  /*a8ce0*/  ULDC UR4, c[0x0][0x228] ;  /* 0x00008a0000047ab9 */ /* 0x000fe20000000800 */
[----:B------:R-:W-:Y:S01]  /*a8cf0*/  ISETP.LT.AND P5, PT, R207, UR12, !P1 ;  /* 0x0000000ccf007c0c */ /* 0x000fe2000cfa1270 */
[C---:B------:R-:W-:Y:S01]  /*a8d00*/  IMAD.WIDE R2, R0.reuse, 0x4, R242 ;  /* 0x0000000400027825 */ /* 0x040fe200078e02f2 */
[----:B------:R1:W-:Y:S01]  /*a8d10*/  @P6 STG.E desc[UR14][R246.64], R219 ;  /* 0x000000dbf6006986 */ /* 0x0003e2000c10190e */
[----:B------:R-:W-:Y:S02]  /*a8d20*/  ULDC UR12, c[0x0][0x228] ;  /* 0x00008a00000c7ab9 */ /* 0x000fe40000000800 */
[C---:B------:R-:W-:Y:S01]  /*a8d30*/  IMAD.WIDE R230, R0.reuse, 0x4, R100 ;  /* 0x0000000400e67825 */ /* 0x040fe200078e0264 */
[----:B-1----:R-:W4:Y:S04]  /*a8d40*/  LDL.LU R219, [R1+0x274] ;  /* 0x0002740001db7983 */ /* 0x002f280000300800 */
[----:B---3--:R1:W-:Y:S04]  /*a8d50*/  @P2 STG.E desc[UR14][R244.64], R250 ;  /* 0x000000faf4002986 */ /* 0x0083e8000c10190e */
[----:B------:R3:W-:Y:S04]  /*a8d60*/  @P3 STG.E desc[UR14][R2.64], R248 ;  /* 0x000000f802003986 */ /* 0x0007e8000c10190e */
[----:B-1----:R-:W4:Y:S04]  /*a8d70*/  LDL.LU R250, [R1+0x244] ;  /* 0x0002440001fa7983 */ /* 0x002f280000300800 */
[----:B---3--:R-:W3:Y:S04]  /*a8d80*/  LDL.LU R3, [R1+0x254] ;  /* 0x0002540001037983 */ /* 0x008ee80000300800 */
[----:B--2---:R-:W-:Y:S04]  /*a8d90*/  @P4 STG.E desc[UR14][R228.64], R249 ;  /* 0x000000f9e4004986 */ /* 0x004fe8000c10190e */
[----:B------:R1:W-:Y:S04]  /*a8da0*/  @P5 STG.E desc[UR14][R230.64], R218 ;  /* 0x000000dae6005986 */ /* 0x0003e8000c10190e */
[----:B-1----:R-:W2:Y:S01]  /*a8db0*/  LDL.LU R218, [R1+0x234] ;  /* 0x0002340001da7983 */ /* 0x002ea20000300800 */
[----:B------:R-:W-:Y:S01]  /*a8dc0*/  ISETP.LT.AND P6, PT, R223, UR16, !P1 ;  /* 0x00000010df007c0c */ /* 0x000fe2000cfc1270 */
[----:B------:R-:W-:Y:S01]  /*a8dd0*/  IMAD.WIDE R244, R0, 0x4, R238 ;  /* 0x0000000400f47825 */ /* 0x000fe200078e02ee */
[----:B------:R-:W-:Y:S01]  /*a8de0*/  ISETP.LT.AND P4, PT, R195, UR4, !P1 ;  /* 0x00000004c3007c0c */ /* 0x000fe2000cf81270 */
[----:B------:R-:W2:Y:S01]  /*a8df0*/  LDL.LU R248, [R1+0x348] ;  /* 0x0003480001f87983 */ /* 0x000ea20000300800 */
[----:B------:R-:W-:-:S02]  /*a8e00*/  ISETP.LT.AND P3, PT, R215, UR6, !P1 ;  /* 0x00000006d7007c0c */ /* 0x000fc4000cf61270 */
[----:B------:R-:W-:Y:S01]  /*a8e10*/  ISETP.LT.AND P2, PT, R67, UR8, !P1 ;  /* 0x0000000843007c0c */ /* 0x000fe2000cf41270 */
[C---:B------:R-:W-:Y:S01]  /*a8e20*/  IMAD.WIDE R230, R0.reuse, 0x4, R234 ;  /* 0x0000000400e67825 */ /* 0x040fe200078e02ea */
[----:B------:R-:W-:Y:S01]  /*a8e30*/  ISETP.LT.AND P1, PT, R71, UR10, !P1 ;  /* 0x0000000a47007c0c */ /* 0x000fe2000cf21270 */
[----:B------:R-:W-:Y:S02]  /*a8e40*/  ULDC UR4, c[0x0][0x248] ;  /* 0x0000920000047ab9 */ /* 0x000fe40000000800 */
[C---:B------:R-:W-:Y:S01]  /*a8e50*/  IMAD.WIDE R228, R0.reuse, 0x4, R232 ;  /* 0x0000000400e47825 */ /* 0x040fe200078e02e8 */
[----:B------:R-:W-:Y:S01]  /*a8e60*/  ISETP.LT.AND P5, PT, R187, UR12, !P0 ;  /* 0x0000000cbb007c0c */ /* 0x000fe2000c7a1270 */
[----:B------:R-:W-:Y:S01]  /*a8e70*/  ULDC UR6, c[0x0][0x228] ;  /* 0x00008a0000067ab9 */ /* 0x000fe20000000800 */
[----:B------:R-:W-:Y:S01]  /*a8e80*/  ULDC UR16, c[0x0][0x228] ;  /* 0x00008a0000107ab9 */ /* 0x000fe20000000800 */
[----:B----4-:R1:W-:Y:S01]  /*a8e90*/  @P6 STG.E desc[UR14][R244.64], R251 ;  /* 0x000000fbf4006986 */ /* 0x0103e2000c10190e */
[C---:B------:R-:W-:Y:S01]  /*a8ea0*/  IADD3 R2, R0.reuse, UR4, RZ ;  /* 0x0000000400027c10 */ /* 0x040fe2000fffe0ff */
[----:B------:R-:W-:Y:S01]  /*a8eb0*/  ULDC UR4, c[0x0][0x228] ;  /* 0x00008a0000047ab9 */ /* 0x000fe20000000800 */
[----:B------:R-:W-:Y:S01]  /*a8ec0*/  ULDC UR8, c[0x0][0x228] ;  /* 0x00008a0000087ab9 */ /* 0x000fe20000000800 */
[----:B------:R-:W-:Y:S01]  /*a8ed0*/  ULDC UR10, c[0x0][0x228] ;  /* 0x00008a00000a7ab9 */ /* 0x000fe20000000800 */
[----:B------:R-:W-:Y:S01]  /*a8ee0*/  ULDC UR12, c[0x0][0x228] ;  /* 0x00008a00000c7ab9 */ /* 0x000fe20000000800 */
[----:B-1----:R-:W4:Y:S01]  /*a8ef0*/  LDL.LU R251, [R1+0x328] ;  /* 0x0003280001fb7983 */ /* 0x002f220000300800 */
[----:B------:R-:W-:-:S03]  /*a8f00*/  IMAD.WIDE R244, R0, 0x4, R236 ;  /* 0x0000000400f47825 */ /* 0x000fc600078e02ec */
[----:B------:R-:W4:Y:S04]  /*a8f10*/  LDL.LU R249, [R1+0x388] ;  /* 0x0003880001f97983 */ /* 0x000f280000300800 */
[----:B------:R1:W-:Y:S04]  /*a8f20*/  @P4 STG.E desc[UR14][R244.64], R219 ;  /* 0x000000dbf4004986 */ /* 0x0003e8000c10190e */
[----:B-1----:R-:W4:Y:S01]  /*a8f30*/  LDL.LU R219, [R1+0x378] ;  /* 0x0003780001db7983 */ /* 0x002f220000300800 */
[----:B------:R-:W-:-:S03]  /*a8f40*/  IMAD.WIDE R244, R0, 0x4, R102 ;  /* 0x0000000400f47825 */ /* 0x000fc600078e0266 */
[----:B---3--:R1:W-:Y:S04]  /*a8f50*/  @P3 STG.E desc[UR14][R230.64], R3 ;  /* 0x00000003e6003986 */ /* 0x0083e8000c10190e */
[----:B------:R3:W-:Y:S04]  /*a8f60*/  @P2 STG.E desc[UR14][R228.64], R250 ;  /* 0x000000fae4002986 */ /* 0x0007e8000c10190e */
[----:B-1----:R-:W4:Y:S04]  /*a8f70*/  LDL.LU R3, [R1+0x368] ;  /* 0x0003680001037983 */ /* 0x002f280000300800 */
[----:B---3--:R-:W3:Y:S04]  /*a8f80*/  LDL.LU R250, [R1+0x338] ;  /* 0x0003380001fa7983 */ /* 0x008ee80000300800 */
[----:B--2---:R1:W-:Y:S04]  /*a8f90*/  @P1 STG.E desc[UR14][R244.64], R218 ;  /* 0x000000daf4001986 */ /* 0x0043e8000c10190e */
[----:B-1----:R-:W2:Y:S01]  /*a8fa0*/  LDL.LU R218, [R1+0x318] ;  /* 0x0003180001da7983 */ /* 0x002ea20000300800 */
[----:B------:R-:W-:Y:S01]  /*a8fb0*/  ISETP.LT.AND P6, PT, R199, UR6, !P0 ;  /* 0x00000006c7007c0c */ /* 0x000fe2000c7c1270 */
[C---:B------:R-:W-:Y:S01]  /*a8fc0*/  IMAD.WIDE R246, R2.reuse, 0x4, R242 ;  /* 0x0000000402f67825 */ /* 0x040fe200078e02f2 */
[----:B------:R-:W-:Y:S01]  /*a8fd0*/  ISETP.LT.AND P2, PT, R207, UR4, !P0 ;  /* 0x00000004cf007c0c */ /* 0x000fe2000c741270 */
[----:B------:R-:W-:Y:S01]  /*a8fe0*/  ULDC UR6, c[0x0][0x228] ;  /* 0x00008a0000067ab9 */ /* 0x000fe20000000800 */
[----:B------:R-:W-:Y:S01]  /*a8ff0*/  ISETP.LT.AND P4, PT, R195, UR8, !P0 ;  /* 0x00000008c3007c0c */ /* 0x000fe2000c781270 */
[C---:B------:R-:W-:Y:S01]  /*a9000*/  IMAD.WIDE R228, R2.reuse, 0x4, R240 ;  /* 0x0000000402e47825 */ /* 0x040fe200078e02f0 */
[----:B------:R-:W-:Y:S01]  /*a9010*/  ISETP.LT.AND P3, PT, R223, UR6, !P0 ;  /* 0x00000006df007c0c */ /* 0x000fe2000c761270 */
[----:B------:R1:W-:Y:S01]  /*a9020*/  @P5 STG.E desc[UR14][R246.64], R248 ;  /* 0x000000f8f6005986 */ /* 0x0003e2000c10190e */
[----:B------:R-:W-:Y:S01]  /*a9030*/  ISETP.LT.AND P5, PT, R215, UR10, !P0 ;  /* 0x0000000ad7007c0c */ /* 0x000fe2000c7a1270 */
[----:B------:R-:W-:Y:S01]  /*a9040*/  ULDC UR4, c[0x0][0x228] ;  /* 0x00008a0000047ab9 */ /* 0x000fe20000000800 */
[C---:B------:R-:W-:Y:S01]  /*a9050*/  IMAD.WIDE R230, R2.reuse, 0x4, R236 ;  /* 0x0000000402e67825 */ /* 0x040fe200078e02ec */
[----:B------:R-:W-:Y:S01]  /*a9060*/  ULDC UR6, c[0x0][0x228] ;  /* 0x00008a0000067ab9 */ /* 0x000fe20000000800 */
[----:B------:R-:W-:Y:S01]  /*a9070*/  ULDC UR8, c[0x0][0x228] ;  /* 0x00008a0000087ab9 */ /* 0x000fe20000000800 */
[----:B------:R-:W-:Y:S01]  /*a9080*/  ULDC UR10, c[0x0][0x228] ;  /* 0x00008a00000a7ab9 */ /* 0x000fe20000000800 */
[----:B-1----:R-:W-:-:S04]  /*a9090*/  IMAD.WIDE R246, R2, 0x4, R100 ;  /* 0x0000000402f67825 */ /* 0x002fc800078e0264 */
[C---:B------:R-:W-:Y:S01]  /*a90a0*/  IMAD.WIDE R244, R2.reuse, 0x4, R234 ;  /* 0x0000000402f47825 */ /* 0x040fe200078e02ea */
[----:B----4-:R1:W-:Y:S01]  /*a90b0*/  @P6 STG.E desc[UR14][R228.64], R251 ;  /* 0x000000fbe4006986 */ /* 0x0103e2000c10190e */
[----:B------:R-:W-:Y:S02]  /*a90c0*/  ISETP.LT.AND P6, PT, R67, UR4, !P0 ;  /* 0x0000000443007c0c */ /* 0x000fe4000c7c1270 */
[----:B------:R-:W-:Y:S01]  /*a90d0*/  VIADD R0, R171, 0x15 ;  /* 0x00000015ab007836 */ /* 0x000fe20000000000 */
[----:B------:R-:W-:Y:S01]  /*a90e0*/  ULDC UR4, c[0x0][0x22c] ;  /* 0x00008b0000047ab9 */ /* 0x000fe20000000800 */
[----:B------:R4:W-:Y:S04]  /*a90f0*/  @P2 STG.E desc[UR14][R246.64], R249 ;  /* 0x000000f9f6002986 */ /* 0x0009e8000c10190e */
[----:B-1----:R-:W2:Y:S01]  /*a9100*/  LDL.LU R251, [R1+0x358] ;  /* 0x0003580001fb7983 */ /* 0x002ea20000300800 */
[----:B------:R-:W-:-:S03]  /*a9110*/  IMAD.WIDE R228, R2, 0x4, R238 ;  /* 0x0000000402e47825 */ /* 0x000fc600078e02ee */
[----:B------:R-:W2:Y:S04]  /*a9120*/  LDL.LU R248, [R1+0x308] ;  /* 0x0003080001f87983 */ /* 0x000ea80000300800 */
[----:B----4-:R-:W4:Y:S04]  /*a9130*/  LDL.LU R249, [R1+0x2e8] ;  /* 0x0002e80001f97983 */ /* 0x010f280000300800 */
[----:B------:R1:W-:Y:S01]  /*a9140*/  @P3 STG.E desc[UR14][R228.64], R219 ;  /* 0x000000dbe4003986 */ /* 0x0003e2000c10190e */
[----:B------:R-:W-:-:S03]  /*a9150*/  IMAD.WIDE R246, R2, 0x4, R232 ;  /* 0x0000000402f67825 */ /* 0x000fc600078e02e8 */
[----:B-1----:R-:W4:Y:S04]  /*a9160*/  LDL.LU R219, [R1+0x2d8] ;  /* 0x0002d80001db7983 */ /* 0x002f280000300800 */
[----:B------:R-:W-:Y:S04]  /*a9170*/  @P4 STG.E desc[UR14][R230.64], R3 ;  /* 0x00000003e6004986 */ /* 0x000fe8000c10190e */
[----:B---3--:R1:W-:Y:S04]  /*a9180*/  @P5 STG.E desc[UR14][R244.64], R250 ;  /* 0x000000faf4005986 */ /* 0x0083e8000c10190e */
[----:B-1----:R-:W3:Y:S04]  /*a9190*/  LDL.LU R250, [R1+0x268] ;  /* 0x0002680001fa7983 */ /* 0x002ee80000300800 */
[----:B--2---:R1:W-:Y:S04]  /*a91a0*/  @P6 STG.E desc[UR14][R246.64], R218 ;  /* 0x000000daf6006986 */ /* 0x0043e8000c10190e */
        /* <DEDUP_REMOVED lines=22> */
[----:B------:R1:W-:Y:S04]  /*a9310*/  @P2 STG.E desc[UR14][R244.64], R251 ;  /* 0x000000fbf4002986 */ /* 0x0003e8000c10190e */
[----:B------:R1:W-:Y:S04]  /*a9320*/  @P3 STG.E desc[UR14][R2.64], R248 ;  /* 0x000000f802003986 */ /* 0x0003e8000c10190e */
[----:B----4-:R-:W-:Y:S04]  /*a9330*/  @P4 STG.E desc[UR14][R228.64], R249 ;  /* 0x000000f9e4004986 */ /* 0x010fe8000c10190e */
[----:B-1----:R-:W4:Y:S04]  /*a9340*/  LDL.LU R251, [R1+0x248] ;  /* 0x0002480001fb7983 */ /* 0x002f280000300800 */
[----:B------:R-:W4:Y:S01]  /*a9350*/  LDL.LU R3, [R1+0x258] ;  /* 0x0002580001037983 */ /* 0x000f220000300800 */
[C---:B------:R-:W-:Y:S01]  /*a9360*/  IMAD.WIDE R244, R0.reuse, 0x4, R238 ;  /* 0x0000000400f47825 */ /* 0x040fe200078e02ee */
[----:B------:R-:W-:Y:S01]  /*a9370*/  ISETP.LT.AND P4, PT, R195, UR4, !P1 ;  /* 0x00000004c3007c0c */ /* 0x000fe2000cf81270 */
[----:B------:R-:W-:Y:S01]  /*a9380*/  ULDC UR4, c[0x0][0x248] ;  /* 0x0000920000047ab9 */ /* 0x000fe20000000800 */
[----:B------:R1:W-:Y:S04]  /*a9390*/  @P5 STG.E desc[UR14][R230.64], R219 ;  /* 0x000000dbe6005986 */ /* 0x0003e8000c10190e */
[----:B-1----:R-:W4:Y:S04]  /*a93a0*/  LDL.LU R219, [R1+0x238] ;  /* 0x0002380001db7983 */ /* 0x002f280000300800 */
[----:B------:R-:W4:Y:S04]  /*a93b0*/  LDL.LU R248, [R1+0x34c] ;  /* 0x00034c0001f87983 */ /* 0x000f280000300800 */
[----:B---3--:R1:W-:Y:S04]  /*a93c0*/  @P6 STG.E desc[UR14][R244.64], R250 ;  /* 0x000000faf4006986 */ /* 0x0083e8000c10190e */
[----:B-1----:R-:W3:Y:S01]  /*a93d0*/  LDL.LU R250, [R1+0x32c] ;  /* 0x00032c0001fa7983 */ /* 0x002ee20000300800 */
[----:B------:R-:W-:-:S03]  /*a93e0*/  IMAD.WIDE R244, R0, 0x4, R236 ;  /* 0x0000000400f47825 */ /* 0x000fc600078e02ec */
[----:B------:R-:W3:Y:S04]  /*a93f0*/  LDL.LU R249, [R1+0x38c] ;  /* 0x00038c0001f97983 */ /* 0x000ee80000300800 */
[----:B--2---:R1:W-:Y:S04]  /*a9400*/  @P4 STG.E desc[UR14][R244.64], R218 ;  /* 0x000000daf4004986 */ /* 0x0043e8000c10190e */
        /* <DEDUP_REMOVED lines=12> */
[----:B------:R-:W-:Y:S01]  /*a94d0*/  ULDC UR4, c[0x0][0x228] ;  /* 0x00008a0000047ab9 */ /* 0x000fe20000000800 */
[----:B------:R-:W-:Y:S01]  /*a94e0*/  IMAD.WIDE R244, R0, 0x4, R102 ;  /* 0x0000000400f47825 */ /* 0x000fe200078e0266 */
[----:B------:R-:W-:Y:S01]  /*a94f0*/  ULDC UR10, c[0x0][0x228] ;  /* 0x00008a00000a7ab9 */ /* 0x000fe20000000800 */
[----:B----4-:R1:W-:Y:S02]  /*a9500*/  @P3 STG.E desc[UR14][R230.64], R3 ;  /* 0x00000003e6003986 */ /* 0x0103e4000c10190e */
[C---:B------:R-:W-:Y:S01]  /*a9510*/  IMAD.WIDE R246, R2.reuse, 0x4, R242 ;  /* 0x0000000402f67825 */ /* 0x040fe200078e02f2 */
[----:B------:R-:W-:Y:S01]  /*a9520*/  ISETP.LT.AND P4, PT, R195, UR8, !P0 ;  /* 0x00000008c3007c0c */ /* 0x000fe2000c781270 */
[----:B------:R-:W-:Y:S01]  /*a9530*/  ULDC UR8, c[0x0][0x228] ;  /* 0x00008a0000087ab9 */ /* 0x000fe20000000800 */
[----:B------:R4:W-:Y:S01]  /*a9540*/  @P2 STG.E desc[UR14][R228.64], R251 ;  /* 0x000000fbe4002986 */ /* 0x0009e2000c10190e */
[----:B------:R-:W-:Y:S01]  /*a9550*/  ISETP.LT.AND P2, PT, R207, UR4, !P0 ;  /* 0x00000004cf007c0c */ /* 0x000fe2000c741270 */
[----:B------:R-:W-:Y:S01]  /*a9560*/  ULDC UR4, c[0x0][0x228] ;  /* 0x00008a0000047ab9 */ /* 0x000fe20000000800 */
[----:B------:R-:W-:Y:S01]  /*a9570*/  ISETP.LT.AND P3, PT, R223, UR6, !P0 ;  /* 0x00000006df007c0c */ /* 0x000fe2000c761270 */
[----:B------:R-:W-:Y:S01]  /*a9580*/  VIADD R0, R171, 0x17 ;  /* 0x00000017ab007836 */ /* 0x000fe20000000000 */
[----:B------:R-:W-:Y:S01]  /*a9590*/  ULDC UR6, c[0x0][0x228] ;  /* 0x00008a0000067ab9 */ /* 0x000fe20000000800 */
[----:B------:R-:W-:Y:S01]  /*a95a0*/  ULDC UR12, c[0x0][0x228] ;  /* 0x00008a00000c7ab9 */ /* 0x000fe20000000800 */
[----:B-1----:R-:W2:Y:S04]  /*a95b0*/  LDL.LU R3, [R1+0x36c] ;  /* 0x00036c0001037983 */ /* 0x002ea80000300800 */
[----:B----4-:R-:W4:Y:S01]  /*a95c0*/  LDL.LU R251, [R1+0x33c] ;  /* 0x00033c0001fb7983 */ /* 0x010f220000300800 */
[----:B------:R-:W-:-:S03]  /*a95d0*/  IMAD.WIDE R228, R2, 0x4, R240 ;  /* 0x0000000402e47825 */ /* 0x000fc600078e02f0 */
[----:B------:R1:W-:Y:S04]  /*a95e0*/  @P1 STG.E desc[UR14][R244.64], R219 ;  /* 0x000000dbf4001986 */ /* 0x0003e8000c10190e */
[----:B------:R1:W-:Y:S04]  /*a95f0*/  @P5 STG.E desc[UR14][R246.64], R248 ;  /* 0x000000f8f6005986 */ /* 0x0003e8000c10190e */
[----:B-1----:R-:W4:Y:S01]  /*a9600*/  LDL.LU R219, [R1+0x31c] ;  /* 0x00031c0001db7983 */ /* 0x002f220000300800 */
[----:B------:R-:W-:-:S03]  /*a9610*/  IMAD.WIDE R246, R2, 0x4, R100 ;  /* 0x0000000402f67825 */ /* 0x000fc600078e0264 */
[----:B---3--:R1:W-:Y:S04]  /*a9620*/  @P6 STG.E desc[UR14][R228.64], R250 ;  /* 0x000000fae4006986 */ /* 0x0083e8000c10190e */
[----:B------:R3:W-:Y:S04]  /*a9630*/  @P2 STG.E desc[UR14][R246.64], R249 ;  /* 0x000000f9f6002986 */ /* 0x0007e8000c10190e */
[----:B-1----:R-:W4:Y:S01]  /*a9640*/  LDL.LU R250, [R1+0x35c] ;  /* 0x00035c0001fa7983 */ /* 0x002f220000300800 */
[----:B------:R-:W-:-:S03]  /*a9650*/  IMAD.WIDE R228, R2, 0x4, R238 ;  /* 0x0000000402e47825 */ /* 0x000fc600078e02ee */
[----:B------:R-:W4:Y:S04]  /*a9660*/  LDL.LU R248, [R1+0x30c] ;  /* 0x00030c0001f87983 */ /* 0x000f280000300800 */
[----:B--2---:R1:W-:Y:S04]  /*a9670*/  @P3 STG.E desc[UR14][R228.64], R218 ;  /* 0x000000dae4003986 */ /* 0x0043e8000c10190e */
[----:B---3--:R-:W2:Y:S04]  /*a9680*/  LDL.LU R249, [R1+0x2ec] ;  /* 0x0002ec0001f97983 */ /* 0x008ea80000300800 */
[----:B-1----:R-:W3:Y:S01]  /*a9690*/  LDL.LU R218, [R1+0x2dc] ;  /* 0x0002dc0001da7983 */ /* 0x002ee20000300800 */
[----:B------:R-:W-:Y:S01]  /*a96a0*/  ISETP.LT.AND P5, PT, R215, UR10, !P0 ;  /* 0x0000000ad7007c0c */ /* 0x000fe2000c7a1270 */
[C---:B------:R-:W-:Y:S01]  /*a96b0*/  IMAD.WIDE R230, R2.reuse, 0x4, R236 ;  /* 0x0000000402e67825 */ /* 0x040fe200078e02ec */
        /* <DEDUP_REMOVED lines=8> */
[----:B------:R-:W-:Y:S01]  /*a9740*/  ISETP.LT.AND P3, PT, R187, UR8, !P1 ;  /* 0x00000008bb007c0c */ /* 0x000fe2000cf61270 */
[----:B------:R-:W-:Y:S01]  /*a9750*/  ULDC UR6, c[0x0][0x228] ;  /* 0x00008a0000067ab9 */ /* 0x000fe20000000800 */
[----:B------:R-:W-:Y:S01]  /*a9760*/  ULDC UR8, c[0x0][0x228] ;  /* 0x00008a0000087ab9 */ /* 0x000fe20000000800 */
[----:B------:R-:W-:Y:S01]  /*a9770*/  VIADD R0, R2, UR4 ;  /* 0x0000000402007c36 */ /* 0x000fe20008000000 */
[----:B------:R-:W-:-:S03]  /*a9780*/  ULDC UR4, c[0x0][0x22c] ;  /* 0x00008b0000047ab9 */ /* 0x000fc60000000800 */
[----:B------:R-:W-:Y:S01]  /*a9790*/  IMAD.WIDE R228, R0, 0x4, R240 ;  /* 0x0000000400e47825 */ /* 0x000fe200078e02f0 */
[----:B------:R1:W-:Y:S01]  /*a97a0*/  @P4 STG.E desc[UR14][R230.64], R3 ;  /* 0x00000003e6004986 */ /* 0x0003e2000c10190e */
[----:B------:R-:W-:Y:S01]  /*a97b0*/  ISETP.LT.AND P4, PT, R199, UR10, !P1 ;  /* 0x0000000ac7007c0c */ /* 0x000fe2000cf81270 */
[----:B------:R-:W-:Y:S02]  /*a97c0*/  ULDC UR10, c[0x0][0x228] ;  /* 0x00008a00000a7ab9 */ /* 0x000fe40000000800 */
        /* <DEDUP_REMOVED lines=8> */
[C---:B------:R-:W-:Y:S01]  /*a9850*/  IMAD.WIDE R2, R0.reuse, 0x4, R242 ;  /* 0x0000000400027825 */ /* 0x040fe200078e02f2 */
[----:B------:R1:W-:Y:S03]  /*a9860*/  @P6 STG.E desc[UR14][R246.64], R219 ;  /* 0x000000dbf6006986 */ /* 0x0003e6000c10190e */
[C---:B------:R-:W-:Y:S01]  /*a9870*/  IMAD.WIDE R230, R0.reuse, 0x4, R100 ;  /* 0x0000000400e67825 */ /* 0x040fe200078e0264 */
[----:B-1----:R-:W4:Y:S04]  /*a9880*/  LDL.LU R219, [R1+0x27c] ;  /* 0x00027c0001db7983 */ /* 0x002f280000300800 */
[----:B------:R1:W-:Y:S04]  /*a9890*/  @P2 STG.E desc[UR14][R244.64], R250 ;  /* 0x000000faf4002986 */ /* 0x0003e8000c10190e */
[----:B------:R2:W-:Y:S04]  /*a98a0*/  @P3 STG.E desc[UR14][R2.64], R248 ;  /* 0x000000f802003986 */ /* 0x0005e8000c10190e */
[----:B-1----:R-:W4:Y:S04]  /*a98b0*/  LDL.LU R250, [R1+0x24c] ;  /* 0x00024c0001fa7983 */ /* 0x002f280000300800 */
[----:B--2---:R-:W2:Y:S04]  /*a98c0*/  LDL.LU R3, [R1+0x25c] ;  /* 0x00025c0001037983 */ /* 0x004ea80000300800 */
[----:B------:R-:W-:Y:S04]  /*a98d0*/  @P4 STG.E desc[UR14][R228.64], R249 ;  /* 0x000000f9e4004986 */ /* 0x000fe8000c10190e */
[----:B---3--:R1:W-:Y:S04]  /*a98e0*/  @P5 STG.E desc[UR14][R230.64], R218 ;  /* 0x000000dae6005986 */ /* 0x0083e8000c10190e */
[----:B-1----:R-:W3:Y:S01]  /*a98f0*/  LDL.LU R218, [R1+0x23c] ;  /* 0x00023c0001da7983 */ /* 0x002ee20000300800 */
[----:B------:R-:W-:Y:S01]  /*a9900*/  ISETP.LT.AND P6, PT, R223, UR16, !P1 ;  /* 0x00000010df007c0c */ /* 0x000fe2000cfc1270 */
[----:B------:R-:W-:Y:S01]  /*a9910*/  IMAD.WIDE R244, R0, 0x4, R238 ;  /* 0x0000000400f47825 */ /* 0x000fe200078e02ee */
[----:B------:R-:W-:Y:S01]  /*a9920*/  ISETP.LT.AND P4, PT, R195, UR4, !P1 ;  /* 0x00000004c3007c0c */ /* 0x000fe2000cf81270 */
[----:B------:R-:W3:Y:S01]  /*a9930*/  LDL.LU R248, [R1+0x400] ;  /* 0x0004000001f87983 */ /* 0x000ee20000300800 */
        /* <DEDUP_REMOVED lines=21> */
[----:B--2---:R1:W-:Y:S04]  /*a9a90*/  @P3 STG.E desc[UR14][R230.64], R3 ;  /* 0x00000003e6003986 */ /* 0x0043e8000c10190e */
[----:B------:R2:W-:Y:S04]  /*a9aa0*/  @P2 STG.E desc[UR14][R228.64], R250 ;  /* 0x000000fae4002986 */ /* 0x0005e8000c10190e */
[----:B-1----:R-:W4:Y:S04]  /*a9ab0*/  LDL.LU R3, [R1+0x440] ;  /* 0x0004400001037983 */ /* 0x002f280000300800 */
[----:B--2---:R-:W2:Y:S04]  /*a9ac0*/  LDL.LU R250, [R1+0x430] ;  /* 0x0004300001fa7983 */ /* 0x004ea80000300800 */
[----:B---3--:R1:W-:Y:S04]  /*a9ad0*/  @P1 STG.E desc[UR14][R244.64], R218 ;  /* 0x000000daf4001986 */ /* 0x0083e8000c10190e */
[----:B-1----:R-:W3:Y:S01]  /*a9ae0*/  LDL.LU R218, [R1+0x3e0] ;  /* 0x0003e00001da7983 */ /* 0x002ee20000300800 */
        /* <DEDUP_REMOVED lines=21> */
[----:B-1----:R-:W3:Y:S01]  /*a9c40*/  LDL.LU R251, [R1+0x450] ;  /* 0x0004500001fb7983 */ /* 0x002ee20000300800 */
[----:B------:R-:W-:-:S03]  /*a9c50*/  IMAD.WIDE R228, R2, 0x4, R238 ;  /* 0x0000000402e47825 */ /* 0x000fc600078e02ee */
[----:B------:R-:W3:Y:S04]  /*a9c60*/  LDL.LU R248, [R1+0x420] ;  /* 0x0004200001f87983 */ /* 0x000ee80000300800 */
[----:B----4-:R-:W4:Y:S01]  /*a9c70*/  LDL.LU R249, [R1+0x3d0] ;  /* 0x0003d00001f97983 */ /* 0x010f220000300800 */
[----:B------:R-:W-:-:S03]  /*a9c80*/  IMAD.WIDE R246, R2, 0x4, R232 ;  /* 0x0000000402f67825 */ /* 0x000fc600078e02e8 */
[----:B------:R1:W-:Y:S04]  /*a9c90*/  @P3 STG.E desc[UR14][R228.64], R219 ;  /* 0x000000dbe4003986 */ /* 0x0003e8000c10190e */
[----:B-1----:R-:W4:Y:S04]  /*a9ca0*/  LDL.LU R219, [R1+0x3c0] ;  /* 0x0003c00001db7983 */ /* 0x002f280000300800 */
[----:B------:R-:W-:Y:S04]  /*a9cb0*/  @P4 STG.E desc[UR14][R230.64], R3 ;  /* 0x00000003e6004986 */ /* 0x000fe8000c10190e */
[----:B--2---:R1:W-:Y:S04]  /*a9cc0*/  @P5 STG.E desc[UR14][R244.64], R250 ;  /* 0x000000faf4005986 */ /* 0x0043e8000c10190e */
[----:B-1----:R-:W2:Y:S04]  /*a9cd0*/  LDL.LU R250, [R1+0x390] ;  /* 0x0003900001fa7983 */ /* 0x002ea80000300800 */
[----:B---3--:R1:W-:Y:S04]  /*a9ce0*/  @P6 STG.E desc[UR14][R246.64], R218 ;  /* 0x000000daf6006986 */ /* 0x0083e8000c10190e */
[----:B-1----:R-:W3:Y:S01]  /*a9cf0*/  LDL.LU R218, [R1+0x3b0] ;  /* 0x0003b00001da7983 */ /* 0x002ee20000300800 */
[----:B------:R-:W-:Y:S01]  /*a9d00*/  ISETP.GE.AND P1, PT, R0, UR4, PT ;  /* 0x0000000400007c0c */ /* 0x000fe2000bf26270 */
[----:B------:R-:W-:Y:S01]  /*a9d10*/  ULDC UR4, c[0x0][0x248] ;  /* 0x0000920000047ab9 */ /* 0x000fe20000000800 */
[----:B------:R-:W-:-:S02]  /*a9d20*/  ISETP.LT.AND P2, PT, R71, UR6, !P0 ;  /* 0x0000000647007c0c */ /* 0x000fc4000c741270 */
[----:B------:R-:W-:Y:S02]  /*a9d30*/  ISETP.LT.AND P3, PT, R187, UR8, !P1 ;  /* 0x00000008bb007c0c */ /* 0x000fe4000cf61270 */
[----:B------:R-:W-:Y:S01]  /*a9d40*/  ISETP.LT.AND P4, PT, R199, UR10, !P1 ;  /* 0x0000000ac7007c0c */ /* 0x000fe2000cf81270 */
[C---:B------:R-:W-:Y:S01]  /*a9d50*/  VIADD R0, R2.reuse, UR4 ;  /* 0x0000000402007c36 */ /* 0x040fe20008000000 */
[----:B------:R-:W-:Y:S01]  /*a9d60*/  IADD3 R3, R171, 0x1a, RZ ;  /* 0x0000001aab037810 */ /* 0x000fe20007ffe0ff */
[----:B------:R-:W-:Y:S01]  /*a9d70*/  ULDC UR4, c[0x0][0x22c] ;  /* 0x00008b0000047ab9 */ /* 0x000fe20000000800 */
[----:B------:R-:W-:Y:S01]  /*a9d80*/  IMAD.WIDE R244, R2, 0x4, R102 ;  /* 0x0000000402f47825 */ /* 0x000fe200078e0266 */
[----:B------:R-:W-:Y:S01]  /*a9d90*/  ISETP.LT.AND P5, PT, R207, UR12, !P1 ;  /* 0x0000000ccf007c0c */ /* 0x000fe2000cfa1270 */
[----:B------:R-:W-:Y:S01]  /*a9da0*/  ULDC UR6, c[0x0][0x228] ;  /* 0x00008a0000067ab9 */ /* 0x000fe20000000800 */
[----:B------:R-:W-:Y:S01]  /*a9db0*/  ISETP.GE.AND P0, PT, R3, UR4, PT ;  /* 0x0000000403007c0c */ /* 0x000fe2000bf06270 */
        /* <DEDUP_REMOVED lines=8> */
[----:B------:R-:W-:Y:S01]  /*a9e40*/  IMAD.WIDE R230, R0, 0x4, R100 ;  /* 0x0000000400e67825 */ /* 0x000fe200078e0264 */
[----:B------:R1:W-:Y:S04]  /*a9e50*/  @P2 STG.E desc[UR14][R244.64], R251 ;  /* 0x000000fbf4002986 */ /* 0x0003e8000c10190e */
[----:B------:R1:W-:Y:S04]  /*a9e60*/  @P3 STG.E desc[UR14][R2.64], R248 ;  /* 0x000000f802003986 */ /* 0x0003e8000c10190e */
[----:B----4-:R-:W-:Y:S01]  /*a9e70*/  @P4 STG.E desc[UR14][R228.64], R249 ;  /* 0x000000f9e4004986 */ /* 0x010fe2000c10190e */
[----:B------:R-:W-:Y:S01]  /*a9e80*/  ISETP.LT.AND P4, PT, R195, UR4, !P1 ;  /* 0x00000004c3007c0c */ /* 0x000fe2000cf81270 */
[----:B------:R-:W-:-:S02]  /*a9e90*/  ULDC UR4, c[0x0][0x248] ;  /* 0x0000920000047ab9 */ /* 0x000fc40000000800 */
[----:B-1----:R-:W4:Y:S01]  /*a9ea0*/  LDL.LU R251, [R1+0x2b0] ;  /* 0x0002b00001fb7983 */ /* 0x002f220000300800 */
[----:B------:R-:W-:-:S03]  /*a9eb0*/  IMAD.WIDE R244, R0, 0x4, R238 ;  /* 0x0000000400f47825 */ /* 0x000fc600078e02ee */
[----:B------:R-:W4:Y:S04]  /*a9ec0*/  LDL.LU R3, [R1+0x2c0] ;  /* 0x0002c00001037983 */ /* 0x000f280000300800 */
[----:B------:R1:W-:Y:S04]  /*a9ed0*/  @P5 STG.E desc[UR14][R230.64], R219 ;  /* 0x000000dbe6005986 */ /* 0x0003e8000c10190e */
[----:B-1----:R-:W4:Y:S04]  /*a9ee0*/  LDL.LU R219, [R1] ;  /* 0x0000000001db7983 */ /* 0x002f280000300800 */
[----:B------:R-:W4:Y:S04]  /*a9ef0*/  LDL.LU R248, [R1+0x404] ;  /* 0x0004040001f87983 */ /* 0x000f280000300800 */
[----:B--2---:R1:W-:Y:S02]  /*a9f00*/  @P6 STG.E desc[UR14][R244.64], R250 ;  /* 0x000000faf4006986 */ /* 0x0043e4000c10190e */
[----:B-1----:R-:W-:-:S02]  /*a9f10*/  IMAD.WIDE R244, R0, 0x4, R236 ;  /* 0x0000000400f47825 */ /* 0x002fc400078e02ec */
[----:B------:R-:W2:Y:S04]  /*a9f20*/  LDL.LU R250, [R1+0x3f4] ;  /* 0x0003f40001fa7983 */ /* 0x000ea80000300800 */
[----:B---3--:R1:W-:Y:S04]  /*a9f30*/  @P4 STG.E desc[UR14][R244.64], R218 ;  /* 0x000000daf4004986 */ /* 0x0083e8000c10190e */
[----:B-1----:R-:W3:Y:S01]  /*a9f40*/  LDL.LU R218, [R1+0x474] ;  /* 0x0004740001da7983 */ /* 0x002ee20000300800 */
[----:B------:R-:W-:Y:S02]  /*a9f50*/  ISETP.LT.AND P3, PT, R215, UR6, !P1 ;  /* 0x00000006d7007c0c */ /* 0x000fe4000cf61270 */
[----:B------:R-:W-:Y:S01]  /*a9f60*/  ISETP.LT.AND P2, PT, R67, UR8, !P1 ;  /* 0x0000000843007c0c */ /* 0x000fe2000cf41270 */
[C---:B------:R-:W-:Y:S01]  /*a9f70*/  IMAD.WIDE R230, R0.reuse, 0x4, R234 ;  /* 0x0000000400e67825 */ /* 0x040fe200078e02ea */
[----:B------:R-:W-:Y:S01]  /*a9f80*/  ISETP.LT.AND P1, PT, R71, UR10, !P1 ;  /* 0x0000000a47007c0c */ /* 0x000fe2000cf21270 */
[----:B------:R-:W-:Y:S01]  /*a9f90*/  ULDC UR6, c[0x0][0x228] ;  /* 0x00008a0000067ab9 */ /* 0x000fe20000000800 */
[----:B------:R-:W-:Y:S01]  /*a9fa0*/  ISETP.LT.AND P5, PT, R187, UR12, !P0 ;  /* 0x0000000cbb007c0c */ /* 0x000fe2000c7a1270 */
[C---:B------:R-:W-:Y:S01]  /*a9fb0*/  IMAD.WIDE R228, R0.reuse, 0x4, R232 ;  /* 0x0000000400e47825 */ /* 0x040fe200078e02e8 */
[C---:B------:R-:W-:Y:S01]  /*a9fc0*/  IADD3 R2, R0.reuse, UR4, RZ ;  /* 0x0000000400027c10 */ /* 0x040fe2000fffe0ff */
[----:B------:R-:W-:Y:S01]  /*a9fd0*/  ULDC UR4, c[0x0][0x228] ;  /* 0x00008a0000047ab9 */ /* 0x000fe20000000800 */
[----:B------:R-:W-:Y:S01]  /*a9fe0*/  ISETP.LT.AND P6, PT, R199, UR6, !P0 ;  /* 0x00000006c7007c0c */ /* 0x000fe2000c7c1270 */
[----:B------:R-:W3:Y:S01]  /*a9ff0*/  LDL.LU R249, [R1+0x464] ;  /* 0x0004640001f97983 */ /* 0x000ee20000300800 */
[----:B------:R-:W-:Y:S01]  /*aa000*/  IMAD.WIDE R244, R0, 0x4, R102 ;  /* 0x0000000400f47825 */ /* 0x000fe200078e0266 */
[----:B------:R-:W-:Y:S01]  /*aa010*/  ULDC UR6, c[0x0][0x228] ;  /* 0x00008a0000067ab9 */ /* 0x000fe20000000800 */
[----:B------:R-:W-:Y:S01]  /*aa020*/  ULDC UR8, c[0x0][0x228] ;  /* 0x00008a0000087ab9 */ /* 0x000fe20000000800 */
[----:B------:R-:W-:Y:S01]  /*aa030*/  ULDC UR10, c[0x0][0x228] ;  /* 0x00008a00000a7ab9 */ /* 0x000fe20000000800 */
[----:B------:R-:W-:Y:S01]  /*aa040*/  IMAD.WIDE R246, R2, 0x4, R242 ;  /* 0x0000000402f67825 */ /* 0x000fe200078e02f2 */
[----:B----4-:R-:W-:Y:S01]  /*aa050*/  @P3 STG.E desc[UR14][R230.64], R3 ;  /* 0x00000003e6003986 */ /* 0x010fe2000c10190e */
[----:B------:R-:W-:-:S03]  /*aa060*/  ULDC UR12, c[0x0][0x228] ;  /* 0x00008a00000c7ab9 */ /* 0x000fc60000000800 */
[----:B------:R1:W-:Y:S01]  /*aa070*/  @P2 STG.E desc[UR14][R228.64], R251 ;  /* 0x000000fbe4002986 */ /* 0x0003e2000c10190e */
[----:B------:R-:W-:Y:S01]  /*aa080*/  ISETP.LT.AND P2, PT, R207, UR4, !P0 ;  /* 0x00000004cf007c0c */ /* 0x000fe2000c741270 */
[----:B------:R-:W-:Y:S02]  /*aa090*/  ULDC UR4, c[0x0][0x228] ;  /* 0x00008a0000047ab9 */ /* 0x000fe40000000800 */
[----:B-1----:R-:W4:Y:S01]  /*aa0a0*/  LDL.LU R251, [R1+0x444] ;  /* 0x0004440001fb7983 */ /* 0x002f220000300800 */
[----:B------:R-:W-:-:S03]  /*aa0b0*/  IMAD.WIDE R228, R2, 0x4, R240 ;  /* 0x0000000402e47825 */ /* 0x000fc600078e02f0 */
[----:B------:R1:W-:Y:S04]  /*aa0c0*/  @P1 STG.E desc[UR14][R244.64], R219 ;  /* 0x000000dbf4001986 */ /* 0x0003e8000c10190e */
[----:B------:R-:W4:Y:S04]  /*aa0d0*/  LDL.LU R3, [R1+0x434] ;  /* 0x0004340001037983 */ /* 0x000f280000300800 */
[----:B------:R1:W-:Y:S04]  /*aa0e0*/  @P5 STG.E desc[UR14][R246.64], R248 ;  /* 0x000000f8f6005986 */ /* 0x0003e8000c10190e */
[----:B-1----:R-:W4:Y:S01]  /*aa0f0*/  LDL.LU R219, [R1+0x3e4] ;  /* 0x0003e40001db7983 */ /* 0x002f220000300800 */
[----:B------:R-:W-:-:S03]  /*aa100*/  IMAD.WIDE R246, R2, 0x4, R100 ;  /* 0x0000000402f67825 */ /* 0x000fc600078e0264 */
[----:B--2---:R1:W-:Y:S04]  /*aa110*/  @P6 STG.E desc[UR14][R228.64], R250 ;  /* 0x000000fae4006986 */ /* 0x0043e8000c10190e */
[----:B-1----:R-:W2:Y:S04]  /*aa120*/  LDL.LU R250, [R1+0x454] ;  /* 0x0004540001fa7983 */ /* 0x002ea80000300800 */
[----:B---3--:R1:W-:Y:S04]  /*aa130*/  @P2 STG.E desc[UR14][R246.64], R218 ;  /* 0x000000daf6002986 */ /* 0x0083e8000c10190e */
[----:B-1----:R-:W3:Y:S01]  /*aa140*/  LDL.LU R218, [R1+0x424] ;  /* 0x0004240001da7983 */ /* 0x002ee20000300800 */
[----:B------:R-:W-:Y:S01]  /*aa150*/  ISETP.LT.AND P3, PT, R223, UR6, !P0 ;  /* 0x00000006df007c0c */ /* 0x000fe2000c761270 */
[----:B------:R-:W-:Y:S01]  /*aa160*/  VIADD R0, R171, 0x1b ;  /* 0x0000001bab007836 */ /* 0x000fe20000000000 */
[----:B------:R-:W-:Y:S01]  /*aa170*/  ISETP.LT.AND P4, PT, R195, UR8, !P0 ;  /* 0x00000008c3007c0c */ /* 0x000fe2000c781270 */
[----:B------:R-:W-:Y:S01]  /*aa180*/  IMAD.WIDE R228, R2, 0x4, R238 ;  /* 0x0000000402e47825 */ /* 0x000fe200078e02ee */
[----:B------:R-:W-:Y:S01]  /*aa190*/  ISETP.LT.AND P5, PT, R215, UR10, !P0 ;  /* 0x0000000ad7007c0c */ /* 0x000fe2000c7a1270 */
[----:B------:R-:W-:Y:S01]  /*aa1a0*/  ULDC UR6, c[0x0][0x228] ;  /* 0x00008a0000067ab9 */ /* 0x000fe20000000800 */
[----:B------:R-:W-:Y:S01]  /*aa1b0*/  ISETP.LT.AND P6, PT, R67, UR4, !P0 ;  /* 0x0000000443007c0c */ /* 0x000fe2000c7c1270 */
[----:B------:R-:W-:Y:S01]  /*aa1c0*/  ULDC UR4, c[0x0][0x22c] ;  /* 0x00008b0000047ab9 */ /* 0x000fe20000000800 */
[----:B------:R-:W3:Y:S01]  /*aa1d0*/  LDL.LU R248, [R1+0x3d4] ;  /* 0x0003d40001f87983 */ /* 0x000ee20000300800 */
[----:B------:R-:W-:Y:S01]  /*aa1e0*/  ISETP.GE.AND P1, PT, R0, UR4, PT ;  /* 0x0000000400007c0c */ /* 0x000fe2000bf26270 */
[----:B------:R-:W-:Y:S01]  /*aa1f0*/  ULDC UR8, c[0x0][0x228] ;  /* 0x00008a0000087ab9 */ /* 0x000fe20000000800 */
[----:B------:R-:W-:Y:S01]  /*aa200*/  ISETP.LT.AND P2, PT, R71, UR6, !P0 ;  /* 0x0000000647007c0c */ /* 0x000fe2000c741270 */
[C---:B------:R-:W-:Y:S01]  /*aa210*/  IMAD.WIDE R230, R2.reuse, 0x4, R236 ;  /* 0x0000000402e67825 */ /* 0x040fe200078e02ec */
[----:B------:R1:W-:Y:S01]  /*aa220*/  @P3 STG.E desc[UR14][R228.64], R249 ;  /* 0x000000f9e4003986 */ /* 0x0003e2000c10190e */
[----:B------:R-:W-:Y:S01]  /*aa230*/  ISETP.LT.AND P3, PT, R187, UR8, !P1 ;  /* 0x00000008bb007c0c */ /* 0x000fe2000cf61270 */
[----:B------:R-:W-:Y:S01]  /*aa240*/  ULDC UR4, c[0x0][0x248] ;  /* 0x0000920000047ab9 */ /* 0x000fe20000000800 */
[C---:B------:R-:W-:Y:S01]  /*aa250*/  IMAD.WIDE R244, R2.reuse, 0x4, R234 ;  /* 0x0000000402f47825 */ /* 0x040fe200078e02ea */
[----:B------:R-:W-:Y:S01]  /*aa260*/  ULDC UR10, c[0x0][0x228] ;  /* 0x00008a00000a7ab9 */ /* 0x000fe20000000800 */
[----:B------:R-:W-:Y:S01]  /*aa270*/  ULDC UR6, c[0x0][0x228] ;  /* 0x00008a0000067ab9 */ /* 0x000fe20000000800 */
[----:B------:R-:W-:Y:S01]  /*aa280*/  ULDC UR8, c[0x0][0x228] ;  /* 0x00008a0000087ab9 */ /* 0x000fe20000000800 */
[C---:B------:R-:W-:Y:S01]  /*aa290*/  VIADD R0, R2.reuse, UR4 ;  /* 0x0000000402007c36 */ /* 0x040fe20008000000 */
[----:B------:R-:W-:Y:S01]  /*aa2a0*/  ULDC UR4, c[0x0][0x22c] ;  /* 0x00008b0000047ab9 */ /* 0x000fe20000000800 */
[----:B------:R-:W-:Y:S01]  /*aa2b0*/  IMAD.WIDE R246, R2, 0x4, R232 ;  /* 0x0000000402f67825 */ /* 0x000fe200078e02e8 */
[----:B-1----:R-:W3:Y:S04]  /*aa2c0*/  LDL.LU R249, [R1+0x3c4] ;  /* 0x0003c40001f97983 */ /* 0x002ee80000300800 */
[----:B----4-:R1:W-:Y:S04]  /*aa2d0*/  @P4 STG.E desc[UR14][R230.64], R251 ;  /* 0x000000fbe6004986 */ /* 0x0103e8000c10190e */
[----:B------:R4:W-:Y:S04]  /*aa2e0*/  @P5 STG.E desc[UR14][R244.64], R3 ;  /* 0x00000003f4005986 */ /* 0x0009e8000c10190e */
[----:B-1----:R-:W3:Y:S01]  /*aa2f0*/  LDL.LU R251, [R1+0x394] ;  /* 0x0003940001fb7983 */ /* 0x002ee20000300800 */
[----:B------:R-:W-:-:S03]  /*aa300*/  IMAD.WIDE R230, R0, 0x4, R242 ;  /* 0x0000000400e67825 */ /* 0x000fc600078e02f2 */
[----:B------:R1:W-:Y:S01]  /*aa310*/  @P6 STG.E desc[UR14][R246.64], R219 ;  /* 0x000000dbf6006986 */ /* 0x0003e2000c10190e */
[----:B----4-:R-:W-:-:S03]  /*aa320*/  IMAD.WIDE R244, R2, 0x4, R102 ;  /* 0x0000000402f47825 */ /* 0x010fc600078e0266 */
[----:B-1----:R-:W4:Y:S04]  /*aa330*/  LDL.LU R219, [R1+0x3b4] ;  /* 0x0003b40001db7983 */ /* 0x002f280000300800 */
[----:B--2---:R-:W-:Y:S04]  /*aa340*/  @P2 STG.E desc[UR14][R244.64], R250 ;  /* 0x000000faf4002986 */ /* 0x004fe8000c10190e */
[----:B---3--:R1:W-:Y:S04]  /*aa350*/  @P3 STG.E desc[UR14][R230.64], R218 ;  /* 0x000000dae6003986 */ /* 0x0083e8000c10190e */
[----:B-1----:R-:W2:Y:S04]  /*aa360*/  LDL.LU R218, [R1+0x2c4] ;  /* 0x0002c40001da7983 */ /* 0x002ea80000300800 */
[----:B------:R-:W3:Y:S01]  /*aa370*/  LDL.LU R250, [R1+0x2b4] ;  /* 0x0002b40001fa7983 */ /* 0x000ee20000300800 */
[----:B------:R-:W-:Y:S01]  /*aa380*/  ISETP.LT.AND P4, PT, R199, UR10, !P1 ;  /* 0x0000000ac7007c0c */ /* 0x000fe2000cf81270 */
[----:B------:R-:W-:Y:S01]  /*aa390*/  IMAD.WIDE R228, R0, 0x4, R240 ;  /* 0x0000000400e47825 */ /* 0x000fe200078e02f0 */
[----:B------:R-:W-:Y:S01]  /*aa3a0*/  IADD3 R3, R171, 0x1c, RZ ;  /* 0x0000001cab037810 */ /* 0x000fe20007ffe0ff */
[----:B------:R-:W-:Y:S01]  /*aa3b0*/  ULDC UR10, c[0x0][0x228] ;  /* 0x00008a00000a7ab9 */ /* 0x000fe20000000800 */
[----:B------:R-:W-:-:S02]  /*aa3c0*/  ISETP.LT.AND P5, PT, R207, UR12, !P1 ;  /* 0x0000000ccf007c0c */ /* 0x000fc4000cfa1270 */
[----:B------:R-:W-:Y:S01]  /*aa3d0*/  ISETP.LT.AND P6, PT, R223, UR16, !P1 ;  /* 0x00000010df007c0c */ /* 0x000fe2000cfc1270 */
[----:B------:R-:W-:Y:S01]  /*aa3e0*/  IMAD.WIDE R244, R0, 0x4, R238 ;  /* 0x0000000400f47825 */ /* 0x000fe200078e02ee */
[----:B------:R-:W-:Y:S01]  /*aa3f0*/  ISETP.GE.AND P0, PT, R3, UR4, PT ;  /* 0x0000000403007c0c */ /* 0x000fe2000bf06270 */
[----:B------:R-:W-:Y:S01]  /*aa400*/  ULDC UR4, c[0x0][0x228] ;  /* 0x00008a0000047ab9 */ /* 0x000fe20000000800 */
[----:B------:R-:W-:-:S03]  /*aa410*/  ISETP.LT.AND P3, PT, R215, UR6, !P1 ;  /* 0x00000006d7007c0c */ /* 0x000fc6000cf61270 */
[----:B------:R1:W-:Y:S01]  /*aa420*/  @P4 STG.E desc[UR14][R228.64], R248 ;  /* 0x000000f8e4004986 */ /* 0x0003e2000c10190e */
[----:B------:R-:W-:Y:S01]  /*aa430*/  ISETP.LT.AND P4, PT, R195, UR4, !P1 ;  /* 0x00000004c3007c0c */ /* 0x000fe2000cf81270 */
[C---:B------:R-:W-:Y:S01]  /*aa440*/  IMAD.WIDE R2, R0.reuse, 0x4, R100 ;  /* 0x0000000400027825 */ /* 0x040fe200078e0264 */
[----:B------:R-:W-:Y:S01]  /*aa450*/  ISETP.LT.AND P2, PT, R67, UR8, !P1 ;  /* 0x0000000843007c0c */ /* 0x000fe2000cf41270 */
[----:B------:R-:W-:Y:S01]  /*aa460*/  ULDC UR4, c[0x0][0x248] ;  /* 0x0000920000047ab9 */ /* 0x000fe20000000800 */
[----:B------:R-:W-:Y:S01]  /*aa470*/  ULDC UR12, c[0x0][0x228] ;  /* 0x00008a00000c7ab9 */ /* 0x000fe20000000800 */
[C---:B------:R-:W-:Y:S01]  /*aa480*/  IMAD.WIDE R230, R0.reuse, 0x4, R236 ;  /* 0x0000000400e67825 */ /* 0x040fe200078e02ec */
[----:B------:R1:W-:Y:S01]  /*aa490*/  @P5 STG.E desc[UR14][R2.64], R249 ;  /* 0x000000f902005986 */ /* 0x0003e2000c10190e */
[C---:B------:R-:W-:Y:S01]  /*aa4a0*/  IADD3 R246, R0.reuse, UR4, RZ ;  /* 0x0000000400f67c10 */ /* 0x040fe2000fffe0ff */
[----:B------:R-:W-:Y:S01]  /*aa4b0*/  ULDC UR6, c[0x0][0x228] ;  /* 0x00008a0000067ab9 */ /* 0x000fe20000000800 */
[----:B------:R-:W-:Y:S01]  /*aa4c0*/  ULDC UR8, c[0x0][0x228] ;  /* 0x00008a0000087ab9 */ /* 0x000fe20000000800 */
[----:B------:R-:W-:Y:S01]  /*aa4d0*/  ULDC UR16, c[0x0][0x228] ;  /* 0x00008a0000107ab9 */ /* 0x000fe20000000800 */
[----:B-1----:R-:W-:-:S04]  /*aa4e0*/  IMAD.WIDE R228, R0, 0x4, R232 ;  /* 0x0000000400e47825 */ /* 0x002fc800078e02e8 */
[C---:B------:R-:W-:Y:S01]  /*aa4f0*/  IMAD.WIDE R2, R0.reuse, 0x4, R234 ;  /* 0x0000000400027825 */ /* 0x040fe200078e02ea */
[----:B------:R-:W-:Y:S01]  /*aa500*/  ISETP.LT.AND P1, PT, R71, UR10, !P1 ;  /* 0x0000000a47007c0c */ /* 0x000fe2000cf21270 */
[----:B------:R-:W-:Y:S01]  /*aa510*/  ULDC UR4, c[0x0][0x228] ;  /* 0x00008a0000047ab9 */ /* 0x000fe20000000800 */
[----:B------:R-:W-:Y:S01]  /*aa520*/  ISETP.LT.AND P5, PT, R187, UR12, !P0 ;  /* 0x0000000cbb007c0c */ /* 0x000fe2000c7a1270 */
[----:B------:R-:W-:Y:S01]  /*aa530*/  ULDC UR10, c[0x0][0x228] ;  /* 0x00008a00000a7ab9 */ /* 0x000fe20000000800 */
[----:B------:R-:W-:Y:S01]  /*aa540*/  ULDC UR12, c[0x0][0x228] ;  /* 0x00008a00000c7ab9 */ /* 0x000fe20000000800 */
[----:B------:R1:W-:Y:S04]  /*aa550*/  @P6 STG.E desc[UR14][R244.64], R251 ;  /* 0x000000fbf4006986 */ /* 0x0003e8000c10190e */
[----:B-1----:R-:W3:Y:S04]  /*aa560*/  LDL.LU R251, [R1+0x3f8] ;  /* 0x0003f80001fb7983 */ /* 0x002ee80000300800 */
[----:B------:R-:W3:Y:S04]  /*aa570*/  LDL.LU R247, [R1+0x478] ;  /* 0x0004780001f77983 */ /* 0x000ee80000300800 */
[----:B------:R-:W3:Y:S04]  /*aa580*/  LDL.LU R248, [R1+0x468] ;  /* 0x0004680001f87983 */ /* 0x000ee80000300800 */
[----:B----4-:R1:W-:Y:S04]  /*aa590*/  @P4 STG.E desc[UR14][R230.64], R219 ;  /* 0x000000dbe6004986 */ /* 0x0103e8000c10190e */
[----:B------:R-:W4:Y:S04]  /*aa5a0*/  LDL.LU R249, [R1+0x448] ;  /* 0x0004480001f97983 */ /* 0x000f280000300800 */
[----:B-1----:R-:W4:Y:S01]  /*aa5b0*/  LDL.LU R219, [R1+0x438] ;  /* 0x0004380001db7983 */ /* 0x002f220000300800 */
[----:B------:R-:W-:-:S03]  /*aa5c0*/  IMAD.WIDE R230, R0, 0x4, R102 ;  /* 0x0000000400e67825 */ /* 0x000fc600078e0266 */
[----:B------:R-:W4:Y:S04]  /*aa5d0*/  LDL.LU R0, [R1+0x408] ;  /* 0x0004080001007983 */ /* 0x000f280000300800 */
[----:B--2---:R1:W-:Y:S04]  /*aa5e0*/  @P3 STG.E desc[UR14][R2.64], R218 ;  /* 0x000000da02003986 */ /* 0x0043e8000c10190e */
[----:B---3--:R2:W-:Y:S04]  /*aa5f0*/  @P2 STG.E desc[UR14][R228.64], R250 ;  /* 0x000000fae4002986 */ /* 0x0085e8000c10190e */
[----:B-1----:R-:W3:Y:S04]  /*aa600*/  LDL.LU R218, [R1+0x3570] ;  /* 0x0035700001da7983 */ /* 0x002ee80000300800 */
[----:B--2---:R-:W2:Y:S01]  /*aa610*/  LDL.LU R229, [R1+0x4] ;  /* 0x0000040001e57983 */ /* 0x004ea20000300800 */
[----:B------:R-:W-:Y:S01]  /*aa620*/  ISETP.LT.AND P6, PT, R199, UR6, !P0 ;  /* 0x00000006c7007c0c */ /* 0x000fe2000c7c1270 */
[----:B------:R-:W-:-:S04]  /*aa630*/  IMAD.WIDE R244, R246, 0x4, R242 ;  /* 0x00000004f6f47825 */ /* 0x000fc800078e02f2 */
[C---:B------:R-:W-:Y:S01]  /*aa640*/  IMAD.WIDE R2, R246.reuse, 0x4, R240 ;  /* 0x00000004f6027825 */ /* 0x040fe200078e02f0 */
[----:B------:R-:W3:Y:S01]  /*aa650*/  LDL.LU R250, [R1+0x3e8] ;  /* 0x0003e80001fa7983 */ /* 0x000ee20000300800 */
[----:B------:R-:W-:Y:S01]  /*aa660*/  ISETP.LT.AND P2, PT, R207, UR4, !P0 ;  /* 0x00000004cf007c0c */ /* 0x000fe2000c741270 */
[----:B------:R-:W-:Y:S01]  /*aa670*/  ULDC UR6, c[0x0][0x228] ;  /* 0x00008a0000067ab9 */ /* 0x000fe20000000800 */
[----:B------:R-:W-:Y:S01]  /*aa680*/  ULDC UR4, c[0x0][0x228] ;  /* 0x00008a0000047ab9 */ /* 0x000fe20000000800 */
[----:B------:R-:W-:Y:S01]  /*aa690*/  ISETP.LT.AND P3, PT, R223, UR6, !P0 ;  /* 0x00000006df007c0c */ /* 0x000fe2000c761270 */
[----:B------:R-:W-:Y:S01]  /*aa6a0*/  ULDC UR6, c[0x0][0x228] ;  /* 0x00008a0000067ab9 */ /* 0x000fe20000000800 */
[----:B------:R-:W-:Y:S01]  /*aa6b0*/  ISETP.LT.AND P4, PT, R195, UR8, !P0 ;  /* 0x00000008c3007c0c */ /* 0x000fe2000c781270 */
[----:B------:R-:W-:Y:S01]  /*aa6c0*/  ULDC UR8, c[0x0][0x228] ;  /* 0x00008a0000087ab9 */ /* 0x000fe20000000800 */
[----:B--2---:R-:W-:Y:S04]  /*aa6d0*/  @P1 STG.E desc[UR14][R230.64], R229 ;  /* 0x000000e5e6001986 */ /* 0x004fe8000c10190e */
[----:B----4-:R-:W-:Y:S04]  /*aa6e0*/  @P5 STG.E desc[UR14][R244.64], R0 ;  /* 0x00000000f4005986 */ /* 0x010fe8000c10190e */
[----:B------:R1:W-:Y:S04]  /*aa6f0*/  @P6 STG.E desc[UR14][R2.64], R251 ;  /* 0x000000fb02006986 */ /* 0x0003e8000c10190e */
[----:B-1----:R-:W2:Y:S01]  /*aa700*/  LDL.LU R251, [R1+0x458] ;  /* 0x0004580001fb7983 */ /* 0x002ea20000300800 */
[C---:B------:R-:W-:Y:S01]  /*aa710*/  IMAD.WIDE R244, R246.reuse, 0x4, R100 ;  /* 0x00000004f6f47825 */ /* 0x040fe200078e0264 */
[----:B------:R-:W-:Y:S01]  /*aa720*/  ISETP.LT.AND P5, PT, R215, UR10, !P0 ;  /* 0x0000000ad7007c0c */ /* 0x000fe2000c7a1270 */
[----:B------:R-:W-:Y:S01]  /*aa730*/  ULDC UR10, c[0x0][0x228] ;  /* 0x00008a00000a7ab9 */ /* 0x000fe20000000800 */
[----:B------:R-:W-:Y:S01]  /*aa740*/  ISETP.LT.AND P6, PT, R67, UR4, !P0 ;  /* 0x0000000443007c0c */ /* 0x000fe2000c7c1270 */
[----:B------:R-:W-:Y:S01]  /*aa750*/  VIADD R0, R171, 0x1d ;  /* 0x0000001dab007836 */ /* 0x000fe20000000000 */
[----:B------:R1:W-:Y:S01]  /*aa760*/  @P2 STG.E desc[UR14][R244.64], R247 ;  /* 0x000000f7f4002986 */ /* 0x0003e2000c10190e */
[----:B------:R-:W-:Y:S01]  /*aa770*/  ISETP.LT.AND P2, PT, R71, UR6, !P0 ;  /* 0x0000000647007c0c */ /* 0x000fe2000c741270 */
[----:B------:R-:W-:Y:S01]  /*aa780*/  ULDC UR4, c[0x0][0x22c] ;  /* 0x00008b0000047ab9 */ /* 0x000fe20000000800 */
[----:B------:R-:W-:Y:S01]  /*aa790*/  IMAD.WIDE R230, R246, 0x4, R238 ;  /* 0x00000004f6e67825 */ /* 0x000fe200078e02ee */
[----:B------:R-:W-:Y:S01]  /*aa7a0*/  ISETP.GE.AND P1, PT, R0, UR4, PT ;  /* 0x0000000400007c0c */ /* 0x000fe2000bf26270 */
[----:B------:R-:W-:Y:S01]  /*aa7b0*/  ULDC UR4, c[0x0][0x248] ;  /* 0x0000920000047ab9 */ /* 0x000fe20000000800 */
[----:B------:R-:W-:Y:S01]  /*aa7c0*/  ULDC UR6, c[0x0][0x228] ;  /* 0x00008a0000067ab9 */ /* 0x000fe20000000800 */
[C---:B------:R-:W-:Y:S01]  /*aa7d0*/  IMAD.WIDE R228, R246.reuse, 0x4, R236 ;  /* 0x00000004f6e47825 */ /* 0x040fe200078e02ec */
[----:B------:R4:W-:Y:S03]  /*aa7e0*/  @P3 STG.E desc[UR14][R230.64], R248 ;  /* 0x000000f8e6003986 */ /* 0x0009e6000c10190e */
[C---:B------:R-:W-:Y:S01]  /*aa7f0*/  IMAD.WIDE R2, R246.reuse, 0x4, R234 ;  /* 0x00000004f6027825 */ /* 0x040fe200078e02ea */
[----:B------:R-:W-:Y:S03]  /*aa800*/  @P4 STG.E desc[UR14][R228.64], R249 ;  /* 0x000000f9e4004986 */ /* 0x000fe6000c10190e */
[----:B-1----:R-:W-:-:S04]  /*aa810*/  IMAD.WIDE R244, R246, 0x4, R232 ;  /* 0x00000004f6f47825 */ /* 0x002fc800078e02e8 */
[C---:B------:R-:W-:Y:S01]  /*aa820*/  VIADD R0, R246.reuse, UR4 ;  /* 0x00000004f6007c36 */ /* 0x040fe20008000000 */
[----:B----4-:R-:W4:Y:S01]  /*aa830*/  LDL.LU R248, [R1+0x3c8] ;  /* 0x0003c80001f87983 */ /* 0x010f220000300800 */
[----:B------:R-:W-:Y:S01]  /*aa840*/  IMAD.WIDE R246, R246, 0x4, R102 ;  /* 0x00000004f6f67825 */ /* 0x000fe200078e0266 */
[----:B------:R-:W-:Y:S01]  /*aa850*/  ISETP.LT.AND P3, PT, R187, UR8, !P1 ;  /* 0x00000008bb007c0c */ /* 0x000fe2000cf61270 */
[----:B------:R-:W-:Y:S01]  /*aa860*/  ULDC UR4, c[0x0][0x22c] ;  /* 0x00008b0000047ab9 */ /* 0x000fe20000000800 */
[----:B------:R1:W-:Y:S01]  /*aa870*/  @P5 STG.E desc[UR14][R2.64], R219 ;  /* 0x000000db02005986 */ /* 0x0003e2000c10190e */
[----:B------:R-:W-:Y:S01]  /*aa880*/  ISETP.LT.AND P4, PT, R199, UR10, !P1 ;  /* 0x0000000ac7007c0c */ /* 0x000fe2000cf81270 */
[C---:B------:R-:W-:Y:S01]  /*aa890*/  IMAD.WIDE R230, R0.reuse, 0x4, R242 ;  /* 0x0000000400e67825 */ /* 0x040fe200078e02f2 */
[----:B------:R-:W-:Y:S01]  /*aa8a0*/  ULDC UR8, c[0x0][0x228] ;  /* 0x00008a0000087ab9 */ /* 0x000fe20000000800 */
[----:B---3--:R3:W-:Y:S04]  /*aa8b0*/  @P6 STG.E desc[UR14][R244.64], R250 ;  /* 0x000000faf4006986 */ /* 0x0087e8000c10190e */
[----:B-1----:R-:W4:Y:S01]  /*aa8c0*/  LDL.LU R219, [R1+0x398] ;  /* 0x0003980001db7983 */ /* 0x002f220000300800 */
[----:B------:R-:W-:Y:S01]  /*aa8d0*/  IADD3 R2, R171, 0x1e, RZ ;  /* 0x0000001eab027810 */ /* 0x000fe20007ffe0ff */
[----:B------:R-:W-:Y:S01]  /*aa8e0*/  IMAD.WIDE R228, R0, 0x4, R240 ;  /* 0x0000000400e47825 */ /* 0x000fe200078e02f0 */
[----:B------:R-:W-:Y:S01]  /*aa8f0*/  ISETP.LT.AND P5, PT, R207, UR12, !P1 ;  /* 0x0000000ccf007c0c */ /* 0x000fe2000cfa1270 */
[----:B------:R-:W4:Y:S01]  /*aa900*/  LDL.LU R249, [R1+0x3b8] ;  /* 0x0003b80001f97983 */ /* 0x000f220000300800 */
[----:B------:R-:W-:-:S03]  /*aa910*/  ULDC UR10, c[0x0][0x228] ;  /* 0x00008a00000a7ab9 */ /* 0x000fc60000000800 */
[----:B--2---:R1:W-:Y:S01]  /*aa920*/  @P2 STG.E desc[UR14][R246.64], R251 ;  /* 0x000000fbf6002986 */ /* 0x0043e2000c10190e */
[----:B------:R-:W-:Y:S01]  /*aa930*/  ISETP.LT.AND P6, PT, R223, UR16, !P1 ;  /* 0x00000010df007c0c */ /* 0x000fe2000cfc1270 */
[----:B---3--:R-:W-:Y:S01]  /*aa940*/  IMAD.WIDE R244, R0, 0x4, R238 ;  /* 0x0000000400f47825 */ /* 0x008fe200078e02ee */
[----:B------:R-:W-:Y:S01]  /*aa950*/  ISETP.GE.AND P0, PT, R2, UR4, PT ;  /* 0x0000000402007c0c */ /* 0x000fe2000bf06270 */
[----:B------:R-:W-:Y:S01]  /*aa960*/  ULDC UR4, c[0x0][0x228] ;  /* 0x00008a0000047ab9 */ /* 0x000fe20000000800 */
[----:B------:R-:W-:Y:S01]  /*aa970*/  ULDC UR12, c[0x0][0x228] ;  /* 0x00008a00000c7ab9 */ /* 0x000fe20000000800 */
[----:B-1----:R-:W2:Y:S01]  /*aa980*/  LDL.LU R246, [R1+0x428] ;  /* 0x0004280001f67983 */ /* 0x002ea20000300800 */
[----:B------:R-:W-:Y:S01]  /*aa990*/  ISETP.LT.AND P2, PT, R67, UR8, !P1 ;  /* 0x0000000843007c0c */ /* 0x000fe2000cf41270 */
[----:B------:R-:W-:Y:S01]  /*aa9a0*/  IMAD.WIDE R2, R0, 0x4, R100 ;  /* 0x0000000400027825 */ /* 0x000fe200078e0264 */
[----:B------:R-:W-:Y:S01]  /*aa9b0*/  ULDC UR8, c[0x0][0x228] ;  /* 0x00008a0000087ab9 */ /* 0x000fe20000000800 */
[----:B------:R-:W3:Y:S01]  /*aa9c0*/  LDL.LU R247, [R1+0x3d8] ;  /* 0x0003d80001f77983 */ /* 0x000ee20000300800 */
[----:B------:R-:W-:-:S03]  /*aa9d0*/  ULDC UR16, c[0x0][0x228] ;  /* 0x00008a0000107ab9 */ /* 0x000fc60000000800 */
[----:B------:R-:W4:Y:S04]  /*aa9e0*/  LDL.LU R251, [R1+0x2c8] ;  /* 0x0002c80001fb7983 */ /* 0x000f280000300800 */
[----:B------:R-:W4:Y:S04]  /*aa9f0*/  LDL.LU R250, [R1+0x2b8] ;  /* 0x0002b80001fa7983 */ /* 0x000f280000300800 */
[----:B--2---:R1:W-:Y:S04]  /*aaa00*/  @P3 STG.E desc[UR14][R230.64], R246 ;  /* 0x000000f6e6003986 */ /* 0x0043e8000c10190e */
[----:B---3--:R2:W-:Y:S01]  /*aaa10*/  @P4 STG.E desc[UR14][R228.64], R247 ;  /* 0x000000f7e4004986 */ /* 0x0085e2000c10190e */
[----:B------:R-:W-:Y:S01]  /*aaa20*/  ISETP.LT.AND P4, PT, R195, UR4, !P1 ;  /* 0x00000004c3007c0c */ /* 0x000fe2000cf81270 */
[----:B------:R-:W-:-:S02]  /*aaa30*/  ULDC UR4, c[0x0][0x248] ;  /* 0x0000920000047ab9 */ /* 0x000fc40000000800 */
[----:B----4-:R3:W-:Y:S04]  /*aaa40*/  @P5 STG.E desc[UR14][R2.64], R248 ;  /* 0x000000f802005986 */ /* 0x0107e8000c10190e */
[----:B------:R4:W-:Y:S01]  /*aaa50*/  @P6 STG.E desc[UR14][R244.64], R219 ;  /* 0x000000dbf4006986 */ /* 0x0009e2000c10190e */
[----:B-1----:R-:W-:-:S04]  /*aaa60*/  IMAD.WIDE R230, R0, 0x4, R232 ;  /* 0x0000000400e67825 */ /* 0x002fc800078e02e8 */
[C---:B--2---:R-:W-:Y:S01]  /*aaa70*/  IMAD.WIDE R228, R0.reuse, 0x4, R234 ;  /* 0x0000000400e47825 */ /* 0x044fe200078e02ea */
[----:B---3--:R-:W2:Y:S03]  /*aaa80*/  LDL.LU R248, [R1+0x40c] ;  /* 0x00040c0001f87983 */ /* 0x008ea60000300800 */
[C---:B----4-:R-:W-:Y:S01]  /*aaa90*/  IMAD.WIDE R244, R0.reuse, 0x4, R236 ;  /* 0x0000000400f47825 */ /* 0x050fe200078e02ec */
[----:B------:R-:W3:Y:S01]  /*aaaa0*/  LDL.LU R219, [R1+0x3fc] ;  /* 0x0003fc0001db7983 */ /* 0x000ee20000300800 */
[C---:B------:R-:W-:Y:S01]  /*aaab0*/  IADD3 R2, R0.reuse, UR4, RZ ;  /* 0x0000000400027c10 */ /* 0x040fe2000fffe0ff */
[----:B------:R-:W-:Y:S02]  /*aaac0*/  ULDC UR4, c[0x0][0x228] ;  /* 0x00008a0000047ab9 */ /* 0x000fe40000000800 */
[----:B------:R1:W-:Y:S04]  /*aaad0*/  @P4 STG.E desc[UR14][R244.64], R249 ;  /* 0x000000f9f4004986 */ /* 0x0003e8000c10190e */
[----:B-1----:R-:W4:Y:S01]  /*aaae0*/  LDL.LU R249, [R1+0x47c] ;  /* 0x00047c0001f97983 */ /* 0x002f220000300800 */
        /* <DEDUP_REMOVED lines=9> */
[----:B------:R-:W-:Y:S01]  /*aab80*/  ULDC UR10, c[0x0][0x228] ;  /* 0x00008a00000a7ab9 */ /* 0x000fe20000000800 */
[----:B------:R-:W-:Y:S01]  /*aab90*/  ISETP.LT.AND P4, PT, R195, UR8, !P0 ;  /* 0x00000008c3007c0c */ /* 0x000fe2000c781270 */
[----:B------:R-:W-:Y:S01]  /*aaba0*/  ULDC UR8, c[0x0][0x228] ;  /* 0x00008a0000087ab9 */ /* 0x000fe20000000800 */
[----:B------:R-:W-:-:S02]  /*aabb0*/  ULDC UR12, c[0x0][0x228] ;  /* 0x00008a00000c7ab9 */ /* 0x000fc40000000800 */
[----:B------:R1:W-:Y:S04]  /*aabc0*/  @P3 STG.E desc[UR14][R228.64], R251 ;  /* 0x000000fbe4003986 */ /* 0x0003e8000c10190e */
[----:B------:R1:W-:Y:S01]  /*aabd0*/  @P2 STG.E desc[UR14][R230.64], R250 ;  /* 0x000000fae6002986 */ /* 0x0003e2000c10190e */
[----:B------:R-:W-:Y:S01]  /*aabe0*/  ISETP.LT.AND P2, PT, R207, UR4, !P0 ;  /* 0x00000004cf007c0c */ /* 0x000fe2000c741270 */
[----:B------:R-:W-:Y:S01]  /*aabf0*/  ULDC UR4, c[0x0][0x228] ;  /* 0x00008a0000047ab9 */ /* 0x000fe20000000800 */
[----:B-1----:R-:W-:Y:S01]  /*aac00*/  IMAD.WIDE R228, R2, 0x4, R240 ;  /* 0x0000000402e47825 */ /* 0x002fe200078e02f0 */
[----:B------:R-:W4:Y:S04]  /*aac10*/  LDL.LU R251, [R1+0x46c] ;  /* 0x00046c0001fb7983 */ /* 0x000f280000300800 */
[----:B------:R-:W4:Y:S04]  /*aac20*/  LDL.LU R3, [R1+0x43c] ;  /* 0x00043c0001037983 */ /* 0x000f280000300800 */
[----:B------:R-:W4:Y:S04]  /*aac30*/  LDL.LU R250, [R1+0x3ec] ;  /* 0x0003ec0001fa7983 */ /* 0x000f280000300800 */
[----:B--2---:R1:W-:Y:S04]  /*aac40*/  @P1 STG.E desc[UR14][R244.64], R0 ;  /* 0x00000000f4001986 */ /* 0x0043e8000c10190e */
[----:B------:R-:W-:Y:S04]  /*aac50*/  @P5 STG.E desc[UR14][R246.64], R248 ;  /* 0x000000f8f6005986 */ /* 0x000fe8000c10190e */
[----:B---3--:R2:W-:Y:S01]  /*aac60*/  @P6 STG.E desc[UR14][R228.64], R219 ;  /* 0x000000dbe4006986 */ /* 0x0085e2000c10190e */
[----:B------:R-:W-:Y:S01]  /*aac70*/  ISETP.LT.AND P6, PT, R67, UR4, !P0 ;  /* 0x0000000443007c0c */ /* 0x000fe2000c7c1270 */
[----:B------:R-:W-:Y:S01]  /*aac80*/  ULDC UR4, c[0x0][0x22c] ;  /* 0x00008b0000047ab9 */ /* 0x000fe20000000800 */
[----:B-1----:R-:W-:-:S05]  /*aac90*/  VIADD R0, R171, 0x1f ;  /* 0x0000001fab007836 */ /* 0x002fca0000000000 */
[----:B------:R-:W-:Y:S02]  /*aaca0*/  ISETP.GE.AND P1, PT, R0, UR4, PT ;  /* 0x0000000400007c0c */ /* 0x000fe4000bf26270 */
[----:B------:R-:W-:Y:S01]  /*aacb0*/  ISETP.LT.AND P3, PT, R223, UR6, !P0 ;  /* 0x00000006df007c0c */ /* 0x000fe2000c761270 */
[----:B--2---:R-:W2:Y:S01]  /*aacc0*/  LDL.LU R219, [R1+0x45c] ;  /* 0x00045c0001db7983 */ /* 0x004ea20000300800 */
[----:B------:R-:W-:Y:S01]  /*aacd0*/  ISETP.LT.AND P5, PT, R215, UR10, !P0 ;  /* 0x0000000ad7007c0c */ /* 0x000fe2000c7a1270 */
[C---:B------:R-:W-:Y:S01]  /*aace0*/  IMAD.WIDE R246, R2.reuse, 0x4, R100 ;  /* 0x0000000402f67825 */ /* 0x040fe200078e0264 */
[----:B------:R-:W-:Y:S01]  /*aacf0*/  ULDC UR6, c[0x0][0x228] ;  /* 0x00008a0000067ab9 */ /* 0x000fe20000000800 */
[----:B------:R-:W3:Y:S01]  /*aad00*/  LDL.LU R0, [R1+0x44c] ;  /* 0x00044c0001007983 */ /* 0x000ee20000300800 */
[----:B------:R-:W-:Y:S01]  /*aad10*/  ULDC UR10, c[0x0][0x228] ;  /* 0x00008a00000a7ab9 */ /* 0x000fe20000000800 */
[C---:B------:R-:W-:Y:S01]  /*aad20*/  IMAD.WIDE R244, R2.reuse, 0x4, R238 ;  /* 0x0000000402f47825 */ /* 0x040fe200078e02ee */
[----:B------:R-:W-:Y:S01]  /*aad30*/  ULDC UR4, c[0x0][0x248] ;  /* 0x0000920000047ab9 */ /* 0x000fe20000000800 */
[----:B----4-:R1:W-:Y:S02]  /*aad40*/  @P2 STG.E desc[UR14][R246.64], R249 ;  /* 0x000000f9f6002986 */ /* 0x0103e4000c10190e */
[----:B------:R-:W-:-:S04]  /*aad50*/  IMAD.WIDE R230, R2, 0x4, R236 ;  /* 0x0000000402e67825 */ /* 0x000fc800078e02ec */
[C---:B------:R-:W-:Y:S01]  /*aad60*/  IMAD.WIDE R228, R2.reuse, 0x4, R234 ;  /* 0x0000000402e47825 */ /* 0x040fe200078e02ea */
[----:B------:R4:W-:Y:S04]  /*aad70*/  @P3 STG.E desc[UR14][R244.64], R251 ;  /* 0x000000fbf4003986 */ /* 0x0009e8000c10190e */
[----:B------:R-:W2:Y:S01]  /*aad80*/  LDL.LU R248, [R1+0x3dc] ;  /* 0x0003dc0001f87983 */ /* 0x000ea20000300800 */
[----:B-1----:R-:W-:-:S03]  /*aad90*/  IMAD.WIDE R246, R2, 0x4, R232 ;  /* 0x0000000402f67825 */ /* 0x002fc600078e02e8 */
[----:B------:R-:W2:Y:S04]  /*aada0*/  LDL.LU R249, [R1+0x3cc] ;  /* 0x0003cc0001f97983 */ /* 0x000ea80000300800 */
[----:B----4-:R-:W4:Y:S01]  /*aadb0*/  LDL.LU R251, [R1+0x39c] ;  /* 0x00039c0001fb7983 */ /* 0x010f220000300800 */
[----:B------:R-:W-:Y:S01]  /*aadc0*/  ISETP.LT.AND P2, PT, R71, UR6, !P0 ;  /* 0x0000000647007c0c */ /* 0x000fe2000c741270 */
[C---:B------:R-:W-:Y:S01]  /*aadd0*/  IMAD.WIDE R244, R2.reuse, 0x4, R102 ;  /* 0x0000000402f47825 */ /* 0x040fe200078e0266 */
[----:B------:R-:W-:Y:S01]  /*aade0*/  ISETP.LT.AND P3, PT, R187, UR8, !P1 ;  /* 0x00000008bb007c0c */ /* 0x000fe2000cf61270 */
[----:B------:R-:W-:Y:S01]  /*aadf0*/  ULDC UR6, c[0x0][0x228] ;  /* 0x00008a0000067ab9 */ /* 0x000fe20000000800 */
[----:B------:R-:W-:Y:S01]  /*aae00*/  ULDC UR8, c[0x0][0x228] ;  /* 0x00008a0000087ab9 */ /* 0x000fe20000000800 */
[----:B---3--:R-:W-:Y:S04]  /*aae10*/  @P4 STG.E desc[UR14][R230.64], R0 ;  /* 0x00000000e6004986 */ /* 0x008fe8000c10190e */
[----:B------:R-:W-:Y:S04]  /*aae20*/  @P5 STG.E desc[UR14][R228.64], R3 ;  /* 0x00000003e4005986 */ /* 0x000fe8000c10190e */
[----:B------:R1:W-:Y:S04]  /*aae30*/  @P6 STG.E desc[UR14][R246.64], R250 ;  /* 0x000000faf6006986 */ /* 0x0003e8000c10190e */
[----:B-1----:R-:W3:Y:S04]  /*aae40*/  LDL.LU R247, [R1+0x42c] ;  /* 0x00042c0001f77983 */ /* 0x002ee80000300800 */
[----:B------:R-:W4:Y:S04]  /*aae50*/  LDL.LU R250, [R1+0x3bc] ;  /* 0x0003bc0001fa7983 */ /* 0x000f280000300800 */
[----:B--2---:R1:W-:Y:S04]  /*aae60*/  @P2 STG.E desc[UR14][R244.64], R219 ;  /* 0x000000dbf4002986 */ /* 0x0043e8000c10190e */
[----:B-1----:R-:W2:Y:S01]  /*aae70*/  LDL.LU R219, [R1+0x2cc] ;  /* 0x0002cc0001db7983 */ /* 0x002ea20000300800 */
[----:B------:R-:W-:Y:S01]  /*aae80*/  ISETP.LT.AND P4, PT, R199, UR10, !P1 ;  /* 0x0000000ac7007c0c */ /* 0x000fe2000cf81270 */
[----:B------:R-:W-:Y:S01]  /*aae90*/  VIADD R0, R2, UR4 ;  /* 0x0000000402007c36 */ /* 0x000fe20008000000 */
[----:B------:R-:W-:Y:S01]  /*aaea0*/  IADD3 R3, R171, 0x20, RZ ;  /* 0x00000020ab037810 */ /* 0x000fe20007ffe0ff */
[----:B------:R-:W-:Y:S01]  /*aaeb0*/  ULDC UR4, c[0x0][0x22c] ;  /* 0x00008b0000047ab9 */ /* 0x000fe20000000800 */
[----:B------:R-:W-:Y:S01]  /*aaec0*/  ISETP.LT.AND P5, PT, R207, UR12, !P1 ;  /* 0x0000000ccf007c0c */ /* 0x000fe2000cfa1270 */
[----:B------:R-:W-:Y:S01]  /*aaed0*/  IMAD.WIDE R230, R0, 0x4, R242 ;  /* 0x0000000400e67825 */ /* 0x000fe200078e02f2 */
[----:B------:R-:W-:Y:S01]  /*aaee0*/  ISETP.LT.AND P6, PT, R223, UR16, !P1 ;  /* 0x00000010df007c0c */ /* 0x000fe2000cfc1270 */
[----:B------:R-:W-:-:S02]  /*aaef0*/  ULDC UR10, c[0x0][0x228] ;  /* 0x00008a00000a7ab9 */ /* 0x000fc40000000800 */
[C---:B------:R-:W-:Y:S01]  /*aaf00*/  IMAD.WIDE R228, R0.reuse, 0x4, R240 ;  /* 0x0000000400e47825 */ /* 0x040fe200078e02f0 */
[----:B------:R-:W-:Y:S01]  /*aaf10*/  ISETP.GE.AND P0, PT, R3, UR4, PT ;  /* 0x0000000403007c0c */ /* 0x000fe2000bf06270 */
[----:B------:R-:W-:Y:S01]  /*aaf20*/  ULDC UR4, c[0x0][0x228] ;  /* 0x00008a0000047ab9 */ /* 0x000fe20000000800 */
[----:B------:R-:W-:Y:S01]  /*aaf30*/  ISETP.LT.AND P2, PT, R67, UR8, !P1 ;  /* 0x0000000843007c0c */ /* 0x000fe2000cf41270 */
[C---:B------:R-:W-:Y:S01]  /*aaf40*/  IMAD.WIDE R2, R0.reuse, 0x4, R100 ;  /* 0x0000000400027825 */ /* 0x040fe200078e0264 */
[----:B------:R-:W-:Y:S01]  /*aaf50*/  ULDC UR12, c[0x0][0x228] ;  /* 0x00008a00000c7ab9 */ /* 0x000fe20000000800 */
[----:B------:R-:W-:Y:S01]  /*aaf60*/  ULDC UR8, c[0x0][0x228] ;  /* 0x00008a0000087ab9 */ /* 0x000fe20000000800 */
[----:B------:R-:W-:Y:S01]  /*aaf70*/  ULDC UR16, c[0x0][0x228] ;  /* 0x00008a0000107ab9 */ /* 0x000fe20000000800 */
[----:B------:R-:W-:Y:S01]  /*aaf80*/  IMAD.WIDE R244, R0, 0x4, R238 ;  /* 0x0000000400f47825 */ /* 0x000fe200078e02ee */
[----:B---3--:R1:W-:Y:S01]  /*aaf90*/  @P3 STG.E desc[UR14][R230.64], R247 ;  /* 0x000000f7e6003986 */ /* 0x0083e2000c10190e */
[----:B------:R-:W-:Y:S01]  /*aafa0*/  ISETP.LT.AND P3, PT, R215, UR6, !P1 ;  /* 0x00000006d7007c0c */ /* 0x000fe2000cf61270 */
[----:B------:R-:W-:-:S02]  /*aafb0*/  ULDC UR6, c[0x0][0x228] ;  /* 0x00008a0000067ab9 */ /* 0x000fc40000000800 */
[----:B------:R3:W-:Y:S01]  /*aafc0*/  @P4 STG.E desc[UR14][R228.64], R248 ;  /* 0x000000f8e4004986 */ /* 0x0007e2000c10190e */
[----:B------:R-:W-:Y:S01]  /*aafd0*/  ISETP.LT.AND P4, PT, R195, UR4, !P1 ;  /* 0x00000004c3007c0c */ /* 0x000fe2000cf81270 */
[----:B------:R-:W-:Y:S02]  /*aafe0*/  ULDC UR4, c[0x0][0x248] ;  /* 0x0000920000047ab9 */ /* 0x000fe40000000800 */
[----:B------:R2:W-:Y:S01]  /*aaff0*/  @P5 STG.E desc[UR14][R2.64], R249 ;  /* 0x000000f902005986 */ /* 0x0005e2000c10190e */
[----:B-1----:R-:W-:-:S03]  /*ab000*/  IMAD.WIDE R230, R0, 0x4, R236 ;  /* 0x0000000400e67825 */ /* 0x002fc600078e02ec */
[----:B----4-:R1:W-:Y:S01]  /*ab010*/  @P6 STG.E desc[UR14][R244.64], R251 ;  /* 0x000000fbf4006986 */ /* 0x0103e2000c10190e */
[C---:B------:R-:W-:Y:S01]  /*ab020*/  IADD3 R246, R0.reuse, UR4, RZ ;  /* 0x0000000400f67c10 */ /* 0x040fe2000fffe0ff */
[----:B------:R-:W-:Y:S01]  /*ab030*/  ULDC UR4, c[0x0][0x228] ;  /* 0x00008a0000047ab9 */ /* 0x000fe20000000800 */
[----:B---3--:R-:W-:-:S04]  /*ab040*/  IMAD.WIDE R228, R0, 0x4, R232 ;  /* 0x0000000400e47825 */ /* 0x008fc800078e02e8 */
[C---:B--2---:R-:W-:Y:S01]  /*ab050*/  IMAD.WIDE R2, R0.reuse, 0x4, R234 ;  /* 0x0000000400027825 */ /* 0x044fe200078e02ea */
[----:B------:R2:W-:Y:S04]  /*ab060*/  @P4 STG.E desc[UR14][R230.64], R250 ;  /* 0x000000fae6004986 */ /* 0x0005e8000c10190e */
[----:B-1----:R-:W3:Y:S04]  /*ab070*/  LDL.LU R251, [R1+0x580] ;  /* 0x0005800001fb7983 */ /* 0x002ee80000300800 */
[----:B------:R-:W4:Y:S04]  /*ab080*/  LDL.LU R247, [R1+0x4f0] ;  /* 0x0004f00001f77983 */ /* 0x000f280000300800 */
[----:B------:R-:W4:Y:S01]  /*ab090*/  LDL.LU R248, [R1+0x4e0] ;  /* 0x0004e00001f87983 */ /* 0x000f220000300800 */
[----:B--2---:R-:W-:-:S03]  /*ab0a0*/  IMAD.WIDE R230, R0, 0x4, R102 ;  /* 0x0000000400e67825 */ /* 0x004fc600078e0266 */
[----:B------:R-:W2:Y:S04]  /*ab0b0*/  LDL.LU R249, [R1+0x4d0] ;  /* 0x0004d00001f97983 */ /* 0x000ea80000300800 */
[----:B------:R-:W2:Y:S04]  /*ab0c0*/  LDL.LU R250, [R1+0x4c0] ;  /* 0x0004c00001fa7983 */ /* 0x000ea80000300800 */
[----:B------:R-:W3:Y:S04]  /*ab0d0*/  LDL.LU R0, [R1+0x590] ;  /* 0x0005900001007983 */ /* 0x000ee80000300800 */
[----:B------:R1:W-:Y:S04]  /*ab0e0*/  @P3 STG.E desc[UR14][R2.64], R219 ;  /* 0x000000db02003986 */ /* 0x0003e8000c10190e */
[----:B-1----:R-:W2:Y:S04]  /*ab0f0*/  LDL.LU R219, [R1+0x356c] ;  /* 0x00356c0001db7983 */ /* 0x002ea80000300800 */
[----:B------:R-:W4:Y:S01]  /*ab100*/  LDL.LU R3, [R1+0x2bc] ;  /* 0x0002bc0001037983 */ /* 0x000f220000300800 */
[----:B------:R-:W-:-:S02]  /*ab110*/  ISETP.LT.AND P1, PT, R71, UR10, !P1 ;  /* 0x0000000a47007c0c */ /* 0x000fc4000cf21270 */
[----:B------:R-:W-:Y:S02]  /*ab120*/  ISETP.LT.AND P5, PT, R187, UR12, !P0 ;  /* 0x0000000cbb007c0c */ /* 0x000fe4000c7a1270 */
[----:B------:R-:W-:Y:S01]  /*ab130*/  ISETP.LT.AND P6, PT, R199, UR6, !P0 ;  /* 0x00000006c7007c0c */ /* 0x000fe2000c7c1270 */
[C---:B------:R-:W-:Y:S01]  /*ab140*/  IMAD.WIDE R244, R246.reuse, 0x4, R242 ;  /* 0x00000004f6f47825 */ /* 0x040fe200078e02f2 */
[----:B------:R-:W-:Y:S01]  /*ab150*/  ULDC UR6, c[0x0][0x228] ;  /* 0x00008a0000067ab9 */ /* 0x000fe20000000800 */
[----:B------:R-:W-:Y:S01]  /*ab160*/  ISETP.LT.AND P4, PT, R195, UR8, !P0 ;  /* 0x00000008c3007c0c */ /* 0x000fe2000c781270 */
[----:B------:R-:W-:Y:S01]  /*ab170*/  ULDC UR10, c[0x0][0x228] ;  /* 0x00008a00000a7ab9 */ /* 0x000fe20000000800 */
[----:B----4-:R1:W-:Y:S01]  /*ab180*/  @P2 STG.E desc[UR14][R228.64], R3 ;  /* 0x00000003e4002986 */ /* 0x0103e2000c10190e */
[----:B------:R-:W-:Y:S01]  /*ab190*/  ISETP.LT.AND P3, PT, R223, UR6, !P0 ;  /* 0x00000006df007c0c */ /* 0x000fe2000c761270 */
[----:B------:R-:W-:Y:S01]  /*ab1a0*/  ULDC UR6, c[0x0][0x228] ;  /* 0x00008a0000067ab9 */ /* 0x000fe20000000800 */
[----:B------:R-:W-:Y:S01]  /*ab1b0*/  ULDC UR8, c[0x0][0x228] ;  /* 0x00008a0000087ab9 */ /* 0x000fe20000000800 */
[----:B------:R-:W-:Y:S01]  /*ab1c0*/  ULDC UR12, c[0x0][0x228] ;  /* 0x00008a00000c7ab9 */ /* 0x000fe20000000800 */
[----:B-1----:R-:W4:Y:S01]  /*ab1d0*/  LDL.LU R229, [R1+0xc] ;  /* 0x00000c0001e57983 */ /* 0x002f220000300800 */
[----:B------:R-:W-:Y:S01]  /*ab1e0*/  IMAD.WIDE R2, R246, 0x4, R240 ;  /* 0x00000004f6027825 */ /* 0x000fe200078e02f0 */
[----:B------:R-:W-:Y:S01]  /*ab1f0*/  ISETP.LT.AND P2, PT, R207, UR4, !P0 ;  /* 0x00000004cf007c0c */ /* 0x000fe2000c741270 */
[----:B------:R-:W-:Y:S01]  /*ab200*/  ULDC UR4, c[0x0][0x228] ;  /* 0x00008a0000047ab9 */ /* 0x000fe20000000800 */
[----:B----4-:R-:W-:Y:S04]  /*ab210*/  @P1 STG.E desc[UR14][R230.64], R229 ;  /* 0x000000e5e6001986 */ /* 0x010fe8000c10190e */
[----:B---3--:R1:W-:Y:S04]  /*ab220*/  @P5 STG.E desc[UR14][R244.64], R0 ;  /* 0x00000000f4005986 */ /* 0x0083e8000c10190e */
[----:B------:R3:W-:Y:S01]  /*ab230*/  @P6 STG.E desc[UR14][R2.64], R251 ;  /* 0x000000fb02006986 */ /* 0x0007e2000c10190e */
[----:B------:R-:W-:Y:S01]  /*ab240*/  ISETP.LT.AND P6, PT, R67, UR4, !P0 ;  /* 0x0000000443007c0c */ /* 0x000fe2000c7c1270 */
[----:B------:R-:W-:Y:S01]  /*ab250*/  ULDC UR4, c[0x0][0x22c] ;  /* 0x00008b0000047ab9 */ /* 0x000fe20000000800 */
[----:B-1----:R-:W-:Y:S01]  /*ab260*/  VIADD R0, R171, 0x21 ;  /* 0x00000021ab007836 */ /* 0x002fe20000000000 */
[----:B---3--:R-:W3:Y:S04]  /*ab270*/  LDL.LU R251, [R1+0x410] ;  /* 0x0004100001fb7983 */ /* 0x008ee80000300800 */
[----:B------:R-:W-:Y:S01]  /*ab280*/  ISETP.GE.AND P1, PT, R0, UR4, PT ;  /* 0x0000000400007c0c */ /* 0x000fe2000bf26270 */
[C---:B------:R-:W-:Y:S01]  /*ab290*/  IMAD.WIDE R244, R246.reuse, 0x4, R100 ;  /* 0x00000004f6f47825 */ /* 0x040fe200078e0264 */
[----:B------:R-:W-:Y:S01]  /*ab2a0*/  ISETP.LT.AND P5, PT, R215, UR10, !P0 ;  /* 0x0000000ad7007c0c */ /* 0x000fe2000c7a1270 */
[----:B------:R-:W4:Y:S01]  /*ab2b0*/  LDL.LU R0, [R1+0x540] ;  /* 0x0005400001007983 */ /* 0x000f220000300800 */
[----:B------:R-:W-:Y:S01]  /*ab2c0*/  ULDC UR10, c[0x0][0x228] ;  /* 0x00008a00000a7ab9 */ /* 0x000fe20000000800 */
[----:B------:R-:W-:Y:S01]  /*ab2d0*/  IMAD.WIDE R2, R246, 0x4, R238 ;  /* 0x00000004f6027825 */ /* 0x000fe200078e02ee */
[----:B------:R-:W-:-:S03]  /*ab2e0*/  ULDC UR4, c[0x0][0x248] ;  /* 0x0000920000047ab9 */ /* 0x000fc60000000800 */
[----:B------:R-:W-:-:S04]  /*ab2f0*/  IMAD.WIDE R228, R246, 0x4, R236 ;  /* 0x00000004f6e47825 */ /* 0x000fc800078e02ec */
[C---:B------:R-:W-:Y:S01]  /*ab300*/  IMAD.WIDE R230, R246.reuse, 0x4, R234 ;  /* 0x00000004f6e67825 */ /* 0x040fe200078e02ea */
[----:B----4-:R1:W-:Y:S01]  /*ab310*/  @P2 STG.E desc[UR14][R244.64], R0 ;  /* 0x00000000f4002986 */ /* 0x0103e2000c10190e */
[----:B------:R-:W-:Y:S01]  /*ab320*/  ISETP.LT.AND P2, PT, R71, UR6, !P0 ;  /* 0x0000000647007c0c */ /* 0x000fe2000c741270 */
[----:B------:R-:W-:Y:S02]  /*ab330*/  ULDC UR6, c[0x0][0x228] ;  /* 0x00008a0000067ab9 */ /* 0x000fe40000000800 */
[----:B------:R4:W-:Y:S01]  /*ab340*/  @P3 STG.E desc[UR14][R2.64], R247 ;  /* 0x000000f702003986 */ /* 0x0009e2000c10190e */
[----:B------:R-:W-:Y:S01]  /*ab350*/  ISETP.LT.AND P3, PT, R187, UR8, !P1 ;  /* 0x00000008bb007c0c */ /* 0x000fe2000cf61270 */
[----:B------:R-:W-:Y:S02]  /*ab360*/  ULDC UR8, c[0x0][0x228] ;  /* 0x00008a0000087ab9 */ /* 0x000fe40000000800 */
[----:B------:R3:W-:Y:S01]  /*ab370*/  @P4 STG.E desc[UR14][R228.64], R248 ;  /* 0x000000f8e4004986 */ /* 0x0007e2000c10190e */
[----:B------:R-:W-:Y:S01]  /*ab380*/  ISETP.LT.AND P4, PT, R199, UR10, !P1 ;  /* 0x0000000ac7007c0c */ /* 0x000fe2000cf81270 */
[----:B------:R-:W-:Y:S01]  /*ab390*/  ULDC UR10, c[0x0][0x228] ;  /* 0x00008a00000a7ab9 */ /* 0x000fe20000000800 */
[----:B-1----:R-:W-:Y:S01]  /*ab3a0*/  IMAD.WIDE R244, R246, 0x4, R232 ;  /* 0x00000004f6f47825 */ /* 0x002fe200078e02e8 */
[----:B----4-:R-:W-:-:S03]  /*ab3b0*/  IADD3 R2, R171, 0x22, RZ ;  /* 0x00000022ab027810 */ /* 0x010fc60007ffe0ff */
[C---:B------:R-:W-:Y:S01]  /*ab3c0*/  VIADD R0, R246.reuse, UR4 ;  /* 0x00000004f6007c36 */ /* 0x040fe20008000000 */
[----:B------:R-:W-:Y:S01]  /*ab3d0*/  ULDC UR4, c[0x0][0x22c] ;  /* 0x00008b0000047ab9 */ /* 0x000fe20000000800 */
[----:B------:R-:W-:Y:S01]  /*ab3e0*/  IMAD.WIDE R246, R246, 0x4, R102 ;  /* 0x00000004f6f67825 */ /* 0x000fe200078e0266 */
[----:B--2---:R-:W-:Y:S01]  /*ab3f0*/  @P5 STG.E desc[UR14][R230.64], R249 ;  /* 0x000000f9e6005986 */ /* 0x004fe2000c10190e */
[----:B------:R-:W-:Y:S01]  /*ab400*/  ISETP.GE.AND P0, PT, R2, UR4, PT ;  /* 0x0000000402007c0c */ /* 0x000fe2000bf06270 */
[----:B------:R-:W-:Y:S01]  /*ab410*/  ULDC UR4, c[0x0][0x228] ;  /* 0x00008a0000047ab9 */ /* 0x000fe20000000800 */
[C---:B------:R-:W-:Y:S01]  /*ab420*/  IMAD.WIDE R2, R0.reuse, 0x4, R242 ;  /* 0x0000000400027825 */ /* 0x040fe200078e02f2 */
[----:B------:R-:W-:Y:S03]  /*ab430*/  @P6 STG.E desc[UR14][R244.64], R250 ;  /* 0x000000faf4006986 */ /* 0x000fe6000c10190e */
[C---:B---3--:R-:W-:Y:S01]  /*ab440*/  IMAD.WIDE R228, R0.reuse, 0x4, R240 ;  /* 0x0000000400e47825 */ /* 0x048fe200078e02f0 */
[----:B------:R1:W-:Y:S04]  /*ab450*/  @P2 STG.E desc[UR14][R246.64], R251 ;  /* 0x000000fbf6002986 */ /* 0x0003e8000c10190e */
[----:B------:R2:W-:Y:S04]  /*ab460*/  @P3 STG.E desc[UR14][R2.64], R216 ;  /* 0x000000d802003986 */ /* 0x0005e8000c10190e */
[----:B-1----:R-:W3:Y:S04]  /*ab470*/  LDL.LU R251, [R1+0x584] ;  /* 0x0005840001fb7983 */ /* 0x002ee80000300800 */
[----:B------:R-:W4:Y:S04]  /*ab480*/  LDL.LU R248, [R1+0x4e4] ;  /* 0x0004e40001f87983 */ /* 0x000f280000300800 */
[----:B------:R-:W4:Y:S04]  /*ab490*/  LDL.LU R249, [R1+0x4d4] ;  /* 0x0004d40001f97983 */ /* 0x000f280000300800 */
[----:B------:R-:W4:Y:S04]  /*ab4a0*/  LDL.LU R250, [R1+0x4c4] ;  /* 0x0004c40001fa7983 */ /* 0x000f280000300800 */
[----:B--2---:R-:W2:Y:S04]  /*ab4b0*/  LDL.LU R216, [R1+0x544] ;  /* 0x0005440001d87983 */ /* 0x004ea80000300800 */
[----:B------:R-:W4:Y:S04]  /*ab4c0*/  LDL.LU R3, [R1+0x4f4] ;  /* 0x0004f40001037983 */ /* 0x000f280000300800 */
[----:B------:R1:W-:Y:S04]  /*ab4d0*/  @P4 STG.E desc[UR14][R228.64], R208 ;  /* 0x000000d0e4004986 */ /* 0x0003e8000c10190e */
        /* <DEDUP_REMOVED lines=9> */
[----:B------:R-:W-:Y:S01]  /*ab570*/  ISETP.LT.AND P2, PT, R67, UR8, !P1 ;  /* 0x0000000843007c0c */ /* 0x000fe2000cf41270 */
[----:B------:R-:W-:Y:S01]  /*ab580*/  ULDC UR4, c[0x0][0x248] ;  /* 0x0000920000047ab9 */ /* 0x000fe20000000800 */
[----:B------:R-:W-:Y:S01]  /*ab590*/  ISETP.LT.AND P1, PT, R71, UR10, !P1 ;  /* 0x0000000a47007c0c */ /* 0x000fe2000cf21270 */
[----:B------:R-:W-:-:S02]  /*ab5a0*/  IMAD.WIDE R228, R0, 0x4, R232 ;  /* 0x0000000400e47825 */ /* 0x000fc400078e02e8 */
[----:B------:R1:W-:Y:S01]  /*ab5b0*/  @P5 STG.E desc[UR14][R230.64], R4 ;  /* 0x00000004e6005986 */ /* 0x0003e2000c10190e */
[----:B------:R-:W-:Y:S01]  /*ab5c0*/  ISETP.LT.AND P5, PT, R187, UR12, !P0 ;  /* 0x0000000cbb007c0c */ /* 0x000fe2000c7a1270 */
[----:B------:R-:W-:Y:S01]  /*ab5d0*/  ULDC UR8, c[0x0][0x228] ;  /* 0x00008a0000087ab9 */ /* 0x000fe20000000800 */
[C---:B------:R-:W-:Y:S01]  /*ab5e0*/  IADD3 R2, R0.reuse, UR4, RZ ;  /* 0x0000000400027c10 */ /* 0x040fe2000fffe0ff */
[----:B------:R1:W-:Y:S01]  /*ab5f0*/  @P6 STG.E desc[UR14][R244.64], R8 ;  /* 0x00000008f4006986 */ /* 0x0003e2000c10190e */
[----:B------:R-:W-:Y:S01]  /*ab600*/  ISETP.LT.AND P6, PT, R199, UR6, !P0 ;  /* 0x00000006c7007c0c */ /* 0x000fe2000c7c1270 */
[----:B------:R-:W-:Y:S01]  /*ab610*/  ULDC UR4, c[0x0][0x228] ;  /* 0x00008a0000047ab9 */ /* 0x000fe20000000800 */
[----:B------:R-:W-:Y:S01]  /*ab620*/  ULDC UR6, c[0x0][0x228] ;  /* 0x00008a0000067ab9 */ /* 0x000fe20000000800 */
[----:B------:R-:W-:Y:S01]  /*ab630*/  ULDC UR10, c[0x0][0x228] ;  /* 0x00008a00000a7ab9 */ /* 0x000fe20000000800 */
[----:B------:R-:W-:Y:S01]  /*ab640*/  ULDC UR16, c[0x0][0x228] ;  /* 0x00008a0000107ab9 */ /* 0x000fe20000000800 */
[----:B------:R-:W-:Y:S01]  /*ab650*/  ULDC UR12, c[0x0][0x228] ;  /* 0x00008a00000c7ab9 */ /* 0x000fe20000000800 */
[----:B-1----:R-:W-:-:S04]  /*ab660*/  IMAD.WIDE R230, R0, 0x4, R234 ;  /* 0x0000000400e67825 */ /* 0x002fc800078e02ea */
[----:B------:R-:W-:-:S05]  /*ab670*/  IMAD.WIDE R244, R0, 0x4, R236 ;  /* 0x0000000400f47825 */ /* 0x000fca00078e02ec */
[----:B------:R1:W-:Y:S01]  /*ab680*/  @P4 STG.E desc[UR14][R244.64], R12 ;  /* 0x0000000cf4004986 */ /* 0x0003e2000c10190e */
[----:B------:R-:W-:-:S03]  /*ab690*/  IMAD.WIDE R246, R2, 0x4, R242 ;  /* 0x0000000402f67825 */ /* 0x000fc600078e02f2 */
[----:B------:R-:W-:Y:S04]  /*ab6a0*/  @P3 STG.E desc[UR14][R230.64], R16 ;  /* 0x00000010e6003986 */ /* 0x000fe8000c10190e */
[----:B------:R1:W-:Y:S02]  /*ab6b0*/  @P2 STG.E desc[UR14][R228.64], R76 ;  /* 0x0000004ce4002986 */ /* 0x0003e4000c10190e */
[----:B-1----:R-:W-:-:S05]  /*ab6c0*/  IMAD.WIDE R244, R0, 0x4, R102 ;  /* 0x0000000400f47825 */ /* 0x002fca00078e0266 */
[----:B------:R-:W-:Y:S01]  /*ab6d0*/  @P1 STG.E desc[UR14][R244.64], R72 ;  /* 0x00000048f4001986 */ /* 0x000fe2000c10190e */
[----:B------:R-:W-:-:S03]  /*ab6e0*/  IMAD.WIDE R228, R2, 0x4, R240 ;  /* 0x0000000402e47825 */ /* 0x000fc600078e02f0 */
[----:B---3--:R-:W-:Y:S04]  /*ab6f0*/  @P5 STG.E desc[UR14][R246.64], R208 ;  /* 0x000000d0f6005986 */ /* 0x008fe8000c10190e */
[----:B------:R1:W-:Y:S04]  /*ab700*/  @P6 STG.E desc[UR14][R228.64], R251 ;  /* 0x000000fbe4006986 */ /* 0x0003e8000c10190e */
[----:B-1----:R-:W3:Y:S01]  /*ab710*/  LDL.LU R251, [R1+0x414] ;  /* 0x0004140001fb7983 */ /* 0x002ee20000300800 */
[----:B------:R-:W-:Y:S01]  /*ab720*/  ISETP.LT.AND P2, PT, R207, UR4, !P0 ;  /* 0x00000004cf007c0c */ /* 0x000fe2000c741270 */
[C---:B------:R-:W-:Y:S01]  /*ab730*/  IMAD.WIDE R246, R2.reuse, 0x4, R100 ;  /* 0x0000000402f67825 */ /* 0x040fe200078e0264 */
[----:B------:R-:W-:Y:S01]  /*ab740*/  ISETP.LT.AND P3, PT, R223, UR6, !P0 ;  /* 0x00000006df007c0c */ /* 0x000fe2000c761270 */
[----:B------:R-:W-:Y:S01]  /*ab750*/  ULDC UR4, c[0x0][0x228] ;  /* 0x00008a0000047ab9 */ /* 0x000fe20000000800 */
[----:B------:R-:W-:Y:S01]  /*ab760*/  ISETP.LT.AND P4, PT, R195, UR8, !P0 ;  /* 0x00000008c3007c0c */ /* 0x000fe2000c781270 */
[----:B------:R-:W-:Y:S01]  /*ab770*/  ULDC UR6, c[0x0][0x228] ;  /* 0x00008a0000067ab9 */ /* 0x000fe20000000800 */
[----:B------:R-:W-:Y:S01]  /*ab780*/  ISETP.LT.AND P5, PT, R215, UR10, !P0 ;  /* 0x0000000ad7007c0c */ /* 0x000fe2000c7a1270 */
[----:B------:R-:W-:Y:S01]  /*ab790*/  VIADD R0, R171, 0x23 ;  /* 0x00000023ab007836 */ /* 0x000fe20000000000 */
[----:B------:R-:W-:Y:S01]  /*ab7a0*/  ISETP.LT.AND P6, PT, R67, UR4, !P0 ;  /* 0x0000000443007c0c */ /* 0x000fe2000c7c1270 */
[----:B------:R-:W-:Y:S01]  /*ab7b0*/  ULDC UR4, c[0x0][0x22c] ;  /* 0x00008b0000047ab9 */ /* 0x000fe20000000800 */
[C---:B------:R-:W-:Y:S01]  /*ab7c0*/  IMAD.WIDE R228, R2.reuse, 0x4, R238 ;  /* 0x0000000402e47825 */ /* 0x040fe200078e02ee */
[----:B------:R-:W3:Y:S04]  /*ab7d0*/  LDL.LU R76, [R1+0x598] ;  /* 0x00059800014c7983 */ /* 0x000ee80000300800 */
[----:B--2---:R1:W-:Y:S01]  /*ab7e0*/  @P2 STG.E desc[UR14][R246.64], R216 ;  /* 0x000000d8f6002986 */ /* 0x0043e2000c10190e */
[----:B------:R-:W-:Y:S01]  /*ab7f0*/  ISETP.LT.AND P2, PT, R71, UR6, !P0 ;  /* 0x0000000647007c0c */ /* 0x000fe2000c741270 */
[----:B------:R-:W-:Y:S01]  /*ab800*/  IMAD.WIDE R230, R2, 0x4, R236 ;  /* 0x0000000402e67825 */ /* 0x000fe200078e02ec */
[----:B------:R-:W-:Y:S01]  /*ab810*/  ISETP.GE.AND P1, PT, R0, UR4, PT ;  /* 0x0000000400007c0c */ /* 0x000fe2000bf26270 */
[----:B------:R-:W-:Y:S01]  /*ab820*/  ULDC UR4, c[0x0][0x248] ;  /* 0x0000920000047ab9 */ /* 0x000fe20000000800 */
[----:B----4-:R2:W-:Y:S01]  /*ab830*/  @P3 STG.E desc[UR14][R228.64], R3 ;  /* 0x00000003e4003986 */ /* 0x0105e2000c10190e */
[C---:B------:R-:W-:Y:S01]  /*ab840*/  IMAD.WIDE R244, R2.reuse, 0x4, R234 ;  /* 0x0000000402f47825 */ /* 0x040fe200078e02ea */
[----:B------:R-:W-:Y:S01]  /*ab850*/  ULDC UR8, c[0x0][0x228] ;  /* 0x00008a0000087ab9 */ /* 0x000fe20000000800 */
[----:B------:R-:W-:Y:S01]  /*ab860*/  ULDC UR10, c[0x0][0x228] ;  /* 0x00008a00000a7ab9 */ /* 0x000fe20000000800 */
[----:B------:R-:W-:Y:S01]  /*ab870*/  IADD3 R4, R171, 0x24, RZ ;  /* 0x00000024ab047810 */ /* 0x000fe20007ffe0ff */
[----:B------:R-:W-:-:S02]  /*ab880*/  VIADD R0, R2, UR4 ;  /* 0x0000000402007c36 */ /* 0x000fc40008000000 */
[C---:B-1----:R-:W-:Y:S01]  /*ab890*/  IMAD.WIDE R246, R2.reuse, 0x4, R232 ;  /* 0x0000000402f67825 */ /* 0x042fe200078e02e8 */
[----:B------:R1:W-:Y:S01]  /*ab8a0*/  @P4 STG.E desc[UR14][R230.64], R248 ;  /* 0x000000f8e6004986 */ /* 0x0003e2000c10190e */
[----:B------:R-:W-:Y:S01]  /*ab8b0*/  ISETP.LT.AND P3, PT, R187, UR8, !P1 ;  /* 0x00000008bb007c0c */ /* 0x000fe2000cf61270 */
[----:B------:R-:W-:Y:S01]  /*ab8c0*/  ULDC UR4, c[0x0][0x22c] ;  /* 0x00008b0000047ab9 */ /* 0x000fe20000000800 */
[----:B------:R-:W-:Y:S01]  /*ab8d0*/  ULDC UR6, c[0x0][0x228] ;  /* 0x00008a0000067ab9 */ /* 0x000fe20000000800 */
[----:B--2---:R-:W-:Y:S01]  /*ab8e0*/  IMAD.WIDE R2, R2, 0x4, R102 ;  /* 0x0000000402027825 */ /* 0x004fe200078e0266 */
[----:B------:R-:W-:Y:S01]  /*ab8f0*/  @P5 STG.E desc[UR14][R244.64], R249 ;  /* 0x000000f9f4005986 */ /* 0x000fe2000c10190e */
[----:B------:R-:W-:Y:S01]  /*ab900*/  ISETP.LT.AND P4, PT, R199, UR10, !P1 ;  /* 0x0000000ac7007c0c */ /* 0x000fe2000cf81270 */
[----:B------:R-:W-:Y:S01]  /*ab910*/  ULDC UR8, c[0x0][0x228] ;  /* 0x00008a0000087ab9 */ /* 0x000fe20000000800 */
[----:B------:R-:W-:Y:S01]  /*ab920*/  ISETP.LT.AND P5, PT, R207, UR12, !P1 ;  /* 0x0000000ccf007c0c */ /* 0x000fe2000cfa1270 */
[----:B------:R-:W-:Y:S01]  /*ab930*/  @P6 STG.E desc[UR14][R246.64], R250 ;  /* 0x000000faf6006986 */ /* 0x000fe2000c10190e */
[----:B------:R-:W-:Y:S01]  /*ab940*/  IMAD.WIDE R228, R0, 0x4, R242 ;  /* 0x0000000400e47825 */ /* 0x000fe200078e02f2 */
[----:B------:R-:W-:Y:S01]  /*ab950*/  ISETP.GE.AND P0, PT, R4, UR4, PT ;  /* 0x0000000404007c0c */ /* 0x000fe2000bf06270 */
[----:B------:R-:W-:Y:S01]  /*ab960*/  ULDC UR4, c[0x0][0x228] ;  /* 0x00008a0000047ab9 */ /* 0x000fe20000000800 */
[----:B------:R-:W-:Y:S01]  /*ab970*/  ULDC UR10, c[0x0][0x228] ;  /* 0x00008a00000a7ab9 */ /* 0x000fe20000000800 */
[C---:B-1----:R-:W-:Y:S01]  /*ab980*/  IMAD.WIDE R230, R0.reuse, 0x4, R240 ;  /* 0x0000000400e67825 */ /* 0x042fe200078e02f0 */
[----:B------:R-:W-:Y:S01]  /*ab990*/  ULDC UR12, c[0x0][0x228] ;  /* 0x00008a00000c7ab9 */ /* 0x000fe20000000800 */
[----:B---3--:R1:W-:Y:S04]  /*ab9a0*/  @P2 STG.E desc[UR14][R2.64], R251 ;  /* 0x000000fb02002986 */ /* 0x0083e8000c10190e */
[----:B-1----:R-:W2:Y:S01]  /*ab9b0*/  LDL.LU R251, [R1+0x588] ;  /* 0x0005880001fb7983 */ /* 0x002ea20000300800 */
[----:B------:R-:W-:Y:S01]  /*ab9c0*/  ISETP.LT.AND P6, PT, R223, UR16, !P1 ;  /* 0x00000010df007c0c */ /* 0x000fe2000cfc1270 */
[C---:B------:R-:W-:Y:S01]  /*ab9d0*/  IMAD.WIDE R244, R0.reuse, 0x4, R100 ;  /* 0x0000000400f47825 */ /* 0x040fe200078e0264 */
[----:B------:R-:W-:Y:S01]  /*ab9e0*/  ISETP.LT.AND P2, PT, R67, UR8, !P1 ;  /* 0x0000000843007c0c */ /* 0x000fe2000cf41270 */
[----:B------:R-:W-:Y:S01]  /*ab9f0*/  @P3 STG.E desc[UR14][R228.64], R217 ;  /* 0x000000d9e4003986 */ /* 0x000fe2000c10190e */
[----:B------:R-:W-:Y:S01]  /*aba00*/  ISETP.LT.AND P3, PT, R215, UR6, !P1 ;  /* 0x00000006d7007c0c */ /* 0x000fe2000cf61270 */
[----:B------:R-:W-:Y:S01]  /*aba10*/  IMAD.WIDE R2, R0, 0x4, R238 ;  /* 0x0000000400027825 */ /* 0x000fe200078e02ee */
[----:B------:R-:W-:Y:S01]  /*aba20*/  ULDC UR6, c[0x0][0x228] ;  /* 0x00008a0000067ab9 */ /* 0x000fe20000000800 */
[----:B------:R-:W-:Y:S01]  /*aba30*/  @P4 STG.E desc[UR14][R230.64], R209 ;  /* 0x000000d1e6004986 */ /* 0x000fe2000c10190e */
[----:B------:R-:W-:Y:S01]  /*aba40*/  ISETP.LT.AND P4, PT, R195, UR4, !P1 ;  /* 0x00000004c3007c0c */ /* 0x000fe2000cf81270 */
[----:B------:R-:W-:Y:S01]  /*aba50*/  ULDC UR4, c[0x0][0x248] ;  /* 0x0000920000047ab9 */ /* 0x000fe20000000800 */
[----:B------:R-:W-:Y:S01]  /*aba60*/  ISETP.LT.AND P1, PT, R71, UR10, !P1 ;  /* 0x0000000a47007c0c */ /* 0x000fe2000cf21270 */
[----:B------:R1:W-:Y:S01]  /*aba70*/  @P5 STG.E desc[UR14][R244.64], R5 ;  /* 0x00000005f4005986 */ /* 0x0003e2000c10190e */
[----:B------:R-:W-:Y:S01]  /*aba80*/  ISETP.LT.AND P5, PT, R187, UR12, !P0 ;  /* 0x0000000cbb007c0c */ /* 0x000fe2000c7a1270 */
[----:B------:R-:W-:-:S02]  /*aba90*/  ULDC UR8, c[0x0][0x228] ;  /* 0x00008a0000087ab9 */ /* 0x000fc40000000800 */
[----:B------:R-:W3:Y:S01]  /*abaa0*/  LDL.LU R208, [R1+0x548] ;  /* 0x0005480001d07983 */ /* 0x000ee20000300800 */
[C---:B------:R-:W-:Y:S01]  /*abab0*/  IADD3 R16, R0.reuse, UR4, RZ ;  /* 0x0000000400107c10 */ /* 0x040fe2000fffe0ff */
[----:B------:R-:W-:Y:S01]  /*abac0*/  ULDC UR4, c[0x0][0x228] ;  /* 0x00008a0000047ab9 */ /* 0x000fe20000000800 */
[----:B------:R-:W-:Y:S01]  /*abad0*/  ULDC UR10, c[0x0][0x228] ;  /* 0x00008a00000a7ab9 */ /* 0x000fe20000000800 */
[----:B------:R4:W-:Y:S01]  /*abae0*/  @P6 STG.E desc[UR14][R2.64], R9 ;  /* 0x0000000902006986 */ /* 0x0009e2000c10190e */
[----:B------:R-:W-:Y:S01]  /*abaf0*/  ISETP.LT.AND P6, PT, R199, UR6, !P0 ;  /* 0x00000006c7007c0c */ /* 0x000fe2000c7c1270 */
[----:B------:R-:W-:Y:S01]  /*abb00*/  ULDC UR6, c[0x0][0x228] ;  /* 0x00008a0000067ab9 */ /* 0x000fe20000000800 */
[----:B------:R-:W-:Y:S01]  /*abb10*/  ULDC UR12, c[0x0][0x228] ;  /* 0x00008a00000c7ab9 */ /* 0x000fe20000000800 */
[----:B-1----:R-:W-:Y:S01]  /*abb20*/  IMAD.WIDE R4, R0, 0x4, R234 ;  /* 0x0000000400047825 */ /* 0x002fe200078e02ea */
[----:B------:R-:W3:Y:S01]  /*abb30*/  LDL.LU R216, [R1+0x4f8] ;  /* 0x0004f80001d87983 */ /* 0x000ee20000300800 */
[----:B------:R-:W-:-:S03]  /*abb40*/  ULDC UR16, c[0x0][0x228] ;  /* 0x00008a0000107ab9 */ /* 0x000fc60000000800 */
[----:B------:R-:W3:Y:S01]  /*abb50*/  LDL.LU R248, [R1+0x4e8] ;  /* 0x0004e80001f87983 */ /* 0x000ee20000300800 */
[----:B----4-:R-:W-:-:S03]  /*abb60*/  IMAD.WIDE R2, R0, 0x4, R236 ;  /* 0x0000000400027825 */ /* 0x010fc600078e02ec */
[----:B------:R-:W4:Y:S01]  /*abb70*/  LDL.LU R249, [R1+0x4d8] ;  /* 0x0004d80001f97983 */ /* 0x000f220000300800 */
[----:B------:R-:W-:-:S03]  /*abb80*/  IMAD.WIDE R8, R0, 0x4, R232 ;  /* 0x0000000400087825 */ /* 0x000fc600078e02e8 */
[----:B------:R1:W-:Y:S04]  /*abb90*/  @P4 STG.E desc[UR14][R2.64], R13 ;  /* 0x0000000d02004986 */ /* 0x0003e8000c10190e */
[----:B------:R1:W-:Y:S04]  /*abba0*/  @P3 STG.E desc[UR14][R4.64], R17 ;  /* 0x0000001104003986 */ /* 0x0003e8000c10190e */
[----:B------:R-:W-:Y:S01]  /*abbb0*/  @P2 STG.E desc[UR14][R8.64], R77 ;  /* 0x0000004d08002986 */ /* 0x000fe2000c10190e */
[----:B-1----:R-:W-:-:S03]  /*abbc0*/  IMAD.WIDE R2, R0, 0x4, R102 ;  /* 0x0000000400027825 */ /* 0x002fc600078e0266 */
[----:B------:R-:W4:Y:S01]  /*abbd0*/  LDL.LU R250, [R1+0x4c8] ;  /* 0x0004c80001fa7983 */ /* 0x000f220000300800 */
[----:B------:R-:W-:-:S03]  /*abbe0*/  IMAD.WIDE R12, R16, 0x4, R242 ;  /* 0x00000004100c7825 */ /* 0x000fc600078e02f2 */
[----:B------:R-:W-:Y:S01]  /*abbf0*/  @P1 STG.E desc[UR14][R2.64], R73 ;  /* 0x0000004902001986 */ /* 0x000fe2000c10190e */
[----:B------:R-:W-:-:S03]  /*abc00*/  IMAD.WIDE R4, R16, 0x4, R240 ;  /* 0x0000000410047825 */ /* 0x000fc600078e02f0 */
[----:B------:R-:W-:Y:S04]  /*abc10*/  @P5 STG.E desc[UR14][R12.64], R76 ;  /* 0x0000004c0c005986 */ /* 0x000fe8000c10190e */
[----:B--2---:R1:W-:Y:S04]  /*abc20*/  @P6 STG.E desc[UR14][R4.64], R251 ;  /* 0x000000fb04006986 */ /* 0x0043e8000c10190e */
[----:B-1----:R-:W2:Y:S01]  /*abc30*/  LDL.LU R251, [R1+0x418] ;  /* 0x0004180001fb7983 */ /* 0x002ea20000300800 */
        /* <DEDUP_REMOVED lines=11> */
[----:B------:R-:W2:Y:S04]  /*abcf0*/  LDL.LU R76, [R1+0x59c] ;  /* 0x00059c00014c7983 */ /* 0x000ea80000300800 */
[----:B---3--:R1:W-:Y:S01]  /*abd00*/  @P2 STG.E desc[UR14][R12.64], R208 ;  /* 0x000000d00c002986 */ /* 0x0083e2000c10190e */
[----:B------:R-:W-:Y:S01]  /*abd10*/  ISETP.LT.AND P2, PT, R71, UR6, !P0 ;  /* 0x0000000647007c0c */ /* 0x000fe2000c741270 */
[----:B------:R-:W-:Y:S01]  /*abd20*/  IMAD.WIDE R4, R16, 0x4, R236 ;  /* 0x0000000410047825 */ /* 0x000fe200078e02ec */
[----:B------:R-:W-:Y:S01]  /*abd30*/  ISETP.GE.AND P1, PT, R0, UR4, PT ;  /* 0x0000000400007c0c */ /* 0x000fe2000bf26270 */
[----:B------:R-:W-:-:S02]  /*abd40*/  ULDC UR4, c[0x0][0x248] ;  /* 0x0000920000047ab9 */ /* 0x000fc40000000800 */
[C---:B------:R-:W-:Y:S01]  /*abd50*/  IMAD.WIDE R2, R16.reuse, 0x4, R234 ;  /* 0x0000000410027825 */ /* 0x040fe200078e02ea */
[----:B------:R3:W-:Y:S01]  /*abd60*/  @P3 STG.E desc[UR14][R8.64], R216 ;  /* 0x000000d808003986 */ /* 0x0007e2000c10190e */
[----:B------:R-:W-:Y:S01]  /*abd70*/  ULDC UR8, c[0x0][0x228] ;  /* 0x00008a0000087ab9 */ /* 0x000fe20000000800 */
[----:B------:R-:W-:Y:S01]  /*abd80*/  ULDC UR10, c[0x0][0x228] ;  /* 0x00008a00000a7ab9 */ /* 0x000fe20000000800 */
[C---:B------:R-:W-:Y:S02]  /*abd90*/  VIADD R0, R16.reuse, UR4 ;  /* 0x0000000410007c36 */ /* 0x040fe40008000000 */
[C---:B-1----:R-:W-:Y:S01]  /*abda0*/  IMAD.WIDE R12, R16.reuse, 0x4, R232 ;  /* 0x00000004100c7825 */ /* 0x042fe200078e02e8 */
[----:B------:R-:W-:Y:S01]  /*abdb0*/  @P4 STG.E desc[UR14][R4.64], R248 ;  /* 0x000000f804004986 */ /* 0x000fe2000c10190e */
[----:B------:R-:W-:Y:S01]  /*abdc0*/  ISETP.LT.AND P3, PT, R187, UR8, !P1 ;  /* 0x00000008bb007c0c */ /* 0x000fe2000cf61270 */
[----:B------:R-:W-:Y:S01]  /*abdd0*/  ULDC UR4, c[0x0][0x22c] ;  /* 0x00008b0000047ab9 */ /* 0x000fe20000000800 */
[----:B------:R-:W-:Y:S01]  /*abde0*/  IMAD.WIDE R16, R16, 0x4, R102 ;  /* 0x0000000410107825 */ /* 0x000fe200078e0266 */
[----:B----4-:R-:W-:Y:S01]  /*abdf0*/  @P5 STG.E desc[UR14][R2.64], R249 ;  /* 0x000000f902005986 */ /* 0x010fe2000c10190e */
[----:B------:R-:W-:Y:S01]  /*abe00*/  ISETP.LT.AND P4, PT, R199, UR10, !P1 ;  /* 0x0000000ac7007c0c */ /* 0x000fe2000cf81270 */
[----:B------:R-:W-:Y:S01]  /*abe10*/  ULDC UR6, c[0x0][0x228] ;  /* 0x00008a0000067ab9 */ /* 0x000fe20000000800 */
[----:B---3--:R-:W-:Y:S01]  /*abe20*/  IADD3 R8, R171, 0x26, RZ ;  /* 0x00000026ab087810 */ /* 0x008fe20007ffe0ff */
[----:B------:R-:W-:Y:S01]  /*abe30*/  ULDC UR8, c[0x0][0x228] ;  /* 0x00008a0000087ab9 */ /* 0x000fe20000000800 */
[----:B------:R-:W-:Y:S01]  /*abe40*/  @P6 STG.E desc[UR14][R12.64], R250 ;  /* 0x000000fa0c006986 */ /* 0x000fe2000c10190e */
[----:B------:R-:W-:Y:S01]  /*abe50*/  ISETP.LT.AND P5, PT, R207, UR12, !P1 ;  /* 0x0000000ccf007c0c */ /* 0x000fe2000cfa1270 */
[----:B------:R-:W-:Y:S01]  /*abe60*/  ULDC UR10, c[0x0][0x228] ;  /* 0x00008a00000a7ab9 */ /* 0x000fe20000000800 */
[----:B------:R-:W-:Y:S01]  /*abe70*/  ISETP.GE.AND P0, PT, R8, UR4, PT ;  /* 0x0000000408007c0c */ /* 0x000fe2000bf06270 */
[----:B--2---:R1:W-:Y:S01]  /*abe80*/  @P2 STG.E desc[UR14][R16.64], R251 ;  /* 0x000000fb10002986 */ /* 0x0043e2000c10190e */
[C---:B------:R-:W-:Y:S01]  /*abe90*/  IMAD.WIDE R8, R0.reuse, 0x4, R242 ;  /* 0x0000000400087825 */ /* 0x040fe200078e02f2 */
[----:B------:R-:W-:Y:S01]  /*abea0*/  ISETP.LT.AND P6, PT, R223, UR16, !P1 ;  /* 0x00000010df007c0c */ /* 0x000fe2000cfc1270 */
[----:B------:R-:W-:Y:S01]  /*abeb0*/  ULDC UR4, c[0x0][0x228] ;  /* 0x00008a0000047ab9 */ /* 0x000fe20000000800 */
[----:B------:R-:W-:Y:S01]  /*abec0*/  ULDC UR12, c[0x0][0x228] ;  /* 0x00008a00000c7ab9 */ /* 0x000fe20000000800 */
[----:B-1----:R-:W2:Y:S01]  /*abed0*/  LDL.LU R251, [R1+0x58c] ;  /* 0x00058c0001fb7983 */ /* 0x002ea20000300800 */
[----:B------:R-:W-:-:S04]  /*abee0*/  IMAD.WIDE R4, R0, 0x4, R240 ;  /* 0x0000000400047825 */ /* 0x000fc800078e02f0 */
[C---:B------:R-:W-:Y:S01]  /*abef0*/  IMAD.WIDE R2, R0.reuse, 0x4, R100 ;  /* 0x0000000400027825 */ /* 0x040fe200078e0264 */
[----:B------:R1:W-:Y:S01]  /*abf00*/  @P3 STG.E desc[UR14][R8.64], R218 ;  /* 0x000000da08003986 */ /* 0x0003e2000c10190e */
[----:B------:R-:W-:Y:S01]  /*abf10*/  ISETP.LT.AND P3, PT, R215, UR6, !P1 ;  /* 0x00000006d7007c0c */ /* 0x000fe2000cf61270 */
[----:B------:R-:W-:Y:S01]  /*abf20*/  ULDC UR6, c[0x0][0x228] ;  /* 0x00008a0000067ab9 */ /* 0x000fe20000000800 */
[C---:B------:R-:W-:Y:S01]  /*abf30*/  IMAD.WIDE R12, R0.reuse, 0x4, R238 ;  /* 0x00000004000c7825 */ /* 0x040fe200078e02ee */
[----:B------:R3:W-:Y:S01]  /*abf40*/  @P4 STG.E desc[UR14][R4.64], R210 ;  /* 0x000000d204004986 */ /* 0x0007e2000c10190e */
[----:B------:R-:W-:Y:S01]  /*abf50*/  ISETP.LT.AND P4, PT, R195, UR4, !P1 ;  /* 0x00000004c3007c0c */ /* 0x000fe2000cf81270 */
[----:B------:R-:W-:Y:S01]  /*abf60*/  ULDC UR4, c[0x0][0x248] ;  /* 0x0000920000047ab9 */ /* 0x000fe20000000800 */
[----:B------:R-:W-:Y:S01]  /*abf70*/  ISETP.LT.AND P2, PT, R67, UR8, !P1 ;  /* 0x0000000843007c0c */ /* 0x000fe2000cf41270 */
[----:B------:R4:W-:Y:S01]  /*abf80*/  @P5 STG.E desc[UR14][R2.64], R6 ;  /* 0x0000000602005986 */ /* 0x0009e2000c10190e */
[----:B------:R-:W-:Y:S01]  /*abf90*/  ISETP.LT.AND P1, PT, R71, UR10, !P1 ;  /* 0x0000000a47007c0c */ /* 0x000fe2000cf21270 */
[----:B------:R-:W-:Y:S01]  /*abfa0*/  ULDC UR8, c[0x0][0x228] ;  /* 0x00008a0000087ab9 */ /* 0x000fe20000000800 */
[----:B------:R-:W-:Y:S01]  /*abfb0*/  ISETP.LT.AND P5, PT, R187, UR12, !P0 ;  /* 0x0000000cbb007c0c */ /* 0x000fe2000c7a1270 */
[----:B------:R4:W-:Y:S01]  /*abfc0*/  @P6 STG.E desc[UR14][R12.64], R10 ;  /* 0x0000000a0c006986 */ /* 0x0009e2000c10190e */
[C---:B-1----:R-:W-:Y:S01]  /*abfd0*/  IMAD.WIDE R8, R0.reuse, 0x4, R236 ;  /* 0x0000000400087825 */ /* 0x042fe200078e02ec */
[----:B------:R-:W-:Y:S01]  /*abfe0*/  ISETP.LT.AND P6, PT, R199, UR6, !P0 ;  /* 0x00000006c7007c0c */ /* 0x000fe2000c7c1270 */
[----:B------:R-:W-:Y:S01]  /*abff0*/  ULDC UR6, c[0x0][0x228] ;  /* 0x00008a0000067ab9 */ /* 0x000fe20000000800 */
[----:B------:R-:W2:Y:S01]  /*ac000*/  LDL.LU R208, [R1+0x54c] ;  /* 0x00054c0001d07983 */ /* 0x000ea20000300800 */
[C---:B---3--:R-:W-:Y:S01]  /*ac010*/  IMAD.WIDE R4, R0.reuse, 0x4, R232 ;  /* 0x0000000400047825 */ /* 0x048fe200078e02e8 */
[----:B------:R-:W-:Y:S01]  /*ac020*/  ULDC UR10, c[0x0][0x228] ;  /* 0x00008a00000a7ab9 */ /* 0x000fe20000000800 */
[----:B------:R-:W-:Y:S01]  /*ac030*/  ULDC UR12, c[0x0][0x228] ;  /* 0x00008a00000c7ab9 */ /* 0x000fe20000000800 */
[----:B------:R-:W3:Y:S01]  /*ac040*/  LDL.LU R216, [R1+0x4fc] ;  /* 0x0004fc0001d87983 */ /* 0x000ee20000300800 */
[C---:B----4-:R-:W-:Y:S01]  /*ac050*/  IADD3 R6, R0.reuse, UR4, RZ ;  /* 0x0000000400067c10 */ /* 0x050fe2000fffe0ff */
[----:B------:R-:W-:Y:S01]  /*ac060*/  IMAD.WIDE R2, R0, 0x4, R234 ;  /* 0x0000000400027825 */ /* 0x000fe200078e02ea */
[----:B------:R-:W-:Y:S01]  /*ac070*/  ULDC UR4, c[0x0][0x228] ;  /* 0x00008a0000047ab9 */ /* 0x000fe20000000800 */
[----:B------:R-:W4:Y:S01]  /*ac080*/  LDL.LU R248, [R1+0x4ec] ;  /* 0x0004ec0001f87983 */ /* 0x000f220000300800 */
[----:B------:R-:W-:Y:S01]  /*ac090*/  ULDC UR16, c[0x0][0x228] ;  /* 0x00008a0000107ab9 */ /* 0x000fe20000000800 */
[----:B------:R-:W-:-:S02]  /*ac0a0*/  IMAD.WIDE R12, R6, 0x4, R242 ;  /* 0x00000004060c7825 */ /* 0x000fc400078e02f2 */
[----:B------:R1:W-:Y:S04]  /*ac0b0*/  @P4 STG.E desc[UR14][R8.64], R14 ;  /* 0x0000000e08004986 */ /* 0x0003e8000c10190e */
[----:B------:R1:W-:Y:S04]  /*ac0c0*/  @P3 STG.E desc[UR14][R2.64], R18 ;  /* 0x0000001202003986 */ /* 0x0003e8000c10190e */
[----:B------:R-:W4:Y:S01]  /*ac0d0*/  LDL.LU R249, [R1+0x4dc] ;  /* 0x0004dc0001f97983 */ /* 0x000f220000300800 */
[----:B-1----:R-:W-:-:S03]  /*ac0e0*/  IMAD.WIDE R8, R0, 0x4, R102 ;  /* 0x0000000400087825 */ /* 0x002fc600078e0266 */
[----:B------:R-:W-:Y:S01]  /*ac0f0*/  @P2 STG.E desc[UR14][R4.64], R78 ;  /* 0x0000004e04002986 */ /* 0x000fe2000c10190e */
[----:B------:R-:W-:-:S03]  /*ac100*/  IMAD.WIDE R2, R6, 0x4, R240 ;  /* 0x0000000406027825 */ /* 0x000fc600078e02f0 */
[----:B------:R-:W-:Y:S04]  /*ac110*/  @P1 STG.E desc[UR14][R8.64], R74 ;  /* 0x0000004a08001986 */ /* 0x000fe8000c10190e */
[----:B------:R-:W4:Y:S04]  /*ac120*/  LDL.LU R250, [R1+0x4cc] ;  /* 0x0004cc0001fa7983 */ /* 0x000f280000300800 */
[----:B------:R-:W-:Y:S04]  /*ac130*/  @P5 STG.E desc[UR14][R12.64], R76 ;  /* 0x0000004c0c005986 */ /* 0x000fe8000c10190e */
[----:B--2---:R1:W-:Y:S04]  /*ac140*/  @P6 STG.E desc[UR14][R2.64], R251 ;  /* 0x000000fb02006986 */ /* 0x0043e8000c10190e */
[----:B-1----:R-:W2:Y:S01]  /*ac150*/  LDL.LU R251, [R1+0x41c] ;  /* 0x00041c0001fb7983 */ /* 0x002ea20000300800 */
[----:B------:R-:W-:Y:S01]  /*ac160*/  ISETP.LT.AND P2, PT, R207, UR4, !P0 ;  /* 0x00000004cf007c0c */ /* 0x000fe2000c741270 */
[----:B------:R-:W-:Y:S01]  /*ac170*/  ULDC UR4, c[0x0][0x228] ;  /* 0x00008a0000047ab9 */ /* 0x000fe20000000800 */
[----:B------:R-:W-:-:S02]  /*ac180*/  ISETP.LT.AND P3, PT, R223, UR6, !P0 ;  /* 0x00000006df007c0c */ /* 0x000fc4000c761270 */
[----:B------:R-:W-:Y:S01]  /*ac190*/  ISETP.LT.AND P4, PT, R195, UR8, !P0 ;  /* 0x00000008c3007c0c */ /* 0x000fe2000c781270 */
[----:B------:R-:W-:Y:S01]  /*ac1a0*/  VIADD R0, R171, 0x27 ;  /* 0x00000027ab007836 */ /* 0x000fe20000000000 */
[----:B------:R-:W-:Y:S01]  /*ac1b0*/  ISETP.LT.AND P5, PT, R215, UR10, !P0 ;  /* 0x0000000ad7007c0c */ /* 0x000fe2000c7a1270 */
[C---:B------:R-:W-:Y:S01]  /*ac1c0*/  IMAD.WIDE R2, R6.reuse, 0x4, R100 ;  /* 0x0000000406027825 */ /* 0x040fe200078e0264 */
[----:B------:R-:W-:Y:S01]  /*ac1d0*/  ISETP.LT.AND P6, PT, R67, UR4, !P0 ;  /* 0x0000000443007c0c */ /* 0x000fe2000c7c1270 */
[----:B------:R-:W-:Y:S01]  /*ac1e0*/  ULDC UR4, c[0x0][0x22c] ;  /* 0x00008b0000047ab9 */ /* 0x000fe20000000800 */
[----:B------:R-:W-:Y:S01]  /*ac1f0*/  ULDC UR6, c[0x0][0x228] ;  /* 0x00008a0000067ab9 */ /* 0x000fe20000000800 */
[----:B------:R-:W-:Y:S01]  /*ac200*/  IMAD.WIDE R4, R6, 0x4, R238 ;  /* 0x0000000406047825 */ /* 0x000fe200078e02ee */
[----:B------:R-:W-:-:S03]  /*ac210*/  ISETP.GE.AND P1, PT, R0, UR4, PT ;  /* 0x0000000400007c0c */ /* 0x000fc6000bf26270 */
[C---:B------:R-:W-:Y:S01]  /*ac220*/  IMAD.WIDE R8, R6.reuse, 0x4, R236 ;  /* 0x0000000406087825 */ /* 0x040fe200078e02ec */
[----:B------:R1:W-:Y:S01]  /*ac230*/  @P2 STG.E desc[UR14][R2.64], R208 ;  /* 0x000000d002002986 */ /* 0x0003e2000c10190e */
[----:B------:R-:W-:Y:S01]  /*ac240*/  ULDC UR8, c[0x0][0x228] ;  /* 0x00008a0000087ab9 */ /* 0x000fe20000000800 */
[----:B------:R-:W-:Y:S01]  /*ac250*/  ULDC UR10, c[0x0][0x228] ;  /* 0x00008a00000a7ab9 */ /* 0x000fe20000000800 */
[----:B------:R-:W-:Y:S01]  /*ac260*/  ISETP.LT.AND P2, PT, R71, UR6, !P0 ;  /* 0x0000000647007c0c */ /* 0x000fe2000c741270 */
[----:B---3--:R3:W-:Y:S01]  /*ac270*/  @P3 STG.E desc[UR14][R4.64], R216 ;  /* 0x000000d804003986 */ /* 0x0087e2000c10190e */
[----:B------:R-:W-:Y:S01]  /*ac280*/  ISETP.LT.AND P3, PT, R187, UR8, !P1 ;  /* 0x00000008bb007c0c */ /* 0x000fe2000cf61270 */
[C---:B------:R-:W-:Y:S01]  /*ac290*/  IMAD.WIDE R12, R6.reuse, 0x4, R234 ;  /* 0x00000004060c7825 */ /* 0x040fe200078e02ea */
[----:B------:R-:W-:Y:S01]  /*ac2a0*/  ULDC UR4, c[0x0][0x248] ;  /* 0x0000920000047ab9 */ /* 0x000fe20000000800 */
[----:B----4-:R4:W-:Y:S01]  /*ac2b0*/  @P4 STG.E desc[UR14][R8.64], R248 ;  /* 0x000000f808004986 */ /* 0x0109e2000c10190e */
[----:B------:R-:W-:Y:S01]  /*ac2c0*/  ISETP.LT.AND P4, PT, R199, UR10, !P1 ;  /* 0x0000000ac7007c0c */ /* 0x000fe2000cf81270 */
[C---:B------:R-:W-:Y:S01]  /*ac2d0*/  VIADD R73, R6.reuse, UR4 ;  /* 0x0000000406497c36 */ /* 0x040fe20008000000 */
[----:B------:R-:W-:Y:S01]  /*ac2e0*/  IADD3 R0, R171, 0x28, RZ ;  /* 0x00000028ab007810 */ /* 0x000fe20007ffe0ff */
[----:B-1----:R-:W-:Y:S01]  /*ac2f0*/  IMAD.WIDE R2, R6, 0x4, R232 ;  /* 0x0000000406027825 */ /* 0x002fe200078e02e8 */
[----:B------:R1:W-:Y:S01]  /*ac300*/  @P5 STG.E desc[UR14][R12.64], R249 ;  /* 0x000000f90c005986 */ /* 0x0003e2000c10190e */
[----:B------:R-:W-:Y:S01]  /*ac310*/  ISETP.LT.AND P5, PT, R207, UR12, !P1 ;  /* 0x0000000ccf007c0c */ /* 0x000fe2000cfa1270 */
[----:B------:R-:W-:Y:S01]  /*ac320*/  ULDC UR4, c[0x0][0x22c] ;  /* 0x00008b0000047ab9 */ /* 0x000fe20000000800 */
[C---:B---3--:R-:W-:Y:S01]  /*ac330*/  IMAD.WIDE R4, R73.reuse, 0x4, R240 ;  /* 0x0000000449047825 */ /* 0x048fe200078e02f0 */
[----:B------:R-:W-:Y:S01]  /*ac340*/  ULDC UR6, c[0x0][0x228] ;  /* 0x00008a0000067ab9 */ /* 0x000fe20000000800 */
[----:B------:R-:W-:Y:S01]  /*ac350*/  ULDC UR8, c[0x0][0x228] ;  /* 0x00008a0000087ab9 */ /* 0x000fe20000000800 */
[----:B------:R-:W-:Y:S01]  /*ac360*/  ULDC UR10, c[0x0][0x228] ;  /* 0x00008a00000a7ab9 */ /* 0x000fe20000000800 */
[----:B----4-:R-:W-:-:S04]  /*ac370*/  IMAD.WIDE R8, R73, 0x4, R242 ;  /* 0x0000000449087825 */ /* 0x010fc800078e02f2 */
[----:B-1----:R-:W-:Y:S01]  /*ac380*/  IMAD.WIDE R12, R6, 0x4, R102 ;  /* 0x00000004060c7825 */ /* 0x002fe200078e0266 */
[----:B------:R1:W-:Y:S01]  /*ac390*/  @P6 STG.E desc[UR14][R2.64], R250 ;  /* 0x000000fa02006986 */ /* 0x0003e2000c10190e */
[----:B------:R-:W-:Y:S01]  /*ac3a0*/  ISETP.LT.AND P6, PT, R223, UR16, !P1 ;  /* 0x00000010df007c0c */ /* 0x000fe2000cfc1270 */
[----:B------:R-:W-:Y:S01]  /*ac3b0*/  ULDC UR12, c[0x0][0x228] ;  /* 0x00008a00000c7ab9 */ /* 0x000fe20000000800 */
[----:B------:R-:W-:Y:S01]  /*ac3c0*/  ISETP.GE.AND P0, PT, R0, UR4, PT ;  /* 0x0000000400007c0c */ /* 0x000fe2000bf06270 */
[----:B------:R-:W-:Y:S01]  /*ac3d0*/  ULDC UR4, c[0x0][0x228] ;  /* 0x00008a0000047ab9 */ /* 0x000fe20000000800 */
[----:B------:R-:W-:Y:S01]  /*ac3e0*/  IMAD.WIDE R16, R73, 0x4, R238 ;  /* 0x0000000449107825 */ /* 0x000fe200078e02ee */
[----:B------:R-:W-:-:S03]  /*ac3f0*/  ULDC UR16, c[0x0][0x228] ;  /* 0x00008a0000107ab9 */ /* 0x000fc60000000800 */
[----:B-1----:R-:W-:-:S04]  /*ac400*/  IMAD.WIDE R2, R73, 0x4, R100 ;  /* 0x0000000449027825 */ /* 0x002fc800078e0264 */
[----:B------:R-:W-:Y:S01]  /*ac410*/  VIADD R0, R171, 0x29 ;  /* 0x00000029ab007836 */ /* 0x000fe20000000000 */
[----:B--2---:R-:W-:Y:S04]  /*ac420*/  @P2 STG.E desc[UR14][R12.64], R251 ;  /* 0x000000fb0c002986 */ /* 0x004fe8000c10190e */
[----:B------:R1:W-:Y:S01]  /*ac430*/  @P3 STG.E desc[UR14][R8.64], R219 ;  /* 0x000000db08003986 */ /* 0x0003e2000c10190e */
[----:B------:R-:W-:Y:S01]  /*ac440*/  ISETP.LT.AND P3, PT, R215, UR6, !P1 ;  /* 0x00000006d7007c0c */ /* 0x000fe2000cf61270 */
[----:B------:R-:W-:Y:S02]  /*ac450*/  ULDC UR6, c[0x0][0x228] ;  /* 0x00008a0000067ab9 */ /* 0x000fe40000000800 */
        /* <DEDUP_REMOVED lines=9> */
[----:B------:R-:W-:Y:S01]  /*ac4f0*/  ISETP.LT.AND P6, PT, R199, UR6, !P0 ;  /* 0x00000006c7007c0c */ /* 0x000fe2000c7c1270 */
[----:B------:R-:W-:Y:S01]  /*ac500*/  ULDC UR6, c[0x0][0x228] ;  /* 0x00008a0000067ab9 */ /* 0x000fe20000000800 */
[----:B-1----:R-:W-:Y:S01]  /*ac510*/  IMAD.WIDE R8, R73, 0x4, R102 ;  /* 0x0000000449087825 */ /* 0x002fe200078e0266 */
[----:B------:R-:W-:Y:S01]  /*ac520*/  ULDC UR10, c[0x0][0x228] ;  /* 0x00008a00000a7ab9 */ /* 0x000fe20000000800 */
[----:B------:R-:W-:-:S02]  /*ac530*/  ULDC UR12, c[0x0][0x228] ;  /* 0x00008a00000c7ab9 */ /* 0x000fc40000000800 */
[----:B--2---:R-:W-:-:S04]  /*ac540*/  IMAD.WIDE R4, R73, 0x4, R234 ;  /* 0x0000000449047825 */ /* 0x004fc800078e02ea */
[C---:B---3--:R-:W-:Y:S01]  /*ac550*/  IMAD.WIDE R2, R73.reuse, 0x4, R236 ;  /* 0x0000000449027825 */ /* 0x048fe200078e02ec */
[C---:B----4-:R-:W-:Y:S01]  /*ac560*/  IADD3 R17, R73.reuse, UR4, RZ ;  /* 0x0000000449117c10 */ /* 0x050fe2000fffe0ff */
[----:B------:R-:W-:Y:S02]  /*ac570*/  ULDC UR4, c[0x0][0x228] ;  /* 0x00008a0000047ab9 */ /* 0x000fe40000000800 */
[----:B------:R-:W-:Y:S01]  /*ac580*/  IMAD.WIDE R6, R73, 0x4, R232 ;  /* 0x0000000449067825 */ /* 0x000fe200078e02e8 */
[----:B------:R1:W-:Y:S04]  /*ac590*/  @P4 STG.E desc[UR14][R2.64], R15 ;  /* 0x0000000f02004986 */ /* 0x0003e8000c10190e */
[----:B------:R2:W-:Y:S01]  /*ac5a0*/  @P3 STG.E desc[UR14][R4.64], R19 ;  /* 0x0000001304003986 */ /* 0x0005e2000c10190e */
[----:B------:R-:W-:Y:S01]  /*ac5b0*/  IMAD.WIDE R10, R17, 0x4, R242 ;  /* 0x00000004110a7825 */ /* 0x000fe200078e02f2 */
[----:B------:R-:W-:Y:S01]  /*ac5c0*/  ISETP.LT.AND P3, PT, R223, UR6, !P0 ;  /* 0x00000006df007c0c */ /* 0x000fe2000c761270 */
[----:B------:R-:W-:Y:S01]  /*ac5d0*/  ULDC UR6, c[0x0][0x228] ;  /* 0x00008a0000067ab9 */ /* 0x000fe20000000800 */
[----:B------:R3:W-:Y:S01]  /*ac5e0*/  @P2 STG.E desc[UR14][R6.64], R79 ;  /* 0x0000004f06002986 */ /* 0x0007e2000c10190e */
[----:B------:R-:W-:Y:S01]  /*ac5f0*/  ISETP.LT.AND P2, PT, R207, UR4, !P0 ;  /* 0x00000004cf007c0c */ /* 0x000fe2000c741270 */
[----:B------:R-:W-:Y:S01]  /*ac600*/  IMAD.WIDE R12, R17, 0x4, R240 ;  /* 0x00000004110c7825 */ /* 0x000fe200078e02f0 */
[----:B------:R-:W-:Y:S01]  /*ac610*/  ISETP.LT.AND P4, PT, R195, UR8, !P0 ;  /* 0x00000008c3007c0c */ /* 0x000fe2000c781270 */
[----:B------:R4:W-:Y:S01]  /*ac620*/  @P1 STG.E desc[UR14][R8.64], R75 ;  /* 0x0000004b08001986 */ /* 0x0009e2000c10190e */
[----:B------:R-:W-:Y:S01]  /*ac630*/  ULDC UR4, c[0x0][0x228] ;  /* 0x00008a0000047ab9 */ /* 0x000fe20000000800 */
[C---:B-1----:R-:W-:Y:S01]  /*ac640*/  IMAD.WIDE R2, R17.reuse, 0x4, R100 ;  /* 0x0000000411027825 */ /* 0x042fe200078e0264 */
[----:B------:R-:W-:Y:S01]  /*ac650*/  ULDC UR8, c[0x0][0x228] ;  /* 0x00008a0000087ab9 */ /* 0x000fe20000000800 */
[----:B------:R-:W-:Y:S02]  /*ac660*/  @P5 STG.E desc[UR14][R10.64], R52 ;  /* 0x000000340a005986 */ /* 0x000fe4000c10190e */
[----:B--2---:R-:W-:-:S02]  /*ac670*/  IMAD.WIDE R4, R17, 0x4, R238 ;  /* 0x0000000411047825 */ /* 0x004fc400078e02ee */
[----:B------:R1:W-:Y:S01]  /*ac680*/  @P6 STG.E desc[UR14][R12.64], R44 ;  /* 0x0000002c0c006986 */ /* 0x0003e2000c10190e */
[----:B------:R-:W-:Y:S01]  /*ac690*/  ISETP.LT.AND P6, PT, R67, UR4, !P0 ;  /* 0x0000000443007c0c */ /* 0x000fe2000c7c1270 */
[----:B------:R-:W-:Y:S01]  /*ac6a0*/  ULDC UR4, c[0x0][0x22c] ;  /* 0x00008b0000047ab9 */ /* 0x000fe20000000800 */
[----:B---3--:R-:W-:Y:S01]  /*ac6b0*/  IMAD.WIDE R6, R17, 0x4, R236 ;  /* 0x0000000411067825 */ /* 0x008fe200078e02ec */
[----:B------:R-:W-:Y:S01]  /*ac6c0*/  ISETP.LT.AND P5, PT, R215, UR10, !P0 ;  /* 0x0000000ad7007c0c */ /* 0x000fe2000c7a1270 */
[----:B------:R2:W-:Y:S01]  /*ac6d0*/  @P2 STG.E desc[UR14][R2.64], R36 ;  /* 0x0000002402002986 */ /* 0x0005e2000c10190e */
[----:B------:R-:W-:Y:S01]  /*ac6e0*/  ISETP.GE.AND P1, PT, R0, UR4, PT ;  /* 0x0000000400007c0c */ /* 0x000fe2000bf26270 */
[----:B------:R-:W-:Y:S01]  /*ac6f0*/  ULDC UR10, c[0x0][0x228] ;  /* 0x00008a00000a7ab9 */ /* 0x000fe20000000800 */
[----:B------:R-:W-:Y:S01]  /*ac700*/  ISETP.LT.AND P2, PT, R71, UR6, !P0 ;  /* 0x0000000647007c0c */ /* 0x000fe2000c741270 */
[----:B------:R3:W-:Y:S01]  /*ac710*/  @P3 STG.E desc[UR14][R4.64], R24 ;  /* 0x0000001804003986 */ /* 0x0007e2000c10190e */
[----:B------:R-:W-:Y:S01]  /*ac720*/  ISETP.LT.AND P3, PT, R187, UR8, !P1 ;  /* 0x00000008bb007c0c */ /* 0x000fe2000cf61270 */
[----:B------:R-:W-:Y:S01]  /*ac730*/  ULDC UR4, c[0x0][0x248] ;  /* 0x0000920000047ab9 */ /* 0x000fe20000000800 */
[----:B----4-:R-:W-:Y:S01]  /*ac740*/  IMAD.WIDE R8, R17, 0x4, R234 ;  /* 0x0000000411087825 */ /* 0x010fe200078e02ea */
[----:B------:R4:W-:Y:S01]  /*ac750*/  @P4 STG.E desc[UR14][R6.64], R40 ;  /* 0x0000002806004986 */ /* 0x0009e2000c10190e */
[----:B------:R-:W-:Y:S01]  /*ac760*/  ISETP.LT.AND P4, PT, R199, UR10, !P1 ;  /* 0x0000000ac7007c0c */ /* 0x000fe2000cf81270 */
[----:B------:R-:W-:Y:S01]  /*ac770*/  ULDC UR6, c[0x0][0x228] ;  /* 0x00008a0000067ab9 */ /* 0x000fe20000000800 */
[----:B-1----:R-:W-:-:S02]  /*ac780*/  VIADD R13, R17, UR4 ;  /* 0x00000004110d7c36 */ /* 0x002fc40008000000 */
[----:B------:R-:W-:Y:S01]  /*ac790*/  IMAD.WIDE R10, R17, 0x4, R232 ;  /* 0x00000004110a7825 */ /* 0x000fe200078e02e8 */
[----:B------:R-:W-:Y:S01]  /*ac7a0*/  IADD3 R0, R171, 0x2a, RZ ;  /* 0x0000002aab007810 */ /* 0x000fe20007ffe0ff */
[----:B------:R1:W-:Y:S01]  /*ac7b0*/  @P5 STG.E desc[UR14][R8.64], R32 ;  /* 0x0000002008005986 */ /* 0x0003e2000c10190e */
[----:B------:R-:W-:Y:S01]  /*ac7c0*/  ULDC UR4, c[0x0][0x22c] ;  /* 0x00008b0000047ab9 */ /* 0x000fe20000000800 */
[----:B--2---:R-:W-:Y:S01]  /*ac7d0*/  IMAD.WIDE R2, R17, 0x4, R102 ;  /* 0x0000000411027825 */ /* 0x004fe200078e0266 */
[----:B------:R-:W-:Y:S01]  /*ac7e0*/  ISETP.LT.AND P5, PT, R207, UR12, !P1 ;  /* 0x0000000ccf007c0c */ /* 0x000fe2000cfa1270 */
[----:B------:R2:W-:Y:S01]  /*ac7f0*/  @P6 STG.E desc[UR14][R10.64], R20 ;  /* 0x000000140a006986 */ /* 0x0005e2000c10190e */
[----:B------:R-:W-:Y:S01]  /*ac800*/  ULDC UR8, c[0x0][0x228] ;  /* 0x00008a0000087ab9 */ /* 0x000fe20000000800 */
[----:B---3--:R-:W-:Y:S01]  /*ac810*/  IMAD.WIDE R4, R13, 0x4, R242 ;  /* 0x000000040d047825 */ /* 0x008fe200078e02f2 */
[----:B------:R-:W-:Y:S01]  /*ac820*/  ISETP.LT.AND P6, PT, R223, UR16, !P1 ;  /* 0x00000010df007c0c */ /* 0x000fe2000cfc1270 */
[----:B------:R-:W-:-:S02]  /*ac830*/  ULDC UR10, c[0x0][0x228] ;  /* 0x00008a00000a7ab9 */ /* 0x000fc40000000800 */
[C---:B----4-:R-:W-:Y:S01]  /*ac840*/  IMAD.WIDE R6, R13.reuse, 0x4, R240 ;  /* 0x000000040d067825 */ /* 0x050fe200078e02f0 */
[----:B------:R-:W-:Y:S01]  /*ac850*/  ISETP.GE.AND P0, PT, R0, UR4, PT ;  /* 0x0000000400007c0c */ /* 0x000fe2000bf06270 */
[----:B------:R3:W-:Y:S01]  /*ac860*/  @P2 STG.E desc[UR14][R2.64], R84 ;  /* 0x0000005402002986 */ /* 0x0007e2000c10190e */
[----:B------:R-:W-:Y:S01]  /*ac870*/  ULDC UR4, c[0x0][0x228] ;  /* 0x00008a0000047ab9 */ /* 0x000fe20000000800 */
[----:B-1----:R-:W-:Y:S01]  /*ac880*/  IMAD.WIDE R8, R13, 0x4, R100 ;  /* 0x000000040d087825 */ /* 0x002fe200078e0264 */
[----:B------:R-:W-:Y:S01]  /*ac890*/  ULDC UR12, c[0x0][0x228] ;  /* 0x00008a00000c7ab9 */ /* 0x000fe20000000800 */
[----:B------:R1:W-:Y:S01]  /*ac8a0*/  @P3 STG.E desc[UR14][R4.64], R80 ;  /* 0x0000005004003986 */ /* 0x0003e2000c10190e */
[----:B------:R-:W-:Y:S01]  /*ac8b0*/  ISETP.LT.AND P3, PT, R215, UR6, !P1 ;  /* 0x00000006d7007c0c */ /* 0x000fe2000cf61270 */
[----:B--2---:R-:W-:Y:S01]  /*ac8c0*/  IMAD.WIDE R10, R13, 0x4, R238 ;  /* 0x000000040d0a7825 */ /* 0x004fe200078e02ee */
[----:B------:R-:W-:Y:S01]  /*ac8d0*/  ISETP.LT.AND P2, PT, R67, UR8, !P1 ;  /* 0x0000000843007c0c */ /* 0x000fe2000cf41270 */
[----:B------:R2:W-:Y:S01]  /*ac8e0*/  @P4 STG.E desc[UR14][R6.64], R88 ;  /* 0x0000005806004986 */ /* 0x0005e2000c10190e */
[----:B------:R-:W-:Y:S01]  /*ac8f0*/  ISETP.LT.AND P4, PT, R195, UR4, !P1 ;  /* 0x00000004c3007c0c */ /* 0x000fe2000cf81270 */
[----:B------:R-:W-:Y:S01]  /*ac900*/  ULDC UR6, c[0x0][0x228] ;  /* 0x00008a0000067ab9 */ /* 0x000fe20000000800 */
[----:B------:R-:W-:Y:S01]  /*ac910*/  ISETP.LT.AND P1, PT, R71, UR10, !P1 ;  /* 0x0000000a47007c0c */ /* 0x000fe2000cf21270 */
[----:B------:R4:W-:Y:S01]  /*ac920*/  @P5 STG.E desc[UR14][R8.64], R56 ;  /* 0x0000003808005986 */ /* 0x0009e2000c10190e */
[----:B---3--:R-:W-:Y:S01]  /*ac930*/  IMAD.WIDE R2, R13, 0x4, R236 ;  /* 0x000000040d027825 */ /* 0x008fe200078e02ec */
[----:B------:R-:W-:Y:S01]  /*ac940*/  ISETP.LT.AND P5, PT, R187, UR12, !P0 ;  /* 0x0000000cbb007c0c */ /* 0x000fe2000c7a1270 */
[----:B------:R-:W-:Y:S01]  /*ac950*/  ULDC UR4, c[0x0][0x248] ;  /* 0x0000920000047ab9 */ /* 0x000fe20000000800 */
[----:B------:R3:W-:Y:S01]  /*ac960*/  @P6 STG.E desc[UR14][R10.64], R104 ;  /* 0x000000680a006986 */ /* 0x0007e2000c10190e */
[----:B-1----:R-:W-:Y:S01]  /*ac970*/  IMAD.WIDE R4, R13, 0x4, R234 ;  /* 0x000000040d047825 */ /* 0x002fe200078e02ea */
[----:B------:R-:W-:Y:S01]  /*ac980*/  ISETP.LT.AND P6, PT, R199, UR6, !P0 ;  /* 0x00000006c7007c0c */ /* 0x000fe2000c7c1270 */
[----:B------:R-:W-:Y:S01]  /*ac990*/  ULDC UR6, c[0x0][0x228] ;  /* 0x00008a0000067ab9 */ /* 0x000fe20000000800 */
[----:B------:R-:W-:Y:S01]  /*ac9a0*/  ULDC UR8, c[0x0][0x228] ;  /* 0x00008a0000087ab9 */ /* 0x000fe20000000800 */
[C---:B--2---:R-:W-:Y:S01]  /*ac9b0*/  IMAD.WIDE R6, R13.reuse, 0x4, R232 ;  /* 0x000000040d067825 */ /* 0x044fe200078e02e8 */
[C---:B------:R-:W-:Y:S01]  /*ac9c0*/  IADD3 R15, R13.reuse, UR4, RZ ;  /* 0x000000040d0f7c10 */ /* 0x040fe2000fffe0ff */
[----:B------:R1:W-:Y:S01]  /*ac9d0*/  @P4 STG.E desc[UR14][R2.64], R92 ;  /* 0x0000005c02004986 */ /* 0x0003e2000c10190e */
[----:B------:R-:W-:Y:S01]  /*ac9e0*/  ULDC UR4, c[0x0][0x228] ;  /* 0x00008a0000047ab9 */ /* 0x000fe20000000800 */
[----:B----4-:R-:W-:Y:S01]  /*ac9f0*/  IMAD.WIDE R8, R13, 0x4, R102 ;  /* 0x000000040d087825 */ /* 0x010fe200078e0266 */
[----:B------:R-:W-:Y:S01]  /*aca00*/  ULDC UR10, c[0x0][0x228] ;  /* 0x00008a00000a7ab9 */ /* 0x000fe20000000800 */
[----:B------:R2:W-:Y:S01]  /*aca10*/  @P3 STG.E desc[UR14][R4.64], R108 ;  /* 0x0000006c04003986 */ /* 0x0005e2000c10190e */
[----:B------:R-:W-:Y:S01]  /*aca20*/  ISETP.LT.AND P3, PT, R223, UR6, !P0 ;  /* 0x00000006df007c0c */ /* 0x000fe2000c761270 */
[----:B---3--:R-:W-:Y:S01]  /*aca30*/  IMAD.WIDE R10, R15, 0x4, R242 ;  /* 0x000000040f0a7825 */ /* 0x008fe200078e02f2 */
[----:B------:R-:W-:Y:S01]  /*aca40*/  ISETP.LT.AND P4, PT, R195, UR8, !P0 ;  /* 0x00000008c3007c0c */ /* 0x000fe2000c781270 */
[----:B------:R3:W-:Y:S01]  /*aca50*/  @P2 STG.E desc[UR14][R6.64], R144 ;  /* 0x0000009006002986 */ /* 0x0007e2000c10190e */
[----:B------:R-:W-:Y:S01]  /*aca60*/  ISETP.LT.AND P2, PT, R207, UR4, !P0 ;  /* 0x00000004cf007c0c */ /* 0x000fe2000c741270 */
[----:B------:R-:W-:Y:S01]  /*aca70*/  IMAD.WIDE R12, R15, 0x4, R240 ;  /* 0x000000040f0c7825 */ /* 0x000fe200078e02f0 */
[----:B------:R-:W-:Y:S01]  /*aca80*/  ULDC UR4, c[0x0][0x228] ;  /* 0x00008a0000047ab9 */ /* 0x000fe20000000800 */
[----:B------:R4:W-:Y:S01]  /*aca90*/  @P1 STG.E desc[UR14][R8.64], R140 ;  /* 0x0000008c08001986 */ /* 0x0009e2000c10190e */
[----:B------:R-:W-:Y:S01]  /*acaa0*/  ULDC UR6, c[0x0][0x228] ;  /* 0x00008a0000067ab9 */ /* 0x000fe20000000800 */
[----:B------:R-:W-:Y:S01]  /*acab0*/  VIADD R0, R171, 0x2b ;  /* 0x0000002bab007836 */ /* 0x000fe20000000000 */
[----:B------:R-:W-:Y:S01]  /*acac0*/  ULDC UR8, c[0x0][0x228] ;  /* 0x00008a0000087ab9 */ /* 0x000fe20000000800 */
[----:B------:R-:W-:Y:S01]  /*acad0*/  @P5 STG.E desc[UR14][R10.64], R53 ;  /* 0x000000350a005986 */ /* 0x000fe2000c10190e */
[----:B-1----:R-:W-:Y:S01]  /*acae0*/  IMAD.WIDE R2, R15, 0x4, R100 ;  /* 0x000000040f027825 */ /* 0x002fe200078e0264 */
[----:B------:R-:W-:Y:S01]  /*acaf0*/  ULDC UR12, c[0x0][0x228] ;  /* 0x00008a00000c7ab9 */ /* 0x000fe20000000800 */
[----:B------:R-:W-:Y:S01]  /*acb00*/  ULDC UR16, c[0x0][0x228] ;  /* 0x00008a0000107ab9 */ /* 0x000fe20000000800 */
[----:B------:R1:W-:Y:S01]  /*acb10*/  @P6 STG.E desc[UR14][R12.64], R45 ;  /* 0x0000002d0c006986 */ /* 0x0003e2000c10190e */
[----:B------:R-:W-:Y:S01]  /*acb20*/  ISETP.LT.AND P6, PT, R67, UR4, !P0 ;  /* 0x0000000443007c0c */ /* 0x000fe2000c7c1270 */
[----:B------:R-:W-:Y:S01]  /*acb30*/  ULDC UR4, c[0x0][0x22c] ;  /* 0x00008b0000047ab9 */ /* 0x000fe20000000800 */
[----:B--2---:R-:W-:Y:S01]  /*acb40*/  IMAD.WIDE R4, R15, 0x4, R238 ;  /* 0x000000040f047825 */ /* 0x004fe200078e02ee */
[----:B------:R-:W-:-:S03]  /*acb50*/  ISETP.LT.AND P5, PT, R215, UR10, !P0 ;  /* 0x0000000ad7007c0c */ /* 0x000fc6000c7a1270 */
[----:B---3--:R-:W-:Y:S01]  /*acb60*/  IMAD.WIDE R6, R15, 0x4, R236 ;  /* 0x000000040f067825 */ /* 0x008fe200078e02ec */
[----:B------:R-:W-:Y:S01]  /*acb70*/  ISETP.GE.AND P1, PT, R0, UR4, PT ;  /* 0x0000000400007c0c */ /* 0x000fe2000bf26270 */
[----:B------:R2:W-:Y:S01]  /*acb80*/  @P2 STG.E desc[UR14][R2.64], R37 ;  /* 0x0000002502002986 */ /* 0x0005e2000c10190e */
[----:B------:R-:W-:Y:S01]  /*acb90*/  ULDC UR10, c[0x0][0x228] ;  /* 0x00008a00000a7ab9 */ /* 0x000fe20000000800 */
[----:B------:R-:W-:Y:S01]  /*acba0*/  ISETP.LT.AND P2, PT, R71, UR6, !P0 ;  /* 0x0000000647007c0c */ /* 0x000fe2000c741270 */
[----:B------:R-:W-:Y:S01]  /*acbb0*/  ULDC UR4, c[0x0][0x248] ;  /* 0x0000920000047ab9 */ /* 0x000fe20000000800 */
[----:B------:R3:W-:Y:S01]  /*acbc0*/  @P3 STG.E desc[UR14][R4.64], R25 ;  /* 0x0000001904003986 */ /* 0x0007e2000c10190e */
[----:B------:R-:W-:Y:S01]  /*acbd0*/  ISETP.LT.AND P3, PT, R187, UR8, !P1 ;  /* 0x00000008bb007c0c */ /* 0x000fe2000cf61270 */
[----:B----4-:R-:W-:Y:S01]  /*acbe0*/  IMAD.WIDE R8, R15, 0x4, R234 ;  /* 0x000000040f087825 */ /* 0x010fe200078e02ea */
[----:B------:R-:W-:Y:S01]  /*acbf0*/  IADD3 R0, R171, 0x2c, RZ ;  /* 0x0000002cab007810 */ /* 0x000fe20007ffe0ff */
[----:B------:R4:W-:Y:S01]  /*acc00*/  @P4 STG.E desc[UR14][R6.64], R41 ;  /* 0x0000002906004986 */ /* 0x0009e2000c10190e */
[----:B------:R-:W-:Y:S01]  /*acc10*/  ISETP.LT.AND P4, PT, R199, UR10, !P1 ;  /* 0x0000000ac7007c0c */ /* 0x000fe2000cf81270 */
[C---:B-1----:R-:W-:Y:S01]  /*acc20*/  VIADD R13, R15.reuse, UR4 ;  /* 0x000000040f0d7c36 */ /* 0x042fe20008000000 */
[----:B------:R-:W-:Y:S01]  /*acc30*/  ULDC UR4, c[0x0][0x22c] ;  /* 0x00008b0000047ab9 */ /* 0x000fe20000000800 */
[C---:B------:R-:W-:Y:S01]  /*acc40*/  IMAD.WIDE R10, R15.reuse, 0x4, R232 ;  /* 0x000000040f0a7825 */ /* 0x040fe200078e02e8 */
[----:B------:R1:W-:Y:S03]  /*acc50*/  @P5 STG.E desc[UR14][R8.64], R33 ;  /* 0x0000002108005986 */ /* 0x0003e6000c10190e */
[----:B--2---:R-:W-:Y:S01]  /*acc60*/  IMAD.WIDE R2, R15, 0x4, R102 ;  /* 0x000000040f027825 */ /* 0x004fe200078e0266 */
[----:B------:R2:W-:Y:S01]  /*acc70*/  @P6 STG.E desc[UR14][R10.64], R21 ;  /* 0x000000150a006986 */ /* 0x0005e2000c10190e */
[----:B------:R-:W-:Y:S01]  /*acc80*/  ISETP.LT.AND P5, PT, R207, UR12, !P1 ;  /* 0x0000000ccf007c0c */ /* 0x000fe2000cfa1270 */
[----:B------:R-:W-:Y:S01]  /*acc90*/  ULDC UR6, c[0x0][0x228] ;  /* 0x00008a0000067ab9 */ /* 0x000fe20000000800 */
[----:B---3--:R-:W-:Y:S01]  /*acca0*/  IMAD.WIDE R4, R13, 0x4, R242 ;  /* 0x000000040d047825 */ /* 0x008fe200078e02f2 */
[----:B------:R-:W-:Y:S01]  /*accb0*/  ISETP.LT.AND P6, PT, R223, UR16, !P1 ;  /* 0x00000010df007c0c */ /* 0x000fe2000cfc1270 */
[----:B------:R-:W-:Y:S01]  /*accc0*/  ULDC UR8, c[0x0][0x228] ;  /* 0x00008a0000087ab9 */ /* 0x000fe20000000800 */
[----:B------:R-:W-:Y:S01]  /*accd0*/  ULDC UR10, c[0x0][0x228] ;  /* 0x00008a00000a7ab9 */ /* 0x000fe20000000800 */
        /* <DEDUP_REMOVED lines=189> */
[----:B------:R4:W-:Y:S01]  /*ad8b0*/  @P5 STG.E desc[UR14][R10.64], R136 ;  /* 0x000000880a005986 */ /* 0x0009e2000c10190e */
        /* <DEDUP_REMOVED lines=16> */
[----:B----4-:R-:W-:-:S04]  /*ad9c0*/  IMAD.WIDE R8, R15, 0x4, R234 ;  /* 0x000000040f087825 */ /* 0x010fc800078e02ea */
[----:B------:R-:W-:Y:S01]  /*ad9d0*/  IMAD.WIDE R10, R15, 0x4, R232 ;  /* 0x000000040f0a7825 */ /* 0x000fe200078e02e8 */
[----:B------:R4:W-:Y:S01]  /*ad9e0*/  @P4 STG.E desc[UR14][R6.64], R128 ;  /* 0x0000008006004986 */ /* 0x0009e2000c10190e */
[----:B------:R-:W-:Y:S01]  /*ad9f0*/  ISETP.LT.AND P4, PT, R199, UR10, !P1 ;  /* 0x0000000ac7007c0c */ /* 0x000fe2000cf81270 */
[----:B------:R-:W-:Y:S01]  /*ada00*/  ULDC UR6, c[0x0][0x228] ;  /* 0x00008a0000067ab9 */ /* 0x000fe20000000800 */
[C---:B-1----:R-:W-:Y:S01]  /*ada10*/  VIADD R13, R15.reuse, UR4 ;  /* 0x000000040f0d7c36 */ /* 0x042fe20008000000 */
[----:B------:R1:W-:Y:S01]  /*ada20*/  @P5 STG.E desc[UR14][R8.64], R120 ;  /* 0x0000007808005986 */ /* 0x0003e2000c10190e */
[----:B--2---:R-:W-:Y:S01]  /*ada30*/  IMAD.WIDE R2, R15, 0x4, R102 ;  /* 0x000000040f027825 */ /* 0x004fe200078e0266 */
[----:B------:R-:W-:Y:S01]  /*ada40*/  IADD3 R0, R171, 0x32, RZ ;  /* 0x00000032ab007810 */ /* 0x000fe20007ffe0ff */
[----:B------:R-:W-:Y:S01]  /*ada50*/  ULDC UR4, c[0x0][0x22c] ;  /* 0x00008b0000047ab9 */ /* 0x000fe20000000800 */
[----:B------:R2:W-:Y:S01]  /*ada60*/  @P6 STG.E desc[UR14][R10.64], R112 ;  /* 0x000000700a006986 */ /* 0x0005e2000c10190e */
[----:B---3--:R-:W-:Y:S01]  /*ada70*/  IMAD.WIDE R4, R13, 0x4, R242 ;  /* 0x000000040d047825 */ /* 0x008fe200078e02f2 */
[----:B------:R-:W-:Y:S01]  /*ada80*/  ISETP.LT.AND P5, PT, R207, UR12, !P1 ;  /* 0x0000000ccf007c0c */ /* 0x000fe2000cfa1270 */
[----:B------:R-:W-:Y:S01]  /*ada90*/  ULDC UR8, c[0x0][0x228] ;  /* 0x00008a0000087ab9 */ /* 0x000fe20000000800 */
[----:B------:R-:W-:Y:S01]  /*adaa0*/  ISETP.LT.AND P6, PT, R223, UR16, !P1 ;  /* 0x00000010df007c0c */ /* 0x000fe2000cfc1270 */
        /* <DEDUP_REMOVED lines=13> */
[----:B------:R-:W-:Y:S01]  /*adb80*/  ULDC UR6, c[0x0][0x228] ;  /* 0x00008a0000067ab9 */ /* 0x000fe20000000800 */
[----:B------:R4:W-:Y:S01]  /*adb90*/  @P5 STG.E desc[UR14][R8.64], R60 ;  /* 0x0000003c08005986 */ /* 0x0009e2000c10190e */
[----:B------:R-:W-:Y:S01]  /*adba0*/  ISETP.LT.AND P1, PT, R71, UR10, !P1 ;  /* 0x0000000a47007c0c */ /* 0x000fe2000cf21270 */
[----:B---3--:R-:W-:Y:S01]  /*adbb0*/  IMAD.WIDE R2, R13, 0x4, R236 ;  /* 0x000000040d027825 */ /* 0x008fe200078e02ec */
[----:B------:R-:W-:Y:S01]  /*adbc0*/  ISETP.LT.AND P5, PT, R187, UR12, !P0 ;  /* 0x0000000cbb007c0c */ /* 0x000fe2000c7a1270 */
[----:B------:R3:W-:Y:S01]  /*adbd0*/  @P6 STG.E desc[UR14][R10.64], R160 ;  /* 0x000000a00a006986 */ /* 0x0007e2000c10190e */
[----:B------:R-:W-:Y:S01]  /*adbe0*/  ULDC UR4, c[0x0][0x248] ;  /* 0x0000920000047ab9 */ /* 0x000fe20000000800 */
[----:B------:R-:W-:Y:S01]  /*adbf0*/  ISETP.LT.AND P6, PT, R199, UR6, !P0 ;  /* 0x00000006c7007c0c */ /* 0x000fe2000c7c1270 */
[C---:B-1----:R-:W-:Y:S01]  /*adc00*/  IMAD.WIDE R4, R13.reuse, 0x4, R234 ;  /* 0x000000040d047825 */ /* 0x042fe200078e02ea */
[C---:B------:R-:W-:Y:S01]  /*adc10*/  IADD3 R15, R13.reuse, UR4, RZ ;  /* 0x000000040d0f7c10 */ /* 0x040fe2000fffe0ff */
[----:B------:R-:W-:Y:S01]  /*adc20*/  ULDC UR4, c[0x0][0x228] ;  /* 0x00008a0000047ab9 */ /* 0x000fe20000000800 */
[----:B------:R-:W-:Y:S01]  /*adc30*/  ULDC UR8, c[0x0][0x228] ;  /* 0x00008a0000087ab9 */ /* 0x000fe20000000800 */
[C---:B--2---:R-:W-:Y:S01]  /*adc40*/  IMAD.WIDE R6, R13.reuse, 0x4, R232 ;  /* 0x000000040d067825 */ /* 0x044fe200078e02e8 */
[----:B------:R1:W-:Y:S01]  /*adc50*/  @P4 STG.E desc[UR14][R2.64], R96 ;  /* 0x0000006002004986 */ /* 0x0003e2000c10190e */
[----:B------:R-:W-:Y:S01]  /*adc60*/  ULDC UR6, c[0x0][0x228] ;  /* 0x00008a0000067ab9 */ /* 0x000fe20000000800 */
[----:B------:R-:W-:Y:S01]  /*adc70*/  ULDC UR10, c[0x0][0x228] ;  /* 0x00008a00000a7ab9 */ /* 0x000fe20000000800 */
[----:B----4-:R-:W-:Y:S01]  /*adc80*/  IMAD.WIDE R8, R13, 0x4, R102 ;  /* 0x000000040d087825 */ /* 0x010fe200078e0266 */
[----:B------:R2:W-:Y:S01]  /*adc90*/  @P3 STG.E desc[UR14][R4.64], R164 ;  /* 0x000000a404003986 */ /* 0x0005e2000c10190e */
[----:B------:R-:W-:Y:S01]  /*adca0*/  ISETP.LT.AND P3, PT, R223, UR6, !P0 ;  /* 0x00000006df007c0c */ /* 0x000fe2000c761270 */
[----:B------:R-:W-:Y:S01]  /*adcb0*/  ULDC UR6, c[0x0][0x228] ;  /* 0x00008a0000067ab9 */ /* 0x000fe20000000800 */
[----:B---3--:R-:W-:Y:S01]  /*adcc0*/  IMAD.WIDE R10, R15, 0x4, R242 ;  /* 0x000000040f0a7825 */ /* 0x008fe200078e02f2 */
[----:B------:R3:W-:Y:S01]  /*adcd0*/  @P2 STG.E desc[UR14][R6.64], R200 ;  /* 0x000000c806002986 */ /* 0x0007e2000c10190e */
[----:B------:R-:W-:Y:S01]  /*adce0*/  ISETP.LT.AND P2, PT, R207, UR4, !P0 ;  /* 0x00000004cf007c0c */ /* 0x000fe2000c741270 */
[----:B------:R-:W-:Y:S01]  /*adcf0*/  ULDC UR4, c[0x0][0x228] ;  /* 0x00008a0000047ab9 */ /* 0x000fe20000000800 */
[----:B------:R-:W-:Y:S01]  /*add00*/  IMAD.WIDE R12, R15, 0x4, R240 ;  /* 0x000000040f0c7825 */ /* 0x000fe200078e02f0 */
[----:B------:R-:W-:Y:S01]  /*add10*/  ISETP.LT.AND P4, PT, R195, UR8, !P0 ;  /* 0x00000008c3007c0c */ /* 0x000fe2000c781270 */
[----:B------:R4:W-:Y:S01]  /*add20*/  @P1 STG.E desc[UR14][R8.64], R28 ;  /* 0x0000001c08001986 */ /* 0x0009e2000c10190e */
[----:B------:R-:W-:Y:S01]  /*add30*/  ULDC UR8, c[0x0][0x228] ;  /* 0x00008a0000087ab9 */ /* 0x000fe20000000800 */
[----:B------:R-:W-:Y:S01]  /*add40*/  VIADD R0, R171, 0x33 ;  /* 0x00000033ab007836 */ /* 0x000fe20000000000 */
[----:B------:R-:W-:Y:S01]  /*add50*/  ULDC UR12, c[0x0][0x228] ;  /* 0x00008a00000c7ab9 */ /* 0x000fe20000000800 */
[----:B------:R4:W-:Y:S01]  /*add60*/  @P5 STG.E desc[UR14][R10.64], R137 ;  /* 0x000000890a005986 */ /* 0x0009e2000c10190e */
[----:B------:R-:W-:Y:S01]  /*add70*/  ISETP.LT.AND P5, PT, R215, UR10, !P0 ;  /* 0x0000000ad7007c0c */ /* 0x000fe2000c7a1270 */
[----:B-1----:R-:W-:Y:S01]  /*add80*/  IMAD.WIDE R2, R15, 0x4, R100 ;  /* 0x000000040f027825 */ /* 0x002fe200078e0264 */
[----:B------:R-:W-:Y:S01]  /*add90*/  ULDC UR10, c[0x0][0x228] ;  /* 0x00008a00000a7ab9 */ /* 0x000fe20000000800 */
[----:B------:R1:W-:Y:S01]  /*adda0*/  @P6 STG.E desc[UR14][R12.64], R133 ;  /* 0x000000850c006986 */ /* 0x0003e2000c10190e */
[----:B------:R-:W-:Y:S01]  /*addb0*/  ISETP.LT.AND P6, PT, R67, UR4, !P0 ;  /* 0x0000000443007c0c */ /* 0x000fe2000c7c1270 */
[----:B------:R-:W-:Y:S01]  /*addc0*/  ULDC UR4, c[0x0][0x22c] ;  /* 0x00008b0000047ab9 */ /* 0x000fe20000000800 */
[----:B--2---:R-:W-:Y:S01]  /*addd0*/  IMAD.WIDE R4, R15, 0x4, R238 ;  /* 0x000000040f047825 */ /* 0x004fe200078e02ee */
[----:B------:R-:W-:Y:S01]  /*adde0*/  ISETP.GE.AND P1, PT, R0, UR4, PT ;  /* 0x0000000400007c0c */ /* 0x000fe2000bf26270 */
[----:B------:R-:W-:-:S02]  /*addf0*/  ULDC UR16, c[0x0][0x228] ;  /* 0x00008a0000107ab9 */ /* 0x000fc40000000800 */
[----:B---3--:R-:W-:Y:S01]  /*ade00*/  IMAD.WIDE R6, R15, 0x4, R236 ;  /* 0x000000040f067825 */ /* 0x008fe200078e02ec */
[----:B------:R2:W-:Y:S01]  /*ade10*/  @P2 STG.E desc[UR14][R2.64], R125 ;  /* 0x0000007d02002986 */ /* 0x0005e2000c10190e */
[----:B------:R-:W-:Y:S01]  /*ade20*/  ISETP.LT.AND P2, PT, R71, UR6, !P0 ;  /* 0x0000000647007c0c */ /* 0x000fe2000c741270 */
[----:B------:R-:W-:Y:S01]  /*ade30*/  ULDC UR4, c[0x0][0x248] ;  /* 0x0000920000047ab9 */ /* 0x000fe20000000800 */
[----:B----4-:R-:W-:Y:S01]  /*ade40*/  IMAD.WIDE R8, R15, 0x4, R234 ;  /* 0x000000040f087825 */ /* 0x010fe200078e02ea */
[----:B------:R3:W-:Y:S01]  /*ade50*/  @P3 STG.E desc[UR14][R4.64], R117 ;  /* 0x0000007504003986 */ /* 0x0007e2000c10190e */
[----:B------:R-:W-:Y:S01]  /*ade60*/  ISETP.LT.AND P3, PT, R187, UR8, !P1 ;  /* 0x00000008bb007c0c */ /* 0x000fe2000cf61270 */
[----:B------:R-:W-:Y:S01]  /*ade70*/  ULDC UR6, c[0x0][0x228] ;  /* 0x00008a0000067ab9 */ /* 0x000fe20000000800 */
[----:B------:R-:W-:Y:S01]  /*ade80*/  IMAD.WIDE R10, R15, 0x4, R232 ;  /* 0x000000040f0a7825 */ /* 0x000fe200078e02e8 */
[----:B------:R4:W-:Y:S01]  /*ade90*/  @P4 STG.E desc[UR14][R6.64], R129 ;  /* 0x0000008106004986 */ /* 0x0009e2000c10190e */
[----:B------:R-:W-:Y:S01]  /*adea0*/  ISETP.LT.AND P4, PT, R199, UR10, !P1 ;  /* 0x0000000ac7007c0c */ /* 0x000fe2000cf81270 */
[----:B------:R-:W-:Y:S01]  /*adeb0*/  ULDC UR8, c[0x0][0x228] ;  /* 0x00008a0000087ab9 */ /* 0x000fe20000000800 */
[----:B-1----:R-:W-:Y:S01]  /*adec0*/  VIADD R13, R15, UR4 ;  /* 0x000000040f0d7c36 */ /* 0x002fe20008000000 */
[----:B------:R1:W-:Y:S01]  /*aded0*/  @P5 STG.E desc[UR14][R8.64], R121 ;  /* 0x0000007908005986 */ /* 0x0003e2000c10190e */
[----:B------:R-:W-:Y:S01]  /*adee0*/  ISETP.LT.AND P5, PT, R207, UR12, !P1 ;  /* 0x0000000ccf007c0c */ /* 0x000fe2000cfa1270 */
[----:B--2---:R-:W-:Y:S01]  /*adef0*/  IMAD.WIDE R2, R15, 0x4, R102 ;  /* 0x000000040f027825 */ /* 0x004fe200078e0266 */
[----:B------:R-:W-:Y:S01]  /*adf00*/  IADD3 R0, R171, 0x34, RZ ;  /* 0x00000034ab007810 */ /* 0x000fe20007ffe0ff */
[----:B------:R2:W-:Y:S01]  /*adf10*/  @P6 STG.E desc[UR14][R10.64], R113 ;  /* 0x000000710a006986 */ /* 0x0005e2000c10190e */
[----:B------:R-:W-:Y:S01]  /*adf20*/  ISETP.LT.AND P6, PT, R223, UR16, !P1 ;  /* 0x00000010df007c0c */ /* 0x000fe2000cfc1270 */
[----:B---3--:R-:W-:Y:S01]  /*adf30*/  IMAD.WIDE R4, R13, 0x4, R242 ;  /* 0x000000040d047825 */ /* 0x008fe200078e02f2 */
[----:B------:R-:W-:Y:S01]  /*adf40*/  ULDC UR4, c[0x0][0x22c] ;  /* 0x00008b0000047ab9 */ /* 0x000fe20000000800 */
[----:B------:R-:W-:-:S02]  /*adf50*/  ULDC UR10, c[0x0][0x228] ;  /* 0x00008a00000a7ab9 */ /* 0x000fc40000000800 */
[C---:B----4-:R-:W-:Y:S01]  /*adf60*/  IMAD.WIDE R6, R13.reuse, 0x4, R240 ;  /* 0x000000040d067825 */ /* 0x050fe200078e02f0 */
[----:B------:R-:W-:Y:S01]  /*adf70*/  ISETP.GE.AND P0, PT, R0, UR4, PT ;  /* 0x0000000400007c0c */ /* 0x000fe2000bf06270 */
[----:B------:R3:W-:Y:S01]  /*adf80*/  @P2 STG.E desc[UR14][R2.64], R153 ;  /* 0x0000009902002986 */ /* 0x0007e2000c10190e */
[----:B------:R-:W-:Y:S01]  /*adf90*/  ULDC UR4, c[0x0][0x228] ;  /* 0x00008a0000047ab9 */ /* 0x000fe20000000800 */
[C---:B-1----:R-:W-:Y:S01]  /*adfa0*/  IMAD.WIDE R8, R13.reuse, 0x4, R100 ;  /* 0x000000040d087825 */ /* 0x042fe200078e0264 */
[----:B------:R-:W-:Y:S01]  /*adfb0*/  ULDC UR12, c[0x0][0x228] ;  /* 0x00008a00000c7ab9 */ /* 0x000fe20000000800 */
[----:B------:R1:W-:Y:S02]  /*adfc0*/  @P3 STG.E desc[UR14][R4.64], R149 ;  /* 0x0000009504003986 */ /* 0x0003e4000c10190e */
[----:B--2---:R-:W-:Y:S02]  /*adfd0*/  IMAD.WIDE R10, R13, 0x4, R238 ;  /* 0x000000040d0a7825 */ /* 0x004fe400078e02ee */
        /* <DEDUP_REMOVED lines=10> */
[----:B---3--:R-:W-:Y:S01]  /*ae080*/  IMAD.WIDE R2, R13, 0x4, R236 ;  /* 0x000000040d027825 */ /* 0x008fe200078e02ec */
[----:B------:R-:W-:Y:S01]  /*ae090*/  ISETP.LT.AND P6, PT, R199, UR6, !P0 ;  /* 0x00000006c7007c0c */ /* 0x000fe2000c7c1270 */
[----:B------:R-:W-:Y:S01]  /*ae0a0*/  ULDC UR6, c[0x0][0x228] ;  /* 0x00008a0000067ab9 */ /* 0x000fe20000000800 */
[C---:B------:R-:W-:Y:S01]  /*ae0b0*/  IADD3 R15, R13.reuse, UR4, RZ ;  /* 0x000000040d0f7c10 */ /* 0x040fe2000fffe0ff */
[C---:B-1----:R-:W-:Y:S01]  /*ae0c0*/  IMAD.WIDE R4, R13.reuse, 0x4, R234 ;  /* 0x000000040d047825 */ /* 0x042fe200078e02ea */
[----:B------:R1:W-:Y:S01]  /*ae0d0*/  @P4 STG.E desc[UR14][R2.64], R97 ;  /* 0x0000006102004986 */ /* 0x0003e2000c10190e */
[----:B------:R-:W-:Y:S01]  /*ae0e0*/  ULDC UR4, c[0x0][0x228] ;  /* 0x00008a0000047ab9 */ /* 0x000fe20000000800 */
[----:B------:R-:W-:Y:S01]  /*ae0f0*/  ULDC UR8, c[0x0][0x228] ;  /* 0x00008a0000087ab9 */ /* 0x000fe20000000800 */
[C---:B--2---:R-:W-:Y:S01]  /*ae100*/  IMAD.WIDE R6, R13.reuse, 0x4, R232 ;  /* 0x000000040d067825 */ /* 0x044fe200078e02e8 */
[----:B------:R2:W-:Y:S01]  /*ae110*/  @P3 STG.E desc[UR14][R4.64], R165 ;  /* 0x000000a504003986 */ /* 0x0005e2000c10190e */
[----:B------:R-:W-:Y:S01]  /*ae120*/  ULDC UR10, c[0x0][0x228] ;  /* 0x00008a00000a7ab9 */ /* 0x000fe20000000800 */
[----:B------:R-:W-:Y:S01]  /*ae130*/  ULDC UR12, c[0x0][0x228] ;  /* 0x00008a00000c7ab9 */ /* 0x000fe20000000800 */
[----:B----4-:R-:W-:Y:S01]  /*ae140*/  IMAD.WIDE R8, R13, 0x4, R102 ;  /* 0x000000040d087825 */ /* 0x010fe200078e0266 */
[----:B------:R3:W-:Y:S03]  /*ae150*/  @P2 STG.E desc[UR14][R6.64], R201 ;  /* 0x000000c906002986 */ /* 0x0007e6000c10190e */
[C---:B------:R-:W-:Y:S01]  /*ae160*/  IMAD.WIDE R10, R15.reuse, 0x4, R242 ;  /* 0x000000040f0a7825 */ /* 0x040fe200078e02f2 */
[----:B------:R4:W-:Y:S03]  /*ae170*/  @P1 STG.E desc[UR14][R8.64], R29 ;  /* 0x0000001d08001986 */ /* 0x0009e6000c10190e */
[----:B------:R-:W-:Y:S01]  /*ae180*/  IMAD.WIDE R12, R15, 0x4, R240 ;  /* 0x000000040f0c7825 */ /* 0x000fe200078e02f0 */
[----:B------:R4:W-:Y:S01]  /*ae190*/  @P5 STG.E desc[UR14][R10.64], R138 ;  /* 0x0000008a0a005986 */ /* 0x0009e2000c10190e */
[----:B------:R-:W-:Y:S01]  /*ae1a0*/  ISETP.LT.AND P2, PT, R207, UR4, !P0 ;  /* 0x00000004cf007c0c */ /* 0x000fe2000c741270 */
[----:B------:R-:W-:-:S02]  /*ae1b0*/  ULDC UR4, c[0x0][0x228] ;  /* 0x00008a0000047ab9 */ /* 0x000fc40000000800 */
[----:B------:R4:W-:Y:S01]  /*ae1c0*/  @P6 STG.E desc[UR14][R12.64], R134 ;  /* 0x000000860c006986 */ /* 0x0009e2000c10190e */
[----:B------:R-:W-:Y:S02]  /*ae1d0*/  ISETP.LT.AND P6, PT, R223, UR6, !P0 ;  /* 0x00000006df007c0c */ /* 0x000fe4000c7c1270 */
[----:B------:R-:W-:Y:S01]  /*ae1e0*/  ISETP.LT.AND P4, PT, R215, UR10, !P0 ;  /* 0x0000000ad7007c0c */ /* 0x000fe2000c781270 */
[----:B-1----:R-:W-:Y:S01]  /*ae1f0*/  IMAD.WIDE R2, R15, 0x4, R100 ;  /* 0x000000040f027825 */ /* 0x002fe200078e0264 */
[----:B------:R-:W-:Y:S01]  /*ae200*/  ISETP.LT.AND P5, PT, R195, UR8, !P0 ;  /* 0x00000008c3007c0c */ /* 0x000fe2000c7a1270 */
[----:B------:R-:W-:Y:S01]  /*ae210*/  ULDC UR6, c[0x0][0x228] ;  /* 0x00008a0000067ab9 */ /* 0x000fe20000000800 */
[----:B------:R-:W-:Y:S01]  /*ae220*/  ISETP.LT.AND P3, PT, R67, UR4, !P0 ;  /* 0x0000000443007c0c */ /* 0x000fe2000c761270 */
[----:B--2---:R-:W-:Y:S01]  /*ae230*/  IMAD.WIDE R4, R15, 0x4, R238 ;  /* 0x000000040f047825 */ /* 0x004fe200078e02ee */
[----:B------:R-:W-:Y:S01]  /*ae240*/  ISETP.LT.AND P0, PT, R71, UR12, !P0 ;  /* 0x0000000c47007c0c */ /* 0x000fe2000c701270 */
[----:B------:R-:W-:-:S02]  /*ae250*/  ULDC UR4, c[0x0][0x22c] ;  /* 0x00008b0000047ab9 */ /* 0x000fc40000000800 */
[----:B------:R-:W-:Y:S02]  /*ae260*/  VIADD R0, R171, 0x35 ;  /* 0x00000035ab007836 */ /* 0x000fe40000000000 */
[C---:B---3--:R-:W-:Y:S01]  /*ae270*/  IMAD.WIDE R6, R15.reuse, 0x4, R236 ;  /* 0x000000040f067825 */ /* 0x048fe200078e02ec */
[----:B------:R1:W-:Y:S01]  /*ae280*/  @P2 STG.E desc[UR14][R2.64], R126 ;  /* 0x0000007e02002986 */ /* 0x0003e2000c10190e */
[----:B------:R-:W-:Y:S02]  /*ae290*/  ULDC UR8, c[0x0][0x228] ;  /* 0x00008a0000087ab9 */ /* 0x000fe40000000800 */
[C---:B----4-:R-:W-:Y:S01]  /*ae2a0*/  IMAD.WIDE R8, R15.reuse, 0x4, R234 ;  /* 0x000000040f087825 */ /* 0x050fe200078e02ea */
[----:B------:R2:W-:Y:S03]  /*ae2b0*/  @P6 STG.E desc[UR14][R4.64], R118 ;  /* 0x0000007604006986 */ /* 0x0005e6000c10190e */
[C---:B------:R-:W-:Y:S01]  /*ae2c0*/  IMAD.WIDE R10, R15.reuse, 0x4, R232 ;  /* 0x000000040f0a7825 */ /* 0x040fe200078e02e8 */
[----:B------:R-:W-:Y:S01]  /*ae2d0*/  ISETP.GE.AND P1, PT, R0, UR4, PT ;  /* 0x0000000400007c0c */ /* 0x000fe2000bf26270 */
[----:B------:R3:W-:Y:S01]  /*ae2e0*/  @P5 STG.E desc[UR14][R6.64], R130 ;  /* 0x0000008206005986 */ /* 0x0007e2000c10190e */
[----:B------:R-:W-:Y:S01]  /*ae2f0*/  ULDC UR4, c[0x0][0x248] ;  /* 0x0000920000047ab9 */ /* 0x000fe20000000800 */
[----:B------:R-:W-:Y:S01]  /*ae300*/  IMAD.WIDE R12, R15, 0x4, R102 ;  /* 0x000000040f0c7825 */ /* 0x000fe200078e0266 */
[----:B------:R-:W-:Y:S01]  /*ae310*/  ULDC UR10, c[0x0][0x228] ;  /* 0x00008a00000a7ab9 */ /* 0x000fe20000000800 */
[----:B------:R4:W-:Y:S01]  /*ae320*/  @P4 STG.E desc[UR14][R8.64], R122 ;  /* 0x0000007a08004986 */ /* 0x0009e2000c10190e */
[----:B------:R-:W-:-:S03]  /*ae330*/  ULDC UR12, c[0x0][0x228] ;  /* 0x00008a00000c7ab9 */ /* 0x000fc60000000800 */
[----:B------:R4:W-:Y:S01]  /*ae340*/  @P3 STG.E desc[UR14][R10.64], R114 ;  /* 0x000000720a003986 */ /* 0x0009e2000c10190e */
[----:B------:R-:W-:Y:S01]  /*ae350*/  IADD3 R15, R15, UR4, RZ ;  /* 0x000000040f0f7c10 */ /* 0x000fe2000fffe0ff */
[----:B------:R-:W-:Y:S02]  /*ae360*/  ULDC UR4, c[0x0][0x228] ;  /* 0x00008a0000047ab9 */ /* 0x000fe40000000800 */
[----:B------:R4:W-:Y:S01]  /*ae370*/  @P0 STG.E desc[UR14][R12.64], R154 ;  /* 0x0000009a0c000986 */ /* 0x0009e2000c10190e */
[----:B------:R-:W-:Y:S01]  /*ae380*/  ISETP.LT.AND P0, PT, R187, UR6, !P1 ;  /* 0x00000006bb007c0c */ /* 0x000fe2000cf01270 */
[----:B------:R-:W-:Y:S01]  /*ae390*/  ULDC UR6, c[0x0][0x228] ;  /* 0x00008a0000067ab9 */ /* 0x000fe20000000800 */
[----:B------:R-:W-:Y:S02]  /*ae3a0*/  ISETP.LT.AND P2, PT, R199, UR8, !P1 ;  /* 0x00000008c7007c0c */ /* 0x000fe4000cf41270 */
[----:B------:R-:W-:Y:S02]  /*ae3b0*/  ISETP.LT.AND P4, PT, R223, UR10, !P1 ;  /* 0x0000000adf007c0c */ /* 0x000fe4000cf81270 */
[----:B------:R-:W-:Y:S01]  /*ae3c0*/  ISETP.LT.AND P6, PT, R215, UR12, !P1 ;  /* 0x0000000cd7007c0c */ /* 0x000fe2000cfc1270 */
[----:B-1----:R-:W-:Y:S01]  /*ae3d0*/  IMAD.WIDE R2, R15, 0x4, R242 ;  /* 0x000000040f027825 */ /* 0x002fe200078e02f2 */
[----:B------:R-:W-:Y:S01]  /*ae3e0*/  ISETP.LT.AND P3, PT, R207, UR6, !P1 ;  /* 0x00000006cf007c0c */ /* 0x000fe2000cf61270 */
[----:B------:R-:W-:Y:S01]  /*ae3f0*/  ULDC UR6, c[0x0][0x228] ;  /* 0x00008a0000067ab9 */ /* 0x000fe20000000800 */
[----:B------:R-:W-:Y:S01]  /*ae400*/  ISETP.LT.AND P5, PT, R195, UR4, !P1 ;  /* 0x00000004c3007c0c */ /* 0x000fe2000cfa1270 */
[----:B------:R-:W-:Y:S01]  /*ae410*/  VIADD R0, R171, 0x36 ;  /* 0x00000036ab007836 */ /* 0x000fe20000000000 */
[----:B------:R-:W-:Y:S01]  /*ae420*/  ULDC UR8, c[0x0][0x228] ;  /* 0x00008a0000087ab9 */ /* 0x000fe20000000800 */
[----:B--2---:R-:W-:Y:S01]  /*ae430*/  IMAD.WIDE R4, R15, 0x4, R240 ;  /* 0x000000040f047825 */ /* 0x004fe200078e02f0 */
[----:B------:R1:W-:Y:S01]  /*ae440*/  @P0 STG.E desc[UR14][R2.64], R150 ;  /* 0x0000009602000986 */ /* 0x0003e2000c10190e */
[----:B------:R-:W-:-:S02]  /*ae450*/  ULDC UR10, c[0x0][0x228] ;  /* 0x00008a00000a7ab9 */ /* 0x000fc40000000800 */
[----:B---3--:R-:W-:Y:S01]  /*ae460*/  IMAD.WIDE R6, R15, 0x4, R100 ;  /* 0x000000040f067825 */ /* 0x008fe200078e0264 */
[----:B------:R-:W-:-:S03]  /*ae470*/  ISETP.GE.AND P0, PT, R0, UR5, PT ;  /* 0x0000000500007c0c */ /* 0x000fc6000bf06270 */
[C---:B----4-:R-:W-:Y:S01]  /*ae480*/  IMAD.WIDE R8, R15.reuse, 0x4, R238 ;  /* 0x000000040f087825 */ /* 0x050fe200078e02ee */
[----:B------:R2:W-:Y:S01]  /*ae490*/  @P2 STG.E desc[UR14][R4.64], R158 ;  /* 0x0000009e04002986 */ /* 0x0005e2000c10190e */
[----:B------:R-:W-:Y:S01]  /*ae4a0*/  ULDC UR5, c[0x0][0x228] ;  /* 0x00008a0000057ab9 */ /* 0x000fe20000000800 */
[----:B------:R-:W-:Y:S01]  /*ae4b0*/  ULDC UR12, c[0x0][0x228] ;  /* 0x00008a00000c7ab9 */ /* 0x000fe20000000800 */
[C---:B------:R-:W-:Y:S01]  /*ae4c0*/  IMAD.WIDE R10, R15.reuse, 0x4, R236 ;  /* 0x000000040f0a7825 */ /* 0x040fe200078e02ec */
[----:B------:R3:W-:Y:S03]  /*ae4d0*/  @P3 STG.E desc[UR14][R6.64], R62 ;  /* 0x0000003e06003986 */ /* 0x0007e6000c10190e */
[----:B------:R-:W-:Y:S01]  /*ae4e0*/  IMAD.WIDE R12, R15, 0x4, R234 ;  /* 0x000000040f0c7825 */ /* 0x000fe200078e02ea */
        /* <DEDUP_REMOVED lines=10> */
[----:B------:R-:W-:Y:S01]  /*ae590*/  VIADD R17, R15, UR4 ;  /* 0x000000040f117c36 */ /* 0x000fe20008000000 */
[----:B------:R-:W-:Y:S01]  /*ae5a0*/  ISETP.LT.AND P3, PT, R223, UR12, !P0 ;  /* 0x0000000cdf007c0c */ /* 0x000fe2000c761270 */
[----:B-1----:R-:W-:Y:S01]  /*ae5b0*/  IMAD.WIDE R2, R15, 0x4, R232 ;  /* 0x000000040f027825 */ /* 0x002fe200078e02e8 */
[----:B------:R-:W-:Y:S01]  /*ae5c0*/  IADD3 R0, R171, 0x37, RZ ;  /* 0x00000037ab007810 */ /* 0x000fe20007ffe0ff */
[----:B------:R-:W-:Y:S01]  /*ae5d0*/  ULDC UR4, c[0x0][0x228] ;  /* 0x00008a0000047ab9 */ /* 0x000fe20000000800 */
[----:B------:R-:W-:Y:S01]  /*ae5e0*/  ULDC UR5, c[0x0][0x228] ;  /* 0x00008a0000057ab9 */ /* 0x000fe20000000800 */
[----:B--2---:R-:W-:Y:S01]  /*ae5f0*/  IMAD.WIDE R4, R15, 0x4, R102 ;  /* 0x000000040f047825 */ /* 0x004fe200078e0266 */
[----:B------:R1:W-:Y:S01]  /*ae600*/  @P2 STG.E desc[UR14][R2.64], R202 ;  /* 0x000000ca02002986 */ /* 0x0003e2000c10190e */
[----:B------:R-:W-:Y:S01]  /*ae610*/  ULDC UR6, c[0x0][0x228] ;  /* 0x00008a0000067ab9 */ /* 0x000fe20000000800 */
[----:B------:R-:W-:Y:S01]  /*ae620*/  ULDC UR8, c[0x0][0x228] ;  /* 0x00008a0000087ab9 */ /* 0x000fe20000000800 */
[C---:B---3--:R-:W-:Y:S01]  /*ae630*/  IMAD.WIDE R6, R17.reuse, 0x4, R242 ;  /* 0x0000000411067825 */ /* 0x048fe200078e02f2 */
[----:B------:R2:W-:Y:S03]  /*ae640*/  @P1 STG.E desc[UR14][R4.64], R30 ;  /* 0x0000001e04001986 */ /* 0x0005e6000c10190e */
[C---:B----4-:R-:W-:Y:S01]  /*ae650*/  IMAD.WIDE R8, R17.reuse, 0x4, R240 ;  /* 0x0000000411087825 */ /* 0x050fe200078e02f0 */
[----:B------:R3:W-:Y:S03]  /*ae660*/  @P6 STG.E desc[UR14][R6.64], R139 ;  /* 0x0000008b06006986 */ /* 0x0007e6000c10190e */
[C---:B------:R-:W-:Y:S01]  /*ae670*/  IMAD.WIDE R10, R17.reuse, 0x4, R100 ;  /* 0x00000004110a7825 */ /* 0x040fe200078e0264 */
[----:B------:R4:W-:Y:S03]  /*ae680*/  @P5 STG.E desc[UR14][R8.64], R135 ;  /* 0x0000008708005986 */ /* 0x0009e6000c10190e */
[----:B------:R-:W-:Y:S01]  /*ae690*/  IMAD.WIDE R12, R17, 0x4, R238 ;  /* 0x00000004110c7825 */ /* 0x000fe200078e02ee */
[----:B------:R4:W-:Y:S01]  /*ae6a0*/  @P4 STG.E desc[UR14][R10.64], R127 ;  /* 0x0000007f0a004986 */ /* 0x0009e2000c10190e */
[----:B------:R-:W-:Y:S01]  /*ae6b0*/  ISETP.LT.AND P1, PT, R195, UR4, !P0 ;  /* 0x00000004c3007c0c */ /* 0x000fe2000c721270 */
[----:B------:R-:W-:Y:S01]  /*ae6c0*/  ULDC UR4, c[0x0][0x228] ;  /* 0x00008a0000047ab9 */ /* 0x000fe20000000800 */
[----:B------:R-:W-:Y:S01]  /*ae6d0*/  ISETP.GE.AND P2, PT, R0, UR7, PT ;  /* 0x0000000700007c0c */ /* 0x000fe2000bf46270 */
[----:B------:R-:W-:Y:S01]  /*ae6e0*/  @P3 STG.E desc[UR14][R12.64], R119 ;  /* 0x000000770c003986 */ /* 0x000fe2000c10190e */
[----:B------:R-:W-:Y:S01]  /*ae6f0*/  ISETP.LT.AND P3, PT, R215, UR5, !P0 ;  /* 0x00000005d7007c0c */ /* 0x000fe2000c761270 */
[----:B------:R-:W-:Y:S01]  /*ae700*/  ULDC UR5, c[0x0][0x228] ;  /* 0x00008a0000057ab9 */ /* 0x000fe20000000800 */
[----:B------:R-:W-:Y:S01]  /*ae710*/  ISETP.LT.AND P4, PT, R67, UR6, !P0 ;  /* 0x0000000643007c0c */ /* 0x000fe2000c781270 */
[----:B-1----:R-:W-:Y:S01]  /*ae720*/  IMAD.WIDE R2, R17, 0x4, R236 ;  /* 0x0000000411027825 */ /* 0x002fe200078e02ec */
[----:B------:R-:W-:Y:S01]  /*ae730*/  ISETP.LT.AND P0, PT, R71, UR4, !P0 ;  /* 0x0000000447007c0c */ /* 0x000fe2000c701270 */
[----:B------:R-:W-:Y:S01]  /*ae740*/  ULDC UR4, c[0x0][0x248] ;  /* 0x0000920000047ab9 */ /* 0x000fe20000000800 */
[----:B------:R-:W-:Y:S01]  /*ae750*/  ISETP.LT.AND P5, PT, R187, UR5, !P2 ;  /* 0x00000005bb007c0c */ /* 0x000fe2000d7a1270 */
[C---:B--2---:R-:W-:Y:S01]  /*ae760*/  IMAD.WIDE R4, R17.reuse, 0x4, R234 ;  /* 0x0000000411047825 */ /* 0x044fe200078e02ea */
[----:B------:R-:W-:-:S03]  /*ae770*/  IADD3 R19, R17, UR4, RZ ;  /* 0x0000000411137c10 */ /* 0x000fc6000fffe0ff */
[C---:B---3--:R-:W-:Y:S01]  /*ae780*/  IMAD.WIDE R6, R17.reuse, 0x4, R232 ;  /* 0x0000000411067825 */ /* 0x048fe200078e02e8 */
[----:B------:R1:W-:Y:S01]  /*ae790*/  @P1 STG.E desc[UR14][R2.64], R131 ;  /* 0x0000008302001986 */ /* 0x0003e2000c10190e */
[----:B------:R-:W-:Y:S01]  /*ae7a0*/  ULDC UR4, c[0x0][0x228] ;  /* 0x00008a0000047ab9 */ /* 0x000fe20000000800 */
[----:B------:R-:W-:Y:S01]  /*ae7b0*/  ULDC UR5, c[0x0][0x228] ;  /* 0x00008a0000057ab9 */ /* 0x000fe20000000800 */
[----:B----4-:R-:W-:Y:S01]  /*ae7c0*/  IMAD.WIDE R8, R17, 0x4, R102 ;  /* 0x0000000411087825 */ /* 0x010fe200078e0266 */
[----:B------:R2:W-:Y:S01]  /*ae7d0*/  @P3 STG.E desc[UR14][R4.64], R123 ;  /* 0x0000007b04003986 */ /* 0x0005e2000c10190e */
[----:B------:R-:W-:Y:S01]  /*ae7e0*/  ULDC UR6, c[0x0][0x228] ;  /* 0x00008a0000067ab9 */ /* 0x000fe20000000800 */
[----:B------:R-:W-:Y:S01]  /*ae7f0*/  ULDC UR7, c[0x0][0x228] ;  /* 0x00008a0000077ab9 */ /* 0x000fe20000000800 */
[----:B------:R-:W-:Y:S01]  /*ae800*/  IMAD.WIDE R10, R19, 0x4, R242 ;  /* 0x00000004130a7825 */ /* 0x000fe200078e02f2 */
[----:B------:R3:W-:Y:S01]  /*ae810*/  @P4 STG.E desc[UR14][R6.64], R115 ;  /* 0x0000007306004986 */ /* 0x0007e2000c10190e */
[----:B------:R-:W-:Y:S01]  /*ae820*/  ISETP.LT.AND P1, PT, R199, UR4, !P2 ;  /* 0x00000004c7007c0c */ /* 0x000fe2000d721270 */
[----:B------:R-:W-:-:S02]  /*ae830*/  ULDC UR4, c[0x0][0x228] ;  /* 0x00008a0000047ab9 */ /* 0x000fc40000000800 */
[----:B------:R4:W-:Y:S01]  /*ae840*/  @P0 STG.E desc[UR14][R8.64], R155 ;  /* 0x0000009b08000986 */ /* 0x0009e2000c10190e */
[----:B------:R-:W-:Y:S01]  /*ae850*/  ISETP.LT.AND P0, PT, R207, UR5, !P2 ;  /* 0x00000005cf007c0c */ /* 0x000fe2000d701270 */
[----:B------:R-:W-:Y:S01]  /*ae860*/  ULDC UR5, c[0x0][0x228] ;  /* 0x00008a0000057ab9 */ /* 0x000fe20000000800 */
[----:B------:R-:W-:Y:S01]  /*ae870*/  ISETP.LT.AND P6, PT, R223, UR6, !P2 ;  /* 0x00000006df007c0c */ /* 0x000fe2000d7c1270 */
[----:B------:R4:W-:Y:S01]  /*ae880*/  @P5 STG.E desc[UR14][R10.64], R151 ;  /* 0x000000970a005986 */ /* 0x0009e2000c10190e */
[----:B------:R-:W-:Y:S01]  /*ae890*/  ISETP.LT.AND P5, PT, R195, UR4, !P2 ;  /* 0x00000004c3007c0c */ /* 0x000fe2000d7a1270 */
[----:B-1----:R-:W-:Y:S01]  /*ae8a0*/  IMAD.WIDE R2, R19, 0x4, R240 ;  /* 0x0000000413027825 */ /* 0x002fe200078e02f0 */
[----:B------:R-:W-:Y:S01]  /*ae8b0*/  ISETP.LT.AND P4, PT, R215, UR7, !P2 ;  /* 0x00000007d7007c0c */ /* 0x000fe2000d781270 */
[----:B------:R-:W-:Y:S01]  /*ae8c0*/  ULDC UR6, c[0x0][0x228] ;  /* 0x00008a0000067ab9 */ /* 0x000fe20000000800 */
[----:B------:R-:W-:Y:S01]  /*ae8d0*/  ISETP.LT.AND P3, PT, R67, UR8, !P2 ;  /* 0x0000000843007c0c */ /* 0x000fe2000d761270 */
[----:B------:R-:W-:Y:S01]  /*ae8e0*/  VIADD R0, R171, 0x38 ;  /* 0x00000038ab007836 */ /* 0x000fe20000000000 */
[----:B------:R-:W-:Y:S01]  /*ae8f0*/  ISETP.LT.AND P2, PT, R71, UR5, !P2 ;  /* 0x0000000547007c0c */ /* 0x000fe2000d741270 */
[----:B--2---:R-:W-:Y:S01]  /*ae900*/  IMAD.WIDE R4, R19, 0x4, R100 ;  /* 0x0000000413047825 */ /* 0x004fe200078e0264 */
[----:B------:R1:W-:Y:S01]  /*ae910*/  @P1 STG.E desc[UR14][R2.64], R159 ;  /* 0x0000009f02001986 */ /* 0x0003e2000c10190e */
[----:B------:R-:W-:-:S02]  /*ae920*/  ULDC UR5, c[0x0][0x228] ;  /* 0x00008a0000057ab9 */ /* 0x000fc40000000800 */
[----:B---3--:R-:W-:Y:S01]  /*ae930*/  IMAD.WIDE R6, R19, 0x4, R238 ;  /* 0x0000000413067825 */ /* 0x008fe200078e02ee */
[----:B------:R-:W-:-:S03]  /*ae940*/  ISETP.GE.AND P1, PT, R0, UR9, PT ;  /* 0x0000000900007c0c */ /* 0x000fc6000bf26270 */
[C---:B----4-:R-:W-:Y:S01]  /*ae950*/  IMAD.WIDE R8, R19.reuse, 0x4, R236 ;  /* 0x0000000413087825 */ /* 0x050fe200078e02ec */
[----:B------:R2:W-:Y:S03]  /*ae960*/  @P0 STG.E desc[UR14][R4.64], R63 ;  /* 0x0000003f04000986 */ /* 0x0005e6000c10190e */
[C---:B------:R-:W-:Y:S01]  /*ae970*/  IMAD.WIDE R10, R19.reuse, 0x4, R234 ;  /* 0x00000004130a7825 */ /* 0x040fe200078e02ea */
[----:B------:R3:W-:Y:S03]  /*ae980*/  @P6 STG.E desc[UR14][R6.64], R163 ;  /* 0x000000a306006986 */ /* 0x0007e6000c10190e */
[C---:B------:R-:W-:Y:S01]  /*ae990*/  IMAD.WIDE R12, R19.reuse, 0x4, R232 ;  /* 0x00000004130c7825 */ /* 0x040fe200078e02e8 */
[----:B------:R4:W-:Y:S03]  /*ae9a0*/  @P5 STG.E desc[UR14][R8.64], R99 ;  /* 0x0000006308005986 */ /* 0x0009e6000c10190e */
[----:B------:R-:W-:Y:S01]  /*ae9b0*/  IMAD.WIDE R14, R19, 0x4, R102 ;  /* 0x00000004130e7825 */ /* 0x000fe200078e0266 */
[----:B------:R4:W-:Y:S01]  /*ae9c0*/  @P4 STG.E desc[UR14][R10.64], R167 ;  /* 0x000000a70a004986 */ /* 0x0009e2000c10190e */
[----:B------:R-:W-:Y:S01]  /*ae9d0*/  ISETP.LT.AND P0, PT, R187, UR5, !P1 ;  /* 0x00000005bb007c0c */ /* 0x000fe2000cf01270 */
[----:B------:R-:W-:Y:S01]  /*ae9e0*/  ULDC UR5, c[0x0][0x228] ;  /* 0x00008a0000057ab9 */ /* 0x000fe20000000800 */
[----:B------:R-:W-:Y:S01]  /*ae9f0*/  ULDC UR4, c[0x0][0x248] ;  /* 0x0000920000047ab9 */ /* 0x000fe20000000800 */
[----:B------:R4:W-:Y:S01]  /*aea00*/  @P3 STG.E desc[UR14][R12.64], R203 ;  /* 0x000000cb0c003986 */ /* 0x0009e2000c10190e */
[----:B------:R-:W-:Y:S01]  /*aea10*/  ISETP.LT.AND P3, PT, R207, UR5, !P1 ;  /* 0x00000005cf007c0c */ /* 0x000fe2000cf61270 */
[----:B------:R-:W-:Y:S01]  /*aea20*/  ULDC UR7, c[0x0][0x228] ;  /* 0x00008a0000077ab9 */ /* 0x000fe20000000800 */
[----:B------:R-:W-:Y:S01]  /*aea30*/  IADD3 R19, R19, UR4, RZ ;  /* 0x0000000413137c10 */ /* 0x000fe2000fffe0ff */
[----:B------:R-:W-:Y:S01]  /*aea40*/  @P2 STG.E desc[UR14][R14.64], R31 ;  /* 0x0000001f0e002986 */ /* 0x000fe2000c10190e */
[----:B------:R-:W-:Y:S01]  /*aea50*/  ISETP.LT.AND P2, PT, R199, UR6, !P1 ;  /* 0x00000006c7007c0c */ /* 0x000fe2000cf41270 */
[----:B------:R-:W-:Y:S01]  /*aea60*/  ULDC UR4, c[0x0][0x228] ;  /* 0x00008a0000047ab9 */ /* 0x000fe20000000800 */
[----:B------:R-:W-:Y:S01]  /*aea70*/  ULDC UR8, c[0x0][0x228] ;  /* 0x00008a0000087ab9 */ /* 0x000fe20000000800 */
[----:B-1----:R-:W-:Y:S01]  /*aea80*/  IMAD.WIDE R2, R19, 0x4, R242 ;  /* 0x0000000413027825 */ /* 0x002fe200078e02f2 */
[----:B------:R-:W-:Y:S01]  /*aea90*/  ISETP.LT.AND P4, PT, R223, UR7, !P1 ;  /* 0x00000007df007c0c */ /* 0x000fe2000cf81270 */
[----:B------:R-:W-:Y:S01]  /*aeaa0*/  ULDC UR5, c[0x0][0x228] ;  /* 0x00008a0000057ab9 */ /* 0x000fe20000000800 */
[----:B------:R-:W-:Y:S01]  /*aeab0*/  ISETP.LT.AND P5, PT, R195, UR4, !P1 ;  /* 0x00000004c3007c0c */ /* 0x000fe2000cfa1270 */
[----:B--2---:R-:W-:Y:S01]  /*aeac0*/  IMAD.WIDE R4, R19, 0x4, R240 ;  /* 0x0000000413047825 */ /* 0x004fe200078e02f0 */
[----:B------:R-:W-:Y:S01]  /*aead0*/  ISETP.LT.AND P6, PT, R215, UR8, !P1 ;  /* 0x00000008d7007c0c */ /* 0x000fe2000cfc1270 */
[----:B------:R-:W-:-:S02]  /*aeae0*/  ULDC UR9, c[0x0][0x228] ;  /* 0x00008a0000097ab9 */ /* 0x000fc40000000800 */
[----:B---3--:R-:W-:Y:S01]  /*aeaf0*/  IMAD.WIDE R6, R19, 0x4, R100 ;  /* 0x0000000413067825 */ /* 0x008fe200078e0264 */
[----:B------:R1:W-:Y:S01]  /*aeb00*/  @P0 STG.E desc[UR14][R2.64], R168 ;  /* 0x000000a802000986 */ /* 0x0003e2000c10190e */
[----:B------:R-:W-:Y:S01]  /*aeb10*/  ULDC UR6, c[0x0][0x228] ;  /* 0x00008a0000067ab9 */ /* 0x000fe20000000800 */
[----:B------:R-:W-:Y:S01]  /*aeb20*/  ULDC UR7, c[0x0][0x228] ;  /* 0x00008a0000077ab9 */ /* 0x000fe20000000800 */
[----:B------:R-:W-:Y:S01]  /*aeb30*/  VIADD R0, R171, 0x39 ;  /* 0x00000039ab007836 */ /* 0x000fe20000000000 */
[----:B------:R-:W-:Y:S01]  /*aeb40*/  @P2 STG.E desc[UR14][R4.64], R172 ;  /* 0x000000ac04002986 */ /* 0x000fe2000c10190e */
[C---:B----4-:R-:W-:Y:S01]  /*aeb50*/  IMAD.WIDE R8, R19.reuse, 0x4, R238 ;  /* 0x0000000413087825 */ /* 0x050fe200078e02ee */
[----:B------:R-:W-:Y:S01]  /*aeb60*/  ULDC UR8, c[0x0][0x228] ;  /* 0x00008a0000087ab9 */ /* 0x000fe20000000800 */
[----:B------:R-:W-:Y:S01]  /*aeb70*/  ULDC UR4, c[0x0][0x248] ;  /* 0x0000920000047ab9 */ /* 0x000fe20000000800 */
[----:B------:R-:W-:Y:S01]  /*aeb80*/  @P3 STG.E desc[UR14][R6.64], R176 ;  /* 0x000000b006003986 */ /* 0x000fe2000c10190e */
[----:B------:R-:W-:-:S03]  /*aeb90*/  IMAD.WIDE R10, R19, 0x4, R236 ;  /* 0x00000004130a7825 */ /* 0x000fc600078e02ec */
[----:B------:R-:W2:Y:S01]  /*aeba0*/  LDS.128 R4, [R252] ;  /* 0x00000000fc047984 */ /* 0x000ea20000000c00 */
[----:B------:R-:W-:Y:S01]  /*aebb0*/  IMAD.WIDE R12, R19, 0x4, R234 ;  /* 0x00000004130c7825 */ /* 0x000fe200078e02ea */
[----:B------:R-:W-:Y:S02]  /*aebc0*/  ISETP.GE.AND P0, PT, R0, UR11, PT ;  /* 0x0000000b00007c0c */ /* 0x000fe4000bf06270 */
        /* <DEDUP_REMOVED lines=8> */
[----:B------:R4:W-:Y:S01]  /*aec50*/  @P6 STG.E desc[UR14][R12.64], R188 ;  /* 0x000000bc0c006986 */ /* 0x0009e2000c10190e */
[----:B------:R-:W-:-:S02]  /*aec60*/  ISETP.LT.AND P6, PT, R187, UR7, !P0 ;  /* 0x00000007bb007c0c */ /* 0x000fc4000c7c1270 */
[----:B------:R-:W-:Y:S01]  /*aec70*/  ISETP.LT.AND P3, PT, R223, UR9, !P0 ;  /* 0x00000009df007c0c */ /* 0x000fe2000c761270 */
[----:B-1----:R-:W-:Y:S01]  /*aec80*/  IMAD.WIDE R2, R19, 0x4, R232 ;  /* 0x0000000413027825 */ /* 0x002fe200078e02e8 */
[----:B------:R-:W-:Y:S01]  /*aec90*/  IADD3 R0, R171, 0x3a, RZ ;  /* 0x0000003aab007810 */ /* 0x000fe20007ffe0ff */
[----:B------:R-:W-:Y:S01]  /*aeca0*/  ULDC UR4, c[0x0][0x228] ;  /* 0x00008a0000047ab9 */ /* 0x000fe20000000800 */
[----:B------:R-:W-:Y:S01]  /*aecb0*/  ULDC UR5, c[0x0][0x228] ;  /* 0x00008a0000057ab9 */ /* 0x000fe20000000800 */
[----:B---3--:R-:W-:Y:S01]  /*aecc0*/  IMAD.WIDE R8, R19, 0x4, R102 ;  /* 0x0000000413087825 */ /* 0x008fe200078e0266 */
[----:B------:R1:W-:Y:S01]  /*aecd0*/  @P2 STG.E desc[UR14][R2.64], R196 ;  /* 0x000000c402002986 */ /* 0x0003e2000c10190e */
[----:B------:R-:W-:Y:S01]  /*aece0*/  ULDC UR6, c[0x0][0x228] ;  /* 0x00008a0000067ab9 */ /* 0x000fe20000000800 */
[----:B------:R-:W-:Y:S01]  /*aecf0*/  ULDC UR7, c[0x0][0x228] ;  /* 0x00008a0000077ab9 */ /* 0x000fe20000000800 */
[----:B----4-:R-:W-:Y:S01]  /*aed00*/  IMAD.WIDE R10, R21, 0x4, R242 ;  /* 0x00000004150a7825 */ /* 0x010fe200078e02f2 */
[----:B------:R3:W-:Y:S01]  /*aed10*/  @P1 STG.E desc[UR14][R8.64], R204 ;  /* 0x000000cc08001986 */ /* 0x0007e2000c10190e */
[----:B------:R-:W-:-:S02]  /*aed20*/  ULDC UR8, c[0x0][0x228] ;  /* 0x00008a0000087ab9 */ /* 0x000fc40000000800 */
[C---:B------:R-:W-:Y:S01]  /*aed30*/  IMAD.WIDE R12, R21.reuse, 0x4, R240 ;  /* 0x00000004150c7825 */ /* 0x040fe200078e02f0 */
[----:B------:R4:W-:Y:S03]  /*aed40*/  @P6 STG.E desc[UR14][R10.64], R48 ;  /* 0x000000300a006986 */ /* 0x0009e6000c10190e */
[C---:B------:R-:W-:Y:S01]  /*aed50*/  IMAD.WIDE R14, R21.reuse, 0x4, R100 ;  /* 0x00000004150e7825 */ /* 0x040fe200078e0264 */
[----:B------:R2:W-:Y:S03]  /*aed60*/  @P5 STG.E desc[UR14][R12.64], R212 ;  /* 0x000000d40c005986 */ /* 0x0005e6000c10190e */
[----:B------:R-:W-:Y:S01]  /*aed70*/  IMAD.WIDE R16, R21, 0x4, R238 ;  /* 0x0000000415107825 */ /* 0x000fe200078e02ee */
[----:B------:R2:W-:Y:S01]  /*aed80*/  @P4 STG.E desc[UR14][R14.64], R64 ;  /* 0x000000400e004986 */ /* 0x0005e2000c10190e */
[----:B------:R-:W-:Y:S01]  /*aed90*/  ISETP.LT.AND P1, PT, R195, UR4, !P0 ;  /* 0x00000004c3007c0c */ /* 0x000fe2000c721270 */
[----:B------:R-:W-:-:S02]  /*aeda0*/  ULDC UR4, c[0x0][0x228] ;  /* 0x00008a0000047ab9 */ /* 0x000fc40000000800 */
[----:B------:R-:W-:Y:S01]  /*aedb0*/  @P3 STG.E desc[UR14][R16.64], R192 ;  /* 0x000000c010003986 */ /* 0x000fe2000c10190e */
[----:B------:R-:W-:Y:S01]  /*aedc0*/  ISETP.LT.AND P3, PT, R215, UR5, !P0 ;  /* 0x00000005d7007c0c */ /* 0x000fe2000c761270 */
[----:B------:R-:W-:Y:S01]  /*aedd0*/  ULDC UR5, c[0x0][0x228] ;  /* 0x00008a0000057ab9 */ /* 0x000fe20000000800 */
[----:B------:R-:W-:Y:S02]  /*aede0*/  ISETP.GE.AND P2, PT, R0, UR13, PT ;  /* 0x0000000d00007c0c */ /* 0x000fe4000bf46270 */
[----:B------:R-:W-:Y:S01]  /*aedf0*/  ISETP.LT.AND P4, PT, R67, UR6, !P0 ;  /* 0x0000000643007c0c */ /* 0x000fe2000c781270 */
[----:B-1----:R-:W-:Y:S01]  /*aee00*/  IMAD.WIDE R2, R21, 0x4, R236 ;  /* 0x0000000415027825 */ /* 0x002fe200078e02ec */
[----:B------:R-:W-:Y:S01]  /*aee10*/  ISETP.LT.AND P0, PT, R71, UR4, !P0 ;  /* 0x0000000447007c0c */ /* 0x000fe2000c701270 */
[----:B------:R-:W-:Y:S01]  /*aee20*/  ULDC UR4, c[0x0][0x248] ;  /* 0x0000920000047ab9 */ /* 0x000fe20000000800 */
[----:B------:R-:W-:Y:S01]  /*aee30*/  ISETP.LT.AND P5, PT, R187, UR5, !P2 ;  /* 0x00000005bb007c0c */ /* 0x000fe2000d7a1270 */
[C---:B---3--:R-:W-:Y:S01]  /*aee40*/  IMAD.WIDE R8, R21.reuse, 0x4, R234 ;  /* 0x0000000415087825 */ /* 0x048fe200078e02ea */
[----:B------:R-:W-:-:S03]  /*aee50*/  IADD3 R23, R21, UR4, RZ ;  /* 0x0000000415177c10 */ /* 0x000fc6000fffe0ff */
[C---:B----4-:R-:W-:Y:S01]  /*aee60*/  IMAD.WIDE R10, R21.reuse, 0x4, R232 ;  /* 0x00000004150a7825 */ /* 0x050fe200078e02e8 */
[----:B------:R1:W-:Y:S01]  /*aee70*/  @P1 STG.E desc[UR14][R2.64], R68 ;  /* 0x0000004402001986 */ /* 0x0003e2000c10190e */
[----:B------:R-:W-:Y:S01]  /*aee80*/  ULDC UR4, c[0x0][0x228] ;  /* 0x00008a0000047ab9 */ /* 0x000fe20000000800 */
[----:B------:R-:W-:Y:S01]  /*aee90*/  ULDC UR5, c[0x0][0x228] ;  /* 0x00008a0000057ab9 */ /* 0x000fe20000000800 */
[----:B--2---:R-:W-:Y:S01]  /*aeea0*/  IMAD.WIDE R12, R21, 0x4, R102 ;  /* 0x00000004150c7825 */ /* 0x004fe200078e0266 */
[----:B------:R2:W-:Y:S01]  /*aeeb0*/  @P3 STG.E desc[UR14][R8.64], R220 ;  /* 0x000000dc08003986 */ /* 0x0005e2000c10190e */
[----:B------:R-:W-:Y:S02]  /*aeec0*/  ULDC UR6, c[0x0][0x228] ;  /* 0x00008a0000067ab9 */ /* 0x000fe40000000800 */
        /* <DEDUP_REMOVED lines=17> */
[----:B------:R-:W-:-:S03]  /*aefe0*/  ULDC UR5, c[0x0][0x228] ;  /* 0x00008a0000057ab9 */ /* 0x000fc60000000800 */
[C---:B---3--:R-:W-:Y:S01]  /*aeff0*/  IMAD.WIDE R10, R23.reuse, 0x4, R238 ;  /* 0x00000004170a7825 */ /* 0x048fe200078e02ee */
[----:B------:R1:W-:Y:S03]  /*af000*/  @P0 STG.E desc[UR14][R2.64], R173 ;  /* 0x000000ad02000986 */ /* 0x0003e6000c10190e */
[C---:B----4-:R-:W-:Y:S01]  /*af010*/  IMAD.WIDE R12, R23.reuse, 0x4, R236 ;  /* 0x00000004170c7825 */ /* 0x050fe200078e02ec */
[----:B------:R-:W-:Y:S01]  /*af020*/  ISETP.GE.AND P0, PT, R0, UR17, PT ;  /* 0x0000001100007c0c */ /* 0x000fe2000bf06270 */
[----:B------:R2:W-:Y:S01]  /*af030*/  @P1 STG.E desc[UR14][R8.64], R177 ;  /* 0x000000b108001986 */ /* 0x0005e2000c10190e */
[----:B------:R-:W-:Y:S01]  /*af040*/  ULDC UR6, c[0x0][0x228] ;  /* 0x00008a0000067ab9 */ /* 0x000fe20000000800 */
[C---:B------:R-:W-:Y:S01]  /*af050*/  IMAD.WIDE R14, R23.reuse, 0x4, R234 ;  /* 0x00000004170e7825 */ /* 0x040fe200078e02ea */
[----:B------:R-:W-:Y:S01]  /*af060*/  ULDC UR7, c[0x0][0x228] ;  /* 0x00008a0000077ab9 */ /* 0x000fe20000000800 */
[----:B------:R3:W-:Y:S02]  /*af070*/  @P6 STG.E desc[UR14][R10.64], R181 ;  /* 0x000000b50a006986 */ /* 0x0007e4000c10190e */
[C---:B------:R-:W-:Y:S01]  /*af080*/  IMAD.WIDE R16, R23.reuse, 0x4, R232 ;  /* 0x0000000417107825 */ /* 0x040fe200078e02e8 */
[----:B------:R-:W-:Y:S01]  /*af090*/  ULDC UR8, c[0x0][0x228] ;  /* 0x00008a0000087ab9 */ /* 0x000fe20000000800 */
[----:B------:R4:W-:Y:S02]  /*af0a0*/  @P5 STG.E desc[UR14][R12.64], R185 ;  /* 0x000000b90c005986 */ /* 0x0009e4000c10190e */
[----:B------:R-:W-:Y:S01]  /*af0b0*/  IMAD.WIDE R18, R23, 0x4, R102 ;  /* 0x0000000417127825 */ /* 0x000fe200078e0266 */
[----:B------:R-:W-:Y:S01]  /*af0c0*/  ISETP.LT.AND P1, PT, R187, UR5, !P0 ;  /* 0x00000005bb007c0c */ /* 0x000fe2000c721270 */
[----:B------:R4:W-:Y:S01]  /*af0d0*/  @P4 STG.E desc[UR14][R14.64], R189 ;  /* 0x000000bd0e004986 */ /* 0x0009e2000c10190e */
[----:B------:R-:W-:Y:S01]  /*af0e0*/  ULDC UR5, c[0x0][0x228] ;  /* 0x00008a0000057ab9 */ /* 0x000fe20000000800 */
[----:B------:R-:W-:Y:S01]  /*af0f0*/  IADD3 R23, R23, UR4, RZ ;  /* 0x0000000417177c10 */ /* 0x000fe2000fffe0ff */
[----:B------:R-:W-:Y:S01]  /*af100*/  ULDC UR4, c[0x0][0x228] ;  /* 0x00008a0000047ab9 */ /* 0x000fe20000000800 */
[----:B------:R4:W-:Y:S01]  /*af110*/  @P3 STG.E desc[UR14][R16.64], R197 ;  /* 0x000000c510003986 */ /* 0x0009e2000c10190e */
[----:B------:R-:W-:Y:S01]  /*af120*/  ISETP.LT.AND P3, PT, R207, UR5, !P0 ;  /* 0x00000005cf007c0c */ /* 0x000fe2000c761270 */
[----:B------:R-:W-:Y:S01]  /*af130*/  VIADD R0, R171, 0x3c ;  /* 0x0000003cab007836 */ /* 0x000fe20000000000 */
[----:B------:R-:W-:Y:S01]  /*af140*/  ISETP.LT.AND P4, PT, R223, UR7, !P0 ;  /* 0x00000007df007c0c */ /* 0x000fe2000c781270 */
[----:B------:R-:W-:Y:S01]  /*af150*/  @P2 STG.E desc[UR14][R18.64], R205 ;  /* 0x000000cd12002986 */ /* 0x000fe2000c10190e */
[----:B------:R-:W-:-:S02]  /*af160*/  ISETP.LT.AND P2, PT, R199, UR6, !P0 ;  /* 0x00000006c7007c0c */ /* 0x000fc4000c741270 */
[----:B------:R-:W-:Y:S01]  /*af170*/  ISETP.LT.AND P6, PT, R215, UR8, !P0 ;  /* 0x00000008d7007c0c */ /* 0x000fe2000c7c1270 */
[----:B-1----:R-:W-:Y:S01]  /*af180*/  IMAD.WIDE R2, R23, 0x4, R242 ;  /* 0x0000000417027825 */ /* 0x002fe200078e02f2 */
[----:B------:R-:W-:Y:S01]  /*af190*/  ISETP.LT.AND P5, PT, R195, UR4, !P0 ;  /* 0x00000004c3007c0c */ /* 0x000fe2000c7a1270 */
[----:B------:R-:W-:Y:S01]  /*af1a0*/  ULDC UR4, c[0x0][0x228] ;  /* 0x00008a0000047ab9 */ /* 0x000fe20000000800 */
[----:B------:R-:W-:Y:S01]  /*af1b0*/  ULDC UR5, c[0x0][0x228] ;  /* 0x00008a0000057ab9 */ /* 0x000fe20000000800 */
[C---:B--2---:R-:W-:Y:S01]  /*af1c0*/  IMAD.WIDE R8, R23.reuse, 0x4, R240 ;  /* 0x0000000417087825 */ /* 0x044fe200078e02f0 */
[----:B------:R1:W-:Y:S03]  /*af1d0*/  @P1 STG.E desc[UR14][R2.64], R49 ;  /* 0x0000003102001986 */ /* 0x0003e6000c10190e */
[----:B---3--:R-:W-:-:S04]  /*af1e0*/  IMAD.WIDE R10, R23, 0x4, R100 ;  /* 0x00000004170a7825 */ /* 0x008fc800078e0264 */
[C---:B----4-:R-:W-:Y:S01]  /*af1f0*/  IMAD.WIDE R12, R23.reuse, 0x4, R238 ;  /* 0x00000004170c7825 */ /* 0x050fe200078e02ee */
[----:B------:R2:W-:Y:S03]  /*af200*/  @P2 STG.E desc[UR14][R8.64], R213 ;  /* 0x000000d508002986 */ /* 0x0005e6000c10190e */
[C---:B------:R-:W-:Y:S01]  /*af210*/  IMAD.WIDE R14, R23.reuse, 0x4, R236 ;  /* 0x00000004170e7825 */ /* 0x040fe200078e02ec */
[----:B------:R-:W-:Y:S01]  /*af220*/  ISETP.GE.AND P1, PT, R0, UR19, PT ;  /* 0x0000001300007c0c */ /* 0x000fe2000bf26270 */
[----:B------:R-:W-:Y:S02]  /*af230*/  @P3 STG.E desc[UR14][R10.64], R65 ;  /* 0x000000410a003986 */ /* 0x000fe4000c10190e */
[----:B------:R-:W-:Y:S01]  /*af240*/  IMAD.WIDE R16, R23, 0x4, R234 ;  /* 0x0000000417107825 */ /* 0x000fe200078e02ea */
[----:B------:R-:W-:Y:S01]  /*af250*/  ISETP.LT.AND P3, PT, R67, UR4, !P0 ;  /* 0x0000000443007c0c */ /* 0x000fe2000c761270 */
[----:B------:R-:W-:Y:S01]  /*af260*/  @P4 STG.E desc[UR14][R12.64], R193 ;  /* 0x000000c10c004986 */ /* 0x000fe2000c10190e */
[----:B------:R-:W-:Y:S01]  /*af270*/  ULDC UR6, c[0x0][0x228] ;  /* 0x00008a0000067ab9 */ /* 0x000fe20000000800 */
[----:B------:R-:W-:Y:S01]  /*af280*/  ULDC UR7, c[0x0][0x228] ;  /* 0x00008a0000077ab9 */ /* 0x000fe20000000800 */
[----:B------:R-:W-:Y:S01]  /*af290*/  ISETP.LT.AND P2, PT, R71, UR5, !P0 ;  /* 0x0000000547007c0c */ /* 0x000fe2000c741270 */
[----:B------:R-:W-:Y:S01]  /*af2a0*/  @P5 STG.E desc[UR14][R14.64], R69 ;  /* 0x000000450e005986 */ /* 0x000fe2000c10190e */
[----:B------:R-:W-:Y:S01]  /*af2b0*/  ULDC UR8, c[0x0][0x228] ;  /* 0x00008a0000087ab9 */ /* 0x000fe20000000800 */
[----:B------:R-:W-:Y:S01]  /*af2c0*/  ISETP.LT.AND P5, PT, R199, UR7, !P1 ;  /* 0x00000007c7007c0c */ /* 0x000fe2000cfa1270 */
[----:B------:R-:W-:Y:S01]  /*af2d0*/  ULDC UR4, c[0x0][0x248] ;  /* 0x0000920000047ab9 */ /* 0x000fe20000000800 */
[----:B------:R3:W-:Y:S01]  /*af2e0*/  @P6 STG.E desc[UR14][R16.64], R221 ;  /* 0x000000dd10006986 */ /* 0x0007e2000c10190e */
[----:B------:R-:W-:Y:S01]  /*af2f0*/  ISETP.LT.AND P6, PT, R187, UR6, !P1 ;  /* 0x00000006bb007c0c */ /* 0x000fe2000cfc1270 */
[----:B-1----:R-:W-:Y:S01]  /*af300*/  IMAD.WIDE R2, R23, 0x4, R232 ;  /* 0x0000000417027825 */ /* 0x002fe200078e02e8 */
[----:B------:R-:W-:Y:S01]  /*af310*/  ISETP.LT.AND P4, PT, R207, UR8, !P1 ;  /* 0x00000008cf007c0c */ /* 0x000fe2000cf81270 */
[----:B------:R-:W-:Y:S01]  /*af320*/  ULDC UR5, c[0x0][0x228] ;  /* 0x00008a0000057ab9 */ /* 0x000fe20000000800 */
[----:B------:R-:W-:Y:S01]  /*af330*/  ULDC UR6, c[0x0][0x228] ;  /* 0x00008a0000067ab9 */ /* 0x000fe20000000800 */
[----:B--2---:R-:W-:Y:S01]  /*af340*/  IMAD.WIDE R8, R23, 0x4, R102 ;  /* 0x0000000417087825 */ /* 0x004fe200078e0266 */
[----:B------:R-:W-:-:S03]  /*af350*/  ULDC UR7, c[0x0][0x228] ;  /* 0x00008a0000077ab9 */ /* 0x000fc60000000800 */
[----:B---3--:R-:W-:Y:S01]  /*af360*/  VIADD R17, R23, UR4 ;  /* 0x0000000417117c36 */ /* 0x008fe20008000000 */
[----:B------:R-:W-:Y:S01]  /*af370*/  ULDC UR4, c[0x0][0x228] ;  /* 0x00008a0000047ab9 */ /* 0x000fe20000000800 */
[----:B------:R1:W-:Y:S01]  /*af380*/  @P3 STG.E desc[UR14][R2.64], R225 ;  /* 0x000000e102003986 */ /* 0x0003e2000c10190e */
[----:B------:R-:W-:Y:S01]  /*af390*/  IADD3 R0, R171, 0x3d, RZ ;  /* 0x0000003dab007810 */ /* 0x000fe20007ffe0ff */
[----:B------:R-:W-:Y:S01]  /*af3a0*/  IMAD.WIDE R10, R17, 0x4, R242 ;  /* 0x00000004110a7825 */ /* 0x000fe200078e02f2 */
[----:B------:R-:W-:Y:S01]  /*af3b0*/  ISETP.LT.AND P3, PT, R223, UR4, !P1 ;  /* 0x00000004df007c0c */ /* 0x000fe2000cf61270 */
[----:B------:R-:W-:Y:S02]  /*af3c0*/  ULDC UR8, c[0x0][0x228] ;  /* 0x00008a0000087ab9 */ /* 0x000fe40000000800 */
[----:B------:R-:W-:Y:S01]  /*af3d0*/  IMAD.WIDE R12, R17, 0x4, R240 ;  /* 0x00000004110c7825 */ /* 0x000fe200078e02f0 */
[----:B------:R2:W-:Y:S01]  /*af3e0*/  @P2 STG.E desc[UR14][R8.64], R5 ;  /* 0x0000000508002986 */ /* 0x0005e2000c10190e */
[----:B------:R-:W-:-:S02]  /*af3f0*/  ULDC UR4, c[0x0][0x228] ;  /* 0x00008a0000047ab9 */ /* 0x000fc40000000800 */
[----:B------:R-:W-:Y:S01]  /*af400*/  IMAD.WIDE R14, R17, 0x4, R100 ;  /* 0x00000004110e7825 */ /* 0x000fe200078e0264 */
[----:B------:R3:W-:Y:S01]  /*af410*/  @P6 STG.E desc[UR14][R10.64], R170 ;  /* 0x000000aa0a006986 */ /* 0x0007e2000c10190e */
[----:B------:R-:W-:Y:S01]  /*af420*/  ISETP.LT.AND P2, PT, R67, UR6, !P1 ;  /* 0x0000000643007c0c */ /* 0x000fe2000cf41270 */
[----:B------:R-:W-:Y:S02]  /*af430*/  ULDC UR6, c[0x0][0x228] ;  /* 0x00008a0000067ab9 */ /* 0x000fe40000000800 */
[----:B------:R4:W-:Y:S01]  /*af440*/  @P5 STG.E desc[UR14][R12.64], R174 ;  /* 0x000000ae0c005986 */ /* 0x0009e2000c10190e */
[----:B------:R-:W-:Y:S01]  /*af450*/  ISETP.LT.AND P5, PT, R195, UR4, !P1 ;  /* 0x00000004c3007c0c */ /* 0x000fe2000cfa1270 */
[----:B-1----:R-:W-:Y:S01]  /*af460*/  IMAD.WIDE R2, R17, 0x4, R238 ;  /* 0x0000000411027825 */ /* 0x002fe200078e02ee */
[----:B------:R-:W-:Y:S01]  /*af470*/  ISETP.GE.AND P0, PT, R0, UR25, PT ;  /* 0x0000001900007c0c */ /* 0x000fe2000bf06270 */
[----:B------:R-:W-:Y:S01]  /*af480*/  @P4 STG.E desc[UR14][R14.64], R178 ;  /* 0x000000b20e004986 */ /* 0x000fe2000c10190e */
[----:B------:R-:W-:Y:S01]  /*af490*/  ISETP.LT.AND P4, PT, R215, UR5, !P1 ;  /* 0x00000005d7007c0c */ /* 0x000fe2000cf81270 */
[----:B--2---:R-:W-:Y:S01]  /*af4a0*/  IMAD.WIDE R4, R17, 0x4, R236 ;  /* 0x0000000411047825 */ /* 0x004fe200078e02ec */
[----:B------:R-:W-:-:S03]  /*af4b0*/  ISETP.LT.AND P1, PT, R71, UR7, !P1 ;  /* 0x0000000747007c0c */ /* 0x000fc6000cf21270 */
[C---:B------:R-:W-:Y:S01]  /*af4c0*/  IMAD.WIDE R8, R17.reuse, 0x4, R234 ;  /* 0x0000000411087825 */ /* 0x040fe200078e02ea */
[----:B------:R1:W-:Y:S01]  /*af4d0*/  @P3 STG.E desc[UR14][R2.64], R182 ;  /* 0x000000b602003986 */ /* 0x0003e2000c10190e */
[----:B------:R-:W-:Y:S01]  /*af4e0*/  ULDC UR4, c[0x0][0x248] ;  /* 0x0000920000047ab9 */ /* 0x000fe20000000800 */
[----:B------:R-:W-:Y:S01]  /*af4f0*/  ULDC UR5, c[0x0][0x228] ;  /* 0x00008a0000057ab9 */ /* 0x000fe20000000800 */
[C---:B---3--:R-:W-:Y:S01]  /*af500*/  IMAD.WIDE R10, R17.reuse, 0x4, R232 ;  /* 0x00000004110a7825 */ /* 0x048fe200078e02e8 */
[----:B------:R2:W-:Y:S03]  /*af510*/  @P5 STG.E desc[UR14][R4.64], R186 ;  /* 0x000000ba04005986 */ /* 0x0005e6000c10190e */
[C---:B----4-:R-:W-:Y:S01]  /*af520*/  IMAD.WIDE R12, R17.reuse, 0x4, R102 ;  /* 0x00000004110c7825 */ /* 0x050fe200078e0266 */
[----:B------:R-:W-:Y:S01]  /*af530*/  IADD3 R19, R17, UR4, RZ ;  /* 0x0000000411137c10 */ /* 0x000fe2000fffe0ff */
[----:B------:R-:W-:Y:S01]  /*af540*/  @P4 STG.E desc[UR14][R8.64], R190 ;  /* 0x000000be08004986 */ /* 0x000fe2000c10190e */
[----:B------:R-:W-:Y:S01]  /*af550*/  ULDC UR4, c[0x0][0x228] ;  /* 0x00008a0000047ab9 */ /* 0x000fe20000000800 */
[----:B------:R-:W-:Y:S01]  /*af560*/  ISETP.LT.AND P3, PT, R187, UR5, !P0 ;  /* 0x00000005bb007c0c */ /* 0x000fe2000c761270 */
[----:B------:R-:W-:Y:S01]  /*af570*/  VIADD R0, R171, 0x3e ;  /* 0x0000003eab007836 */ /* 0x000fe20000000000 */
[----:B------:R-:W-:Y:S01]  /*af580*/  @P2 STG.E desc[UR14][R10.64], R198 ;  /* 0x000000c60a002986 */ /* 0x000fe2000c10190e */
[----:B-1----:R-:W-:Y:S01]  /*af590*/  IMAD.WIDE R2, R19, 0x4, R242 ;  /* 0x0000000413027825 */ /* 0x002fe200078e02f2 */
[----:B------:R-:W-:Y:S01]  /*af5a0*/  ULDC UR5, c[0x0][0x228] ;  /* 0x00008a0000057ab9 */ /* 0x000fe20000000800 */
[----:B------:R-:W-:Y:S01]  /*af5b0*/  ULDC UR7, c[0x0][0x228] ;  /* 0x00008a0000077ab9 */ /* 0x000fe20000000800 */
[----:B------:R-:W-:Y:S01]  /*af5c0*/  @P1 STG.E desc[UR14][R12.64], R206 ;  /* 0x000000ce0c001986 */ /* 0x000fe2000c10190e */
[----:B------:R-:W-:Y:S01]  /*af5d0*/  ISETP.LT.AND P1, PT, R199, UR4, !P0 ;  /* 0x00000004c7007c0c */ /* 0x000fe2000c721270 */
[----:B--2---:R-:W-:Y:S01]  /*af5e0*/  IMAD.WIDE R4, R19, 0x4, R240 ;  /* 0x0000000413047825 */ /* 0x004fe200078e02f0 */
[----:B------:R-:W-:-:S04]  /*af5f0*/  ULDC UR4, c[0x0][0x228] ;  /* 0x00008a0000047ab9 */ /* 0x000fc80000000800 */
[----:B------:R1:W-:Y:S07]  /*af600*/  @P3 STG.E desc[UR14][R2.64], R50 ;  /* 0x0000003202003986 */ /* 0x0003ee000c10190e */
[----:B------:R-:W-:Y:S01]  /*af610*/  @P1 STG.E desc[UR14][R4.64], R214 ;  /* 0x000000d604001986 */ /* 0x000fe2000c10190e */
[----:B------:R-:W-:Y:S02]  /*af620*/  ISETP.GE.AND P1, PT, R0, UR23, PT ;  /* 0x0000001700007c0c */ /* 0x000fe4000bf26270 */
[----:B------:R-:W-:-:S02]  /*af630*/  IADD3 R0, R171, 0x3f, RZ ;  /* 0x0000003fab007810 */ /* 0x000fc40007ffe0ff */
[----:B------:R-:W2:Y:S01]  /*af640*/  LDL.LU R171, [R1+0x3568] ;  /* 0x0035680001ab7983 */ /* 0x000ea20000300800 */
[----:B------:R-:W-:Y:S02]  /*af650*/  ISETP.LT.AND P2, PT, R207, UR5, !P0 ;  /* 0x00000005cf007c0c */ /* 0x000fe4000c741270 */
[----:B------:R-:W-:Y:S02]  /*af660*/  ISETP.LT.AND P4, PT, R195, UR6, !P0 ;  /* 0x00000006c3007c0c */ /* 0x000fe4000c781270 */
[----:B------:R-:W-:Y:S02]  /*af670*/  ISETP.LT.AND P5, PT, R215, UR7, !P0 ;  /* 0x00000007d7007c0c */ /* 0x000fe4000c7a1270 */
[----:B------:R-:W-:Y:S01]  /*af680*/  ISETP.LT.AND P6, PT, R67, UR8, !P0 ;  /* 0x0000000843007c0c */ /* 0x000fe2000c7c1270 */
[----:B-1----:R-:W-:Y:S01]  /*af690*/  IMAD.WIDE R2, R19, 0x4, R100 ;  /* 0x0000000413027825 */ /* 0x002fe200078e0264 */
[----:B------:R-:W-:Y:S01]  /*af6a0*/  ISETP.LT.AND P3, PT, R223, UR4, !P0 ;  /* 0x00000004df007c0c */ /* 0x000fe2000c761270 */
[----:B------:R-:W-:Y:S01]  /*af6b0*/  ULDC UR5, c[0x0][0x228] ;  /* 0x00008a0000057ab9 */ /* 0x000fe20000000800 */
[----:B------:R-:W-:Y:S01]  /*af6c0*/  ULDC UR6, c[0x0][0x228] ;  /* 0x00008a0000067ab9 */ /* 0x000fe20000000800 */
[----:B------:R-:W-:Y:S01]  /*af6d0*/  IMAD.WIDE R8, R19, 0x4, R238 ;  /* 0x0000000413087825 */ /* 0x000fe200078e02ee */
[----:B------:R-:W-:-:S03]  /*af6e0*/  ULDC UR4, c[0x0][0x248] ;  /* 0x0000920000047ab9 */ /* 0x000fc60000000800 */
[C---:B------:R-:W-:Y:S01]  /*af6f0*/  IMAD.WIDE R10, R19.reuse, 0x4, R236 ;  /* 0x00000004130a7825 */ /* 0x040fe200078e02ec */
[----:B------:R1:W-:Y:S01]  /*af700*/  @P2 STG.E desc[UR14][R2.64], R66 ;  /* 0x0000004202002986 */ /* 0x0003e2000c10190e */
[----:B------:R-:W-:Y:S02]  /*af710*/  ULDC UR7, c[0x0][0x228] ;  /* 0x00008a0000077ab9 */ /* 0x000fe40000000800 */
[C---:B------:R-:W-:Y:S02]  /*af720*/  IMAD.WIDE R12, R19.reuse, 0x4, R234 ;  /* 0x00000004130c7825 */ /* 0x040fe400078e02ea */
[----:B------:R3:W-:Y:S02]  /*af730*/  @P3 STG.E desc[UR14][R8.64], R194 ;  /* 0x000000c208003986 */ /* 0x0007e4000c10190e */
[----:B------:R-:W-:Y:S02]  /*af740*/  IMAD.WIDE R14, R19, 0x4, R232 ;  /* 0x00000004130e7825 */ /* 0x000fe400078e02e8 */
[----:B------:R4:W-:Y:S01]  /*af750*/  @P4 STG.E desc[UR14][R10.64], R70 ;  /* 0x000000460a004986 */ /* 0x0009e2000c10190e */
[----:B------:R-:W-:Y:S01]  /*af760*/  ISETP.LT.AND P3, PT, R187, UR6, !P1 ;  /* 0x00000006bb007c0c */ /* 0x000fe2000cf61270 */
[C---:B------:R-:W-:Y:S01]  /*af770*/  VIADD R17, R19.reuse, UR4 ;  /* 0x0000000413117c36 */ /* 0x040fe20008000000 */
[----:B------:R-:W-:Y:S01]  /*af780*/  ULDC UR6, c[0x0][0x228] ;  /* 0x00008a0000067ab9 */ /* 0x000fe20000000800 */
[----:B------:R4:W-:Y:S01]  /*af790*/  @P5 STG.E desc[UR14][R12.64], R222 ;  /* 0x000000de0c005986 */ /* 0x0009e2000c10190e */
[----:B-1----:R-:W-:Y:S01]  /*af7a0*/  IMAD.WIDE R2, R19, 0x4, R102 ;  /* 0x0000000413027825 */ /* 0x002fe200078e0266 */
[----:B------:R-:W-:Y:S01]  /*af7b0*/  ISETP.LT.AND P2, PT, R207, UR7, !P1 ;  /* 0x00000007cf007c0c */ /* 0x000fe2000cf41270 */
[----:B------:R-:W-:Y:S01]  /*af7c0*/  ULDC UR4, c[0x0][0x248] ;  /* 0x0000920000047ab9 */ /* 0x000fe20000000800 */
[----:B------:R1:W-:Y:S01]  /*af7d0*/  @P6 STG.E desc[UR14][R14.64], R226 ;  /* 0x000000e20e006986 */ /* 0x0003e2000c10190e */
[----:B------:R-:W-:Y:S01]  /*af7e0*/  ISETP.LT.AND P6, PT, R71, UR5, !P0 ;  /* 0x0000000547007c0c */ /* 0x000fe2000c7c1270 */
[----:B------:R-:W-:Y:S01]  /*af7f0*/  IMAD.WIDE R4, R17, 0x4, R242 ;  /* 0x0000000411047825 */ /* 0x000fe200078e02f2 */
[----:B------:R-:W-:Y:S01]  /*af800*/  ISETP.GE.AND P0, PT, R0, UR21, PT ;  /* 0x0000001500007c0c */ /* 0x000fe2000bf06270 */
[----:B------:R-:W-:-:S10]  /*af810*/  ULDC UR5, c[0x0][0x228] ;  /* 0x00008a0000057ab9 */ /* 0x000fd40000000800 */
[----:B------:R1:W-:Y:S04]  /*af820*/  @P6 STG.E desc[UR14][R2.64], R6 ;  /* 0x0000000602006986 */ /* 0x0003e8000c10190e */
[----:B--2---:R2:W-:Y:S01]  /*af830*/  @P3 STG.E desc[UR14][R4.64], R171 ;  /* 0x000000ab04003986 */ /* 0x0045e2000c10190e */
[----:B------:R-:W-:-:S03]  /*af840*/  ISETP.LT.AND P3, PT, R187, UR6, !P0 ;  /* 0x00000006bb007c0c */ /* 0x000fc6000c761270 */
[----:B------:R-:W2:Y:S01]  /*af850*/  LDL.LU R187, [R1+0x3564] ;  /* 0x0035640001bb7983 */ /* 0x000ea20000300800 */
[----:B------:R-:W-:Y:S02]  /*af860*/  ISETP.LT.AND P5, PT, R199, UR5, !P1 ;  /* 0x00000005c7007c0c */ /* 0x000fe4000cfa1270 */
[----:B------:R-:W-:Y:S02]  /*af870*/  ISETP.LT.AND P4, PT, R223, UR6, !P1 ;  /* 0x00000006df007c0c */ /* 0x000fe4000cf81270 */
[----:B------:R-:W-:Y:S01]  /*af880*/  ISETP.LT.AND P6, PT, R195, UR6, !P1 ;  /* 0x00000006c3007c0c */ /* 0x000fe2000cfc1270 */
[----:B---3--:R-:W-:-:S04]  /*af890*/  IMAD.WIDE R8, R17, 0x4, R240 ;  /* 0x0000000411087825 */ /* 0x008fc800078e02f0 */
[----:B----4-:R-:W-:-:S04]  /*af8a0*/  IMAD.WIDE R10, R17, 0x4, R100 ;  /* 0x00000004110a7825 */ /* 0x010fc800078e0264 */
[C---:B------:R-:W-:Y:S01]  /*af8b0*/  IMAD.WIDE R12, R17.reuse, 0x4, R238 ;  /* 0x00000004110c7825 */ /* 0x040fe200078e02ee */
[----:B------:R3:W-:Y:S03]  /*af8c0*/  @P5 STG.E desc[UR14][R8.64], R175 ;  /* 0x000000af08005986 */ /* 0x0007e6000c10190e */
[----:B-1----:R-:W-:Y:S01]  /*af8d0*/  IMAD.WIDE R14, R17, 0x4, R236 ;  /* 0x00000004110e7825 */ /* 0x002fe200078e02ec */
[----:B------:R1:W-:Y:S01]  /*af8e0*/  @P2 STG.E desc[UR14][R10.64], R179 ;  /* 0x000000b30a002986 */ /* 0x0003e2000c10190e */
[----:B------:R-:W-:-:S03]  /*af8f0*/  ISETP.LT.AND P2, PT, R199, UR6, !P0 ;  /* 0x00000006c7007c0c */ /* 0x000fc6000c741270 */
[----:B------:R1:W-:Y:S04]  /*af900*/  @P4 STG.E desc[UR14][R12.64], R183 ;  /* 0x000000b70c004986 */ /* 0x0003e8000c10190e */
[----:B------:R-:W4:Y:S04]  /*af910*/  LDL.LU R199, [R1+0x3560] ;  /* 0x0035600001c77983 */ /* 0x000f280000300800 */
[----:B--2---:R1:W-:Y:S01]  /*af920*/  @P6 STG.E desc[UR14][R14.64], R187 ;  /* 0x000000bb0e006986 */ /* 0x0043e2000c10190e */
[----:B------:R-:W-:-:S03]  /*af930*/  ISETP.LT.AND P6, PT, R207, UR6, !P0 ;  /* 0x00000006cf007c0c */ /* 0x000fc6000c7c1270 */
[----:B------:R-:W2:Y:S01]  /*af940*/  LDL.LU R207, [R1+0x355c] ;  /* 0x00355c0001cf7983 */ /* 0x000ea20000300800 */
[----:B------:R-:W-:Y:S02]  /*af950*/  ISETP.LT.AND P5, PT, R215, UR6, !P1 ;  /* 0x00000006d7007c0c */ /* 0x000fe4000cfa1270 */
[----:B------:R-:W-:Y:S02]  /*af960*/  ISETP.LT.AND P4, PT, R67, UR6, !P1 ;  /* 0x0000000643007c0c */ /* 0x000fe4000cf81270 */
[----:B------:R-:W-:Y:S02]  /*af970*/  ISETP.LT.AND P1, PT, R71, UR6, !P1 ;  /* 0x0000000647007c0c */ /* 0x000fe4000cf21270 */
[C---:B------:R-:W-:Y:S01]  /*af980*/  IADD3 R19, R17.reuse, UR4, RZ ;  /* 0x0000000411137c10 */ /* 0x040fe2000fffe0ff */
[----:B------:R-:W-:-:S04]  /*af990*/  IMAD.WIDE R2, R17, 0x4, R234 ;  /* 0x0000000411027825 */ /* 0x000fc800078e02ea */
[----:B------:R-:W-:-:S04]  /*af9a0*/  IMAD.WIDE R4, R17, 0x4, R232 ;  /* 0x0000000411047825 */ /* 0x000fc800078e02e8 */
[----:B---3--:R-:W-:Y:S01]  /*af9b0*/  IMAD.WIDE R8, R17, 0x4, R102 ;  /* 0x0000000411087825 */ /* 0x008fe200078e0266 */
[----:B------:R1:W-:Y:S03]  /*af9c0*/  @P5 STG.E desc[UR14][R2.64], R191 ;  /* 0x000000bf02005986 */ /* 0x0003e6000c10190e */
[----:B------:R-:W-:Y:S01]  /*af9d0*/  IMAD.WIDE R242, R19, 0x4, R242 ;  /* 0x0000000413f27825 */ /* 0x000fe200078e02f2 */
[----:B------:R-:W-:Y:S01]  /*af9e0*/  ISETP.LT.AND P5, PT, R223, UR6, !P0 ;  /* 0x00000006df007c0c */ /* 0x000fe2000c7a1270 */
[----:B----4-:R1:W-:Y:S01]  /*af9f0*/  @P4 STG.E desc[UR14][R4.64], R199 ;  /* 0x000000c704004986 */ /* 0x0103e2000c10190e */
[----:B------:R-:W-:-:S03]  /*afa00*/  ISETP.LT.AND P4, PT, R195, UR6, !P0 ;  /* 0x00000006c3007c0c */ /* 0x000fc6000c781270 */
[----:B------:R-:W3:Y:S04]  /*afa10*/  LDL.LU R223, [R1+0x3558] ;  /* 0x0035580001df7983 */ /* 0x000ee80000300800 */
[----:B------:R-:W4:Y:S04]  /*afa20*/  LDL.LU R195, [R1+0x3554] ;  /* 0x0035540001c37983 */ /* 0x000f280000300800 */
[----:B--2---:R1:W-:Y:S01]  /*afa30*/  @P1 STG.E desc[UR14][R8.64], R207 ;  /* 0x000000cf08001986 */ /* 0x0043e2000c10190e */
[----:B------:R-:W-:-:S03]  /*afa40*/  ISETP.LT.AND P1, PT, R215, UR6, !P0 ;  /* 0x00000006d7007c0c */ /* 0x000fc6000c721270 */
[----:B------:R1:W-:Y:S01]  /*afa50*/  @P3 STG.E desc[UR14][R242.64], R51 ;  /* 0x00000033f2003986 */ /* 0x0003e2000c10190e */
[----:B------:R-:W-:-:S03]  /*afa60*/  ISETP.LT.AND P3, PT, R67, UR6, !P0 ;  /* 0x0000000643007c0c */ /* 0x000fc6000c761270 */
[----:B------:R-:W2:Y:S01]  /*afa70*/  LDL.LU R215, [R1+0x3550] ;  /* 0x0035500001d77983 */ /* 0x000ea20000300800 */
[----:B------:R-:W-:-:S03]  /*afa80*/  ISETP.LT.AND P0, PT, R71, UR6, !P0 ;  /* 0x0000000647007c0c */ /* 0x000fc6000c701270 */
[----:B------:R-:W3:Y:S04]  /*afa90*/  LDL.LU R67, [R1+0x354c] ;  /* 0x00354c0001437983 */ /* 0x000ee80000300800 */
[----:B------:R-:W4:Y:S01]  /*afaa0*/  LDL.LU R71, [R1+0x3548] ;  /* 0x0035480001477983 */ /* 0x000f220000300800 */
[----:B------:R-:W-:-:S04]  /*afab0*/  IMAD.WIDE R240, R19, 0x4, R240 ;  /* 0x0000000413f07825 */ /* 0x000fc800078e02f0 */
[----:B------:R-:W-:-:S04]  /*afac0*/  IMAD.WIDE R100, R19, 0x4, R100 ;  /* 0x0000000413647825 */ /* 0x000fc800078e0264 */
[----:B------:R-:W-:-:S04]  /*afad0*/  IMAD.WIDE R238, R19, 0x4, R238 ;  /* 0x0000000413ee7825 */ /* 0x000fc800078e02ee */
[----:B------:R-:W-:-:S04]  /*afae0*/  IMAD.WIDE R236, R19, 0x4, R236 ;  /* 0x0000000413ec7825 */ /* 0x000fc800078e02ec */
[----:B------:R-:W-:-:S04]  /*afaf0*/  IMAD.WIDE R234, R19, 0x4, R234 ;  /* 0x0000000413ea7825 */ /* 0x000fc800078e02ea */
[----:B------:R-:W-:-:S04]  /*afb00*/  IMAD.WIDE R232, R19, 0x4, R232 ;  /* 0x0000000413e87825 */ /* 0x000fc800078e02e8 */
[----:B------:R-:W-:Y:S01]  /*afb10*/  IMAD.WIDE R102, R19, 0x4, R102 ;  /* 0x0000000413667825 */ /* 0x000fe200078e0266 */
[----:B--2---:R1:W-:Y:S04]  /*afb20*/  @P2 STG.E desc[UR14][R240.64], R215 ;  /* 0x000000d7f0002986 */ /* 0x0043e8000c10190e */
[----:B---3--:R1:W-:Y:S04]  /*afb30*/  @P6 STG.E desc[UR14][R100.64], R67 ;  /* 0x0000004364006986 */ /* 0x0083e8000c10190e */
[----:B----4-:R1:W-:Y:S04]  /*afb40*/  @P5 STG.E desc[UR14][R238.64], R195 ;  /* 0x000000c3ee005986 */ /* 0x0103e8000c10190e */
[----:B------:R1:W-:Y:S04]  /*afb50*/  @P4 STG.E desc[UR14][R236.64], R71 ;  /* 0x00000047ec004986 */ /* 0x0003e8000c10190e */
[----:B------:R1:W-:Y:S04]  /*afb60*/  @P1 STG.E desc[UR14][R234.64], R223 ;  /* 0x000000dfea001986 */ /* 0x0003e8000c10190e */
[----:B------:R1:W-:Y:S01]  /*afb70*/  @P3 STG.E desc[UR14][R232.64], R227 ;  /* 0x000000e3e8003986 */ /* 0x0003e2000c10190e */
[----:B------:R-:W-:Y:S05]  /*afb80*/  @!P0 EXIT ;  /* 0x000000000000894d */ /* 0x000fea0003800000 */
[----:B------:R-:W-:Y:S01]  /*afb90*/  STG.E desc[UR14][R102.64], R7 ;  /* 0x0000000766007986 */ /* 0x000fe2000c10190e */
[----:B------:R-:W-:Y:S05]  /*afba0*/  EXIT ;  /* 0x000000000000794d */ /* 0x000fea0003800000 */
.L_x_2:
[----:B------:R-:W-:-:S00]  /*afbb0*/  BRA `(.L_x_2) ;  /* 0xfffffffc00fc7947 */ /* 0x000fc0000383ffff */
[----:B------:R-:W-:-:S00]  /*afbc0*/  NOP ;  /* 0x0000000000007918 */ /* 0x000fc00000000000 */
        /* <DEDUP_REMOVED lines=11> */
.L_x_3:


//--------------------- .nv.shared.matmul_kernel  --------------------------
	.section	.nv.shared.matmul_kernel,"aw",@nobits
	.sectionflags	@""
	.align	16
	.zero		1024


//--------------------- .nv.shared.reserved.0     --------------------------
	.section	.nv.shared.reserved.0,"aw",@nobits
	.weak		__nv_reservedSMEM_offset_0_alias
	.size		__nv_reservedSMEM_offset_0_alias, 0, 0
	.other		__nv_reservedSMEM_offset_0_alias,@"STO_CUDA_RESERVED_SHARED STV_DEFAULT"
__nv_reservedSMEM_offset_0_alias:
	.zero		0


//--------------------- .nv.constant0.matmul_kernel --------------------------
	.section	.nv.constant0.matmul_kernel,"a",@progbits
	.sectionflags	@""
	.align	4
.nv.constant0.matmul_kernel:
	.zero		608


//--------------------- SYMBOLS --------------------------

	.type		.nv.reservedSmem.offset0,@object
	.size		.nv.reservedSmem.offset0,0x4
